//
// Generated by NVIDIA NVVM Compiler
//
// Compiler Build ID: CL-36424714
// Cuda compilation tools, release 13.0, V13.0.88
// Based on NVVM 20.0.0
//

.version 9.0
.target sm_100
.address_size 64

	// .globl	varlen_flash_attention_fwd_64_fp32
.extern .shared .align 16 .b8 smem[];
.extern .shared .align 16 .b8 smem_fp16[];

.visible .entry varlen_flash_attention_fwd_64_fp32(
	.param .u64 .ptr .align 1 varlen_flash_attention_fwd_64_fp32_param_0,
	.param .u64 .ptr .align 1 varlen_flash_attention_fwd_64_fp32_param_1,
	.param .u64 .ptr .align 1 varlen_flash_attention_fwd_64_fp32_param_2,
	.param .u64 .ptr .align 1 varlen_flash_attention_fwd_64_fp32_param_3,
	.param .u64 .ptr .align 1 varlen_flash_attention_fwd_64_fp32_param_4,
	.param .u64 .ptr .align 1 varlen_flash_attention_fwd_64_fp32_param_5,
	.param .u64 .ptr .align 1 varlen_flash_attention_fwd_64_fp32_param_6,
	.param .u32 varlen_flash_attention_fwd_64_fp32_param_7,
	.param .u32 varlen_flash_attention_fwd_64_fp32_param_8,
	.param .u32 varlen_flash_attention_fwd_64_fp32_param_9,
	.param .u32 varlen_flash_attention_fwd_64_fp32_param_10,
	.param .f32 varlen_flash_attention_fwd_64_fp32_param_11,
	.param .u32 varlen_flash_attention_fwd_64_fp32_param_12
)
{
	.reg .pred 	%p<23>;
	.reg .b32 	%r<129>;
	.reg .b32 	%f<1327>;
	.reg .b64 	%rd<42>;

	ld.param.u64 	%rd4, [varlen_flash_attention_fwd_64_fp32_param_0];
	ld.param.u64 	%rd10, [varlen_flash_attention_fwd_64_fp32_param_3];
	ld.param.u64 	%rd7, [varlen_flash_attention_fwd_64_fp32_param_4];
	ld.param.u32 	%r119, [varlen_flash_attention_fwd_64_fp32_param_7];
	ld.param.u32 	%r35, [varlen_flash_attention_fwd_64_fp32_param_8];
	cvta.to.global.u64 	%rd1, %rd10;
	mov.u32 	%r1, %tid.x;
	mov.u32 	%r38, %ctaid.x;
	div.u32 	%r39, %r38, %r35;
	mul.lo.s32 	%r40, %r39, %r35;
	sub.s32 	%r2, %r38, %r40;
	shl.b32 	%r3, %r39, 7;
	setp.lt.s32 	%p1, %r119, 1;
	mov.b32 	%r121, 0;
	@%p1 bra 	$L__BB0_3;
	mov.b32 	%r121, 0;
$L__BB0_2:
	add.s32 	%r42, %r119, %r121;
	shr.u32 	%r43, %r42, 1;
	add.s32 	%r44, %r43, 1;
	mul.wide.u32 	%rd11, %r43, 4;
	add.s64 	%rd12, %rd1, %rd11;
	ld.global.u32 	%r45, [%rd12+4];
	setp.lt.s32 	%p2, %r3, %r45;
	selp.b32 	%r121, %r121, %r44, %p2;
	selp.b32 	%r119, %r43, %r119, %p2;
	setp.lt.s32 	%p3, %r121, %r119;
	@%p3 bra 	$L__BB0_2;
$L__BB0_3:
	mul.wide.u32 	%rd13, %r121, 4;
	add.s64 	%rd14, %rd1, %rd13;
	ld.global.u32 	%r46, [%rd14];
	ld.global.u32 	%r47, [%rd14+4];
	sub.s32 	%r48, %r47, %r46;
	cvta.to.global.u64 	%rd15, %rd7;
	add.s64 	%rd16, %rd15, %rd13;
	ld.global.nc.u32 	%r9, [%rd16];
	ld.global.nc.u32 	%r49, [%rd16+4];
	sub.s32 	%r10, %r49, %r9;
	sub.s32 	%r11, %r3, %r46;
	add.s32 	%r50, %r11, 128;
	min.s32 	%r51, %r50, %r48;
	sub.s32 	%r12, %r51, %r11;
	setp.ge.s32 	%p4, %r11, %r48;
	@%p4 bra 	$L__BB0_26;
	shl.b32 	%r52, %r2, 6;
	cvt.u64.u32 	%rd2, %r52;
	shl.b32 	%r13, %r12, 6;
	setp.ge.s32 	%p5, %r1, %r13;
	@%p5 bra 	$L__BB0_7;
	ld.param.u32 	%r114, [varlen_flash_attention_fwd_64_fp32_param_8];
	shl.b32 	%r14, %r114, 6;
	mov.u32 	%r15, %ntid.x;
	cvta.to.global.u64 	%rd3, %rd4;
	mov.u32 	%r122, %r1;
$L__BB0_6:
	shr.s32 	%r53, %r122, 31;
	shr.u32 	%r54, %r53, 26;
	add.s32 	%r55, %r122, %r54;
	and.b32  	%r56, %r55, -64;
	sub.s32 	%r57, %r122, %r56;
	shr.s32 	%r58, %r55, 6;
	add.s32 	%r59, %r3, %r58;
	mad.lo.s32 	%r60, %r14, %r59, %r57;
	cvt.s64.s32 	%rd17, %r60;
	add.s64 	%rd18, %rd17, %rd2;
	shl.b64 	%rd19, %rd18, 2;
	add.s64 	%rd20, %rd3, %rd19;
	ld.global.f32 	%f464, [%rd20];
	shl.b32 	%r61, %r122, 2;
	mov.u32 	%r62, smem;
	add.s32 	%r63, %r62, %r61;
	st.shared.f32 	[%r63], %f464;
	add.s32 	%r122, %r122, %r15;
	setp.lt.s32 	%p6, %r122, %r13;
	@%p6 bra 	$L__BB0_6;
$L__BB0_7:
	bar.sync 	0;
	setp.lt.s32 	%p7, %r10, 1;
	mov.f32 	%f1061, 0fFF800000;
	mov.f32 	%f1195, 0f00000000;
	mov.f32 	%f1196, %f1195;
	mov.f32 	%f1197, %f1195;
	mov.f32 	%f1198, %f1195;
	mov.f32 	%f1199, %f1195;
	mov.f32 	%f1200, %f1195;
	mov.f32 	%f1201, %f1195;
	mov.f32 	%f1202, %f1195;
	mov.f32 	%f1203, %f1195;
	mov.f32 	%f1204, %f1195;
	mov.f32 	%f1205, %f1195;
	mov.f32 	%f1206, %f1195;
	mov.f32 	%f1207, %f1195;
	mov.f32 	%f1208, %f1195;
	mov.f32 	%f1209, %f1195;
	mov.f32 	%f1210, %f1195;
	mov.f32 	%f1211, %f1195;
	mov.f32 	%f1212, %f1195;
	mov.f32 	%f1213, %f1195;
	mov.f32 	%f1214, %f1195;
	mov.f32 	%f1215, %f1195;
	mov.f32 	%f1216, %f1195;
	mov.f32 	%f1217, %f1195;
	mov.f32 	%f1218, %f1195;
	mov.f32 	%f1219, %f1195;
	mov.f32 	%f1220, %f1195;
	mov.f32 	%f1221, %f1195;
	mov.f32 	%f1222, %f1195;
	mov.f32 	%f1223, %f1195;
	mov.f32 	%f1224, %f1195;
	mov.f32 	%f1225, %f1195;
	mov.f32 	%f1226, %f1195;
	mov.f32 	%f1227, %f1195;
	mov.f32 	%f1228, %f1195;
	mov.f32 	%f1229, %f1195;
	mov.f32 	%f1230, %f1195;
	mov.f32 	%f1231, %f1195;
	mov.f32 	%f1232, %f1195;
	mov.f32 	%f1233, %f1195;
	mov.f32 	%f1234, %f1195;
	mov.f32 	%f1235, %f1195;
	mov.f32 	%f1236, %f1195;
	mov.f32 	%f1237, %f1195;
	mov.f32 	%f1238, %f1195;
	mov.f32 	%f1239, %f1195;
	mov.f32 	%f1240, %f1195;
	mov.f32 	%f1241, %f1195;
	mov.f32 	%f1242, %f1195;
	mov.f32 	%f1243, %f1195;
	mov.f32 	%f1244, %f1195;
	mov.f32 	%f1245, %f1195;
	mov.f32 	%f1246, %f1195;
	mov.f32 	%f1247, %f1195;
	mov.f32 	%f1248, %f1195;
	mov.f32 	%f1249, %f1195;
	mov.f32 	%f1250, %f1195;
	mov.f32 	%f1251, %f1195;
	mov.f32 	%f1252, %f1195;
	mov.f32 	%f1253, %f1195;
	mov.f32 	%f1254, %f1195;
	mov.f32 	%f1255, %f1195;
	mov.f32 	%f1256, %f1195;
	mov.f32 	%f1257, %f1195;
	mov.f32 	%f1258, %f1195;
	mov.f32 	%f1260, %f1195;
	@%p7 bra 	$L__BB0_24;
	add.s32 	%r18, %r11, %r1;
	mov.f32 	%f1061, 0fFF800000;
	mov.b32 	%r123, 0;
	mov.f32 	%f1195, 0f00000000;
$L__BB0_9:
	mov.f32 	%f66, %f1061;
	shl.b32 	%r65, %r123, 6;
	add.s32 	%r66, %r65, 64;
	min.s32 	%r67, %r66, %r10;
	sub.s32 	%r20, %r67, %r65;
	shl.b32 	%r68, %r20, 6;
	setp.ge.s32 	%p8, %r1, %r68;
	@%p8 bra 	$L__BB0_12;
	mov.u32 	%r124, %tid.x;
$L__BB0_11:
	ld.param.u32 	%r115, [varlen_flash_attention_fwd_64_fp32_param_8];
	ld.param.u64 	%rd39, [varlen_flash_attention_fwd_64_fp32_param_2];
	ld.param.u64 	%rd38, [varlen_flash_attention_fwd_64_fp32_param_1];
	shr.s32 	%r70, %r124, 31;
	shr.u32 	%r71, %r70, 26;
	add.s32 	%r72, %r124, %r71;
	and.b32  	%r73, %r72, -64;
	sub.s32 	%r74, %r124, %r73;
	shr.u32 	%r75, %r72, 6;
	shl.b32 	%r76, %r123, 6;
	add.s32 	%r77, %r76, %r9;
	add.s32 	%r78, %r77, %r75;
	mul.lo.s32 	%r79, %r115, %r78;
	shl.b32 	%r80, %r79, 6;
	add.s32 	%r81, %r80, %r74;
	cvt.s64.s32 	%rd21, %r81;
	shl.b32 	%r82, %r2, 6;
	cvt.u64.u32 	%rd22, %r82;
	add.s64 	%rd23, %rd21, %rd22;
	cvta.to.global.u64 	%rd24, %rd38;
	shl.b64 	%rd25, %rd23, 2;
	add.s64 	%rd26, %rd24, %rd25;
	ld.global.f32 	%f469, [%rd26];
	shl.b32 	%r83, %r124, 2;
	mov.u32 	%r84, smem;
	add.s32 	%r85, %r84, %r83;
	st.shared.f32 	[%r85+32768], %f469;
	cvta.to.global.u64 	%rd27, %rd39;
	add.s64 	%rd28, %rd27, %rd25;
	ld.global.f32 	%f470, [%rd28];
	st.shared.f32 	[%r85+49152], %f470;
	mov.u32 	%r86, %ntid.x;
	add.s32 	%r124, %r124, %r86;
	shl.b32 	%r87, %r20, 6;
	setp.lt.s32 	%p9, %r124, %r87;
	@%p9 bra 	$L__BB0_11;
$L__BB0_12:
	mov.u32 	%r88, %tid.x;
	setp.ge.s32 	%p10, %r88, %r12;
	bar.sync 	0;
	mov.f32 	%f1061, %f66;
	@%p10 bra 	$L__BB0_23;
	setp.lt.s32 	%p11, %r20, 1;
	mov.f32 	%f1061, %f66;
	@%p11 bra 	$L__BB0_18;
	mov.u32 	%r91, smem;
	add.s32 	%r125, %r91, 33008;
	shl.b32 	%r126, %r123, 6;
	mov.b32 	%r127, 0;
	mov.f32 	%f1061, %f66;
$L__BB0_15:
	ld.param.u32 	%r117, [varlen_flash_attention_fwd_64_fp32_param_12];
	setp.ne.s32 	%p12, %r117, 0;
	setp.lt.s32 	%p13, %r18, %r126;
	and.pred  	%p14, %p12, %p13;
	@%p14 bra 	$L__BB0_17;
	ld.param.f32 	%f994, [varlen_flash_attention_fwd_64_fp32_param_11];
	mov.u32 	%r92, %tid.x;
	shl.b32 	%r93, %r92, 8;
	mov.u32 	%r94, smem;
	add.s32 	%r95, %r94, %r93;
	ld.shared.v4.f32 	{%f471, %f472, %f473, %f474}, [%r95];
	ld.shared.v4.f32 	{%f475, %f476, %f477, %f478}, [%r125+-240];
	fma.rn.f32 	%f479, %f471, %f475, 0f00000000;
	fma.rn.f32 	%f480, %f472, %f476, %f479;
	fma.rn.f32 	%f481, %f473, %f477, %f480;
	fma.rn.f32 	%f482, %f474, %f478, %f481;
	ld.shared.v4.f32 	{%f483, %f484, %f485, %f486}, [%r95+16];
	ld.shared.v4.f32 	{%f487, %f488, %f489, %f490}, [%r125+-224];
	fma.rn.f32 	%f491, %f483, %f487, %f482;
	fma.rn.f32 	%f492, %f484, %f488, %f491;
	fma.rn.f32 	%f493, %f485, %f489, %f492;
	fma.rn.f32 	%f494, %f486, %f490, %f493;
	ld.shared.v4.f32 	{%f495, %f496, %f497, %f498}, [%r95+32];
	ld.shared.v4.f32 	{%f499, %f500, %f501, %f502}, [%r125+-208];
	fma.rn.f32 	%f503, %f495, %f499, %f494;
	fma.rn.f32 	%f504, %f496, %f500, %f503;
	fma.rn.f32 	%f505, %f497, %f501, %f504;
	fma.rn.f32 	%f506, %f498, %f502, %f505;
	ld.shared.v4.f32 	{%f507, %f508, %f509, %f510}, [%r95+48];
	ld.shared.v4.f32 	{%f511, %f512, %f513, %f514}, [%r125+-192];
	fma.rn.f32 	%f515, %f507, %f511, %f506;
	fma.rn.f32 	%f516, %f508, %f512, %f515;
	fma.rn.f32 	%f517, %f509, %f513, %f516;
	fma.rn.f32 	%f518, %f510, %f514, %f517;
	ld.shared.v4.f32 	{%f519, %f520, %f521, %f522}, [%r95+64];
	ld.shared.v4.f32 	{%f523, %f524, %f525, %f526}, [%r125+-176];
	fma.rn.f32 	%f527, %f519, %f523, %f518;
	fma.rn.f32 	%f528, %f520, %f524, %f527;
	fma.rn.f32 	%f529, %f521, %f525, %f528;
	fma.rn.f32 	%f530, %f522, %f526, %f529;
	ld.shared.v4.f32 	{%f531, %f532, %f533, %f534}, [%r95+80];
	ld.shared.v4.f32 	{%f535, %f536, %f537, %f538}, [%r125+-160];
	fma.rn.f32 	%f539, %f531, %f535, %f530;
	fma.rn.f32 	%f540, %f532, %f536, %f539;
	fma.rn.f32 	%f541, %f533, %f537, %f540;
	fma.rn.f32 	%f542, %f534, %f538, %f541;
	ld.shared.v4.f32 	{%f543, %f544, %f545, %f546}, [%r95+96];
	ld.shared.v4.f32 	{%f547, %f548, %f549, %f550}, [%r125+-144];
	fma.rn.f32 	%f551, %f543, %f547, %f542;
	fma.rn.f32 	%f552, %f544, %f548, %f551;
	fma.rn.f32 	%f553, %f545, %f549, %f552;
	fma.rn.f32 	%f554, %f546, %f550, %f553;
	ld.shared.v4.f32 	{%f555, %f556, %f557, %f558}, [%r95+112];
	ld.shared.v4.f32 	{%f559, %f560, %f561, %f562}, [%r125+-128];
	fma.rn.f32 	%f563, %f555, %f559, %f554;
	fma.rn.f32 	%f564, %f556, %f560, %f563;
	fma.rn.f32 	%f565, %f557, %f561, %f564;
	fma.rn.f32 	%f566, %f558, %f562, %f565;
	ld.shared.v4.f32 	{%f567, %f568, %f569, %f570}, [%r95+128];
	ld.shared.v4.f32 	{%f571, %f572, %f573, %f574}, [%r125+-112];
	fma.rn.f32 	%f575, %f567, %f571, %f566;
	fma.rn.f32 	%f576, %f568, %f572, %f575;
	fma.rn.f32 	%f577, %f569, %f573, %f576;
	fma.rn.f32 	%f578, %f570, %f574, %f577;
	ld.shared.v4.f32 	{%f579, %f580, %f581, %f582}, [%r95+144];
	ld.shared.v4.f32 	{%f583, %f584, %f585, %f586}, [%r125+-96];
	fma.rn.f32 	%f587, %f579, %f583, %f578;
	fma.rn.f32 	%f588, %f580, %f584, %f587;
	fma.rn.f32 	%f589, %f581, %f585, %f588;
	fma.rn.f32 	%f590, %f582, %f586, %f589;
	ld.shared.v4.f32 	{%f591, %f592, %f593, %f594}, [%r95+160];
	ld.shared.v4.f32 	{%f595, %f596, %f597, %f598}, [%r125+-80];
	fma.rn.f32 	%f599, %f591, %f595, %f590;
	fma.rn.f32 	%f600, %f592, %f596, %f599;
	fma.rn.f32 	%f601, %f593, %f597, %f600;
	fma.rn.f32 	%f602, %f594, %f598, %f601;
	ld.shared.v4.f32 	{%f603, %f604, %f605, %f606}, [%r95+176];
	ld.shared.v4.f32 	{%f607, %f608, %f609, %f610}, [%r125+-64];
	fma.rn.f32 	%f611, %f603, %f607, %f602;
	fma.rn.f32 	%f612, %f604, %f608, %f611;
	fma.rn.f32 	%f613, %f605, %f609, %f612;
	fma.rn.f32 	%f614, %f606, %f610, %f613;
	ld.shared.v4.f32 	{%f615, %f616, %f617, %f618}, [%r95+192];
	ld.shared.v4.f32 	{%f619, %f620, %f621, %f622}, [%r125+-48];
	fma.rn.f32 	%f623, %f615, %f619, %f614;
	fma.rn.f32 	%f624, %f616, %f620, %f623;
	fma.rn.f32 	%f625, %f617, %f621, %f624;
	fma.rn.f32 	%f626, %f618, %f622, %f625;
	ld.shared.v4.f32 	{%f627, %f628, %f629, %f630}, [%r95+208];
	ld.shared.v4.f32 	{%f631, %f632, %f633, %f634}, [%r125+-32];
	fma.rn.f32 	%f635, %f627, %f631, %f626;
	fma.rn.f32 	%f636, %f628, %f632, %f635;
	fma.rn.f32 	%f637, %f629, %f633, %f636;
	fma.rn.f32 	%f638, %f630, %f634, %f637;
	ld.shared.v4.f32 	{%f639, %f640, %f641, %f642}, [%r95+224];
	ld.shared.v4.f32 	{%f643, %f644, %f645, %f646}, [%r125+-16];
	fma.rn.f32 	%f647, %f639, %f643, %f638;
	fma.rn.f32 	%f648, %f640, %f644, %f647;
	fma.rn.f32 	%f649, %f641, %f645, %f648;
	fma.rn.f32 	%f650, %f642, %f646, %f649;
	ld.shared.v4.f32 	{%f651, %f652, %f653, %f654}, [%r95+240];
	ld.shared.v4.f32 	{%f655, %f656, %f657, %f658}, [%r125];
	fma.rn.f32 	%f659, %f651, %f655, %f650;
	fma.rn.f32 	%f660, %f652, %f656, %f659;
	fma.rn.f32 	%f661, %f653, %f657, %f660;
	fma.rn.f32 	%f662, %f654, %f658, %f661;
	mul.f32 	%f663, %f994, %f662;
	max.f32 	%f1061, %f1061, %f663;
$L__BB0_17:
	add.s32 	%r127, %r127, 1;
	add.s32 	%r126, %r126, 1;
	add.s32 	%r125, %r125, 256;
	setp.lt.s32 	%p15, %r127, %r20;
	@%p15 bra 	$L__BB0_15;
$L__BB0_18:
	sub.f32 	%f664, %f66, %f1061;
	mul.f32 	%f665, %f664, 0f3FB8AA3B;
	ex2.approx.f32 	%f666, %f665;
	mul.f32 	%f1258, %f666, %f1258;
	mul.f32 	%f1257, %f666, %f1257;
	mul.f32 	%f1256, %f666, %f1256;
	mul.f32 	%f1255, %f666, %f1255;
	mul.f32 	%f1254, %f666, %f1254;
	mul.f32 	%f1253, %f666, %f1253;
	mul.f32 	%f1252, %f666, %f1252;
	mul.f32 	%f1251, %f666, %f1251;
	mul.f32 	%f1250, %f666, %f1250;
	mul.f32 	%f1249, %f666, %f1249;
	mul.f32 	%f1248, %f666, %f1248;
	mul.f32 	%f1247, %f666, %f1247;
	mul.f32 	%f1246, %f666, %f1246;
	mul.f32 	%f1245, %f666, %f1245;
	mul.f32 	%f1244, %f666, %f1244;
	mul.f32 	%f1243, %f666, %f1243;
	mul.f32 	%f1242, %f666, %f1242;
	mul.f32 	%f1241, %f666, %f1241;
	mul.f32 	%f1240, %f666, %f1240;
	mul.f32 	%f1239, %f666, %f1239;
	mul.f32 	%f1238, %f666, %f1238;
	mul.f32 	%f1237, %f666, %f1237;
	mul.f32 	%f1236, %f666, %f1236;
	mul.f32 	%f1235, %f666, %f1235;
	mul.f32 	%f1234, %f666, %f1234;
	mul.f32 	%f1233, %f666, %f1233;
	mul.f32 	%f1232, %f666, %f1232;
	mul.f32 	%f1231, %f666, %f1231;
	mul.f32 	%f1230, %f666, %f1230;
	mul.f32 	%f1229, %f666, %f1229;
	mul.f32 	%f1228, %f666, %f1228;
	mul.f32 	%f1227, %f666, %f1227;
	mul.f32 	%f1226, %f666, %f1226;
	mul.f32 	%f1225, %f666, %f1225;
	mul.f32 	%f1224, %f666, %f1224;
	mul.f32 	%f1223, %f666, %f1223;
	mul.f32 	%f1222, %f666, %f1222;
	mul.f32 	%f1221, %f666, %f1221;
	mul.f32 	%f1220, %f666, %f1220;
	mul.f32 	%f1219, %f666, %f1219;
	mul.f32 	%f1218, %f666, %f1218;
	mul.f32 	%f1217, %f666, %f1217;
	mul.f32 	%f1216, %f666, %f1216;
	mul.f32 	%f1215, %f666, %f1215;
	mul.f32 	%f1214, %f666, %f1214;
	mul.f32 	%f1213, %f666, %f1213;
	mul.f32 	%f1212, %f666, %f1212;
	mul.f32 	%f1211, %f666, %f1211;
	mul.f32 	%f1210, %f666, %f1210;
	mul.f32 	%f1209, %f666, %f1209;
	mul.f32 	%f1208, %f666, %f1208;
	mul.f32 	%f1207, %f666, %f1207;
	mul.f32 	%f1206, %f666, %f1206;
	mul.f32 	%f1205, %f666, %f1205;
	mul.f32 	%f1204, %f666, %f1204;
	mul.f32 	%f1203, %f666, %f1203;
	mul.f32 	%f1202, %f666, %f1202;
	mul.f32 	%f1201, %f666, %f1201;
	mul.f32 	%f1200, %f666, %f1200;
	mul.f32 	%f1199, %f666, %f1199;
	mul.f32 	%f1198, %f666, %f1198;
	mul.f32 	%f1197, %f666, %f1197;
	mul.f32 	%f1196, %f666, %f1196;
	mul.f32 	%f1195, %f666, %f1195;
	mul.f32 	%f1260, %f1260, %f666;
	@%p11 bra 	$L__BB0_23;
	mov.b32 	%r128, 0;
$L__BB0_20:
	ld.param.u32 	%r118, [varlen_flash_attention_fwd_64_fp32_param_12];
	setp.ne.s32 	%p17, %r118, 0;
	shl.b32 	%r97, %r123, 6;
	add.s32 	%r98, %r97, %r128;
	setp.lt.s32 	%p18, %r18, %r98;
	and.pred  	%p19, %p17, %p18;
	@%p19 bra 	$L__BB0_22;
	ld.param.f32 	%f995, [varlen_flash_attention_fwd_64_fp32_param_11];
	mov.u32 	%r99, %tid.x;
	shl.b32 	%r100, %r99, 8;
	mov.u32 	%r101, smem;
	add.s32 	%r102, %r101, %r100;
	ld.shared.v4.f32 	{%f667, %f668, %f669, %f670}, [%r102];
	shl.b32 	%r103, %r128, 8;
	add.s32 	%r104, %r101, %r103;
	ld.shared.v4.f32 	{%f671, %f672, %f673, %f674}, [%r104+32768];
	fma.rn.f32 	%f675, %f667, %f671, 0f00000000;
	fma.rn.f32 	%f676, %f668, %f672, %f675;
	fma.rn.f32 	%f677, %f669, %f673, %f676;
	fma.rn.f32 	%f678, %f670, %f674, %f677;
	ld.shared.v4.f32 	{%f679, %f680, %f681, %f682}, [%r102+16];
	ld.shared.v4.f32 	{%f683, %f684, %f685, %f686}, [%r104+32784];
	fma.rn.f32 	%f687, %f679, %f683, %f678;
	fma.rn.f32 	%f688, %f680, %f684, %f687;
	fma.rn.f32 	%f689, %f681, %f685, %f688;
	fma.rn.f32 	%f690, %f682, %f686, %f689;
	ld.shared.v4.f32 	{%f691, %f692, %f693, %f694}, [%r102+32];
	ld.shared.v4.f32 	{%f695, %f696, %f697, %f698}, [%r104+32800];
	fma.rn.f32 	%f699, %f691, %f695, %f690;
	fma.rn.f32 	%f700, %f692, %f696, %f699;
	fma.rn.f32 	%f701, %f693, %f697, %f700;
	fma.rn.f32 	%f702, %f694, %f698, %f701;
	ld.shared.v4.f32 	{%f703, %f704, %f705, %f706}, [%r102+48];
	ld.shared.v4.f32 	{%f707, %f708, %f709, %f710}, [%r104+32816];
	fma.rn.f32 	%f711, %f703, %f707, %f702;
	fma.rn.f32 	%f712, %f704, %f708, %f711;
	fma.rn.f32 	%f713, %f705, %f709, %f712;
	fma.rn.f32 	%f714, %f706, %f710, %f713;
	ld.shared.v4.f32 	{%f715, %f716, %f717, %f718}, [%r102+64];
	ld.shared.v4.f32 	{%f719, %f720, %f721, %f722}, [%r104+32832];
	fma.rn.f32 	%f723, %f715, %f719, %f714;
	fma.rn.f32 	%f724, %f716, %f720, %f723;
	fma.rn.f32 	%f725, %f717, %f721, %f724;
	fma.rn.f32 	%f726, %f718, %f722, %f725;
	ld.shared.v4.f32 	{%f727, %f728, %f729, %f730}, [%r102+80];
	ld.shared.v4.f32 	{%f731, %f732, %f733, %f734}, [%r104+32848];
	fma.rn.f32 	%f735, %f727, %f731, %f726;
	fma.rn.f32 	%f736, %f728, %f732, %f735;
	fma.rn.f32 	%f737, %f729, %f733, %f736;
	fma.rn.f32 	%f738, %f730, %f734, %f737;
	ld.shared.v4.f32 	{%f739, %f740, %f741, %f742}, [%r102+96];
	ld.shared.v4.f32 	{%f743, %f744, %f745, %f746}, [%r104+32864];
	fma.rn.f32 	%f747, %f739, %f743, %f738;
	fma.rn.f32 	%f748, %f740, %f744, %f747;
	fma.rn.f32 	%f749, %f741, %f745, %f748;
	fma.rn.f32 	%f750, %f742, %f746, %f749;
	ld.shared.v4.f32 	{%f751, %f752, %f753, %f754}, [%r102+112];
	ld.shared.v4.f32 	{%f755, %f756, %f757, %f758}, [%r104+32880];
	fma.rn.f32 	%f759, %f751, %f755, %f750;
	fma.rn.f32 	%f760, %f752, %f756, %f759;
	fma.rn.f32 	%f761, %f753, %f757, %f760;
	fma.rn.f32 	%f762, %f754, %f758, %f761;
	ld.shared.v4.f32 	{%f763, %f764, %f765, %f766}, [%r102+128];
	ld.shared.v4.f32 	{%f767, %f768, %f769, %f770}, [%r104+32896];
	fma.rn.f32 	%f771, %f763, %f767, %f762;
	fma.rn.f32 	%f772, %f764, %f768, %f771;
	fma.rn.f32 	%f773, %f765, %f769, %f772;
	fma.rn.f32 	%f774, %f766, %f770, %f773;
	ld.shared.v4.f32 	{%f775, %f776, %f777, %f778}, [%r102+144];
	ld.shared.v4.f32 	{%f779, %f780, %f781, %f782}, [%r104+32912];
	fma.rn.f32 	%f783, %f775, %f779, %f774;
	fma.rn.f32 	%f784, %f776, %f780, %f783;
	fma.rn.f32 	%f785, %f777, %f781, %f784;
	fma.rn.f32 	%f786, %f778, %f782, %f785;
	ld.shared.v4.f32 	{%f787, %f788, %f789, %f790}, [%r102+160];
	ld.shared.v4.f32 	{%f791, %f792, %f793, %f794}, [%r104+32928];
	fma.rn.f32 	%f795, %f787, %f791, %f786;
	fma.rn.f32 	%f796, %f788, %f792, %f795;
	fma.rn.f32 	%f797, %f789, %f793, %f796;
	fma.rn.f32 	%f798, %f790, %f794, %f797;
	ld.shared.v4.f32 	{%f799, %f800, %f801, %f802}, [%r102+176];
	ld.shared.v4.f32 	{%f803, %f804, %f805, %f806}, [%r104+32944];
	fma.rn.f32 	%f807, %f799, %f803, %f798;
	fma.rn.f32 	%f808, %f800, %f804, %f807;
	fma.rn.f32 	%f809, %f801, %f805, %f808;
	fma.rn.f32 	%f810, %f802, %f806, %f809;
	ld.shared.v4.f32 	{%f811, %f812, %f813, %f814}, [%r102+192];
	ld.shared.v4.f32 	{%f815, %f816, %f817, %f818}, [%r104+32960];
	fma.rn.f32 	%f819, %f811, %f815, %f810;
	fma.rn.f32 	%f820, %f812, %f816, %f819;
	fma.rn.f32 	%f821, %f813, %f817, %f820;
	fma.rn.f32 	%f822, %f814, %f818, %f821;
	ld.shared.v4.f32 	{%f823, %f824, %f825, %f826}, [%r102+208];
	ld.shared.v4.f32 	{%f827, %f828, %f829, %f830}, [%r104+32976];
	fma.rn.f32 	%f831, %f823, %f827, %f822;
	fma.rn.f32 	%f832, %f824, %f828, %f831;
	fma.rn.f32 	%f833, %f825, %f829, %f832;
	fma.rn.f32 	%f834, %f826, %f830, %f833;
	ld.shared.v4.f32 	{%f835, %f836, %f837, %f838}, [%r102+224];
	ld.shared.v4.f32 	{%f839, %f840, %f841, %f842}, [%r104+32992];
	fma.rn.f32 	%f843, %f835, %f839, %f834;
	fma.rn.f32 	%f844, %f836, %f840, %f843;
	fma.rn.f32 	%f845, %f837, %f841, %f844;
	fma.rn.f32 	%f846, %f838, %f842, %f845;
	ld.shared.v4.f32 	{%f847, %f848, %f849, %f850}, [%r102+240];
	ld.shared.v4.f32 	{%f851, %f852, %f853, %f854}, [%r104+33008];
	fma.rn.f32 	%f855, %f847, %f851, %f846;
	fma.rn.f32 	%f856, %f848, %f852, %f855;
	fma.rn.f32 	%f857, %f849, %f853, %f856;
	fma.rn.f32 	%f858, %f850, %f854, %f857;
	mul.f32 	%f859, %f995, %f858;
	sub.f32 	%f860, %f859, %f1061;
	mul.f32 	%f861, %f860, 0f3FB8AA3B;
	ex2.approx.f32 	%f862, %f861;
	add.f32 	%f1260, %f1260, %f862;
	ld.shared.v4.f32 	{%f863, %f864, %f865, %f866}, [%r104+49152];
	fma.rn.f32 	%f1258, %f862, %f863, %f1258;
	fma.rn.f32 	%f1257, %f862, %f864, %f1257;
	fma.rn.f32 	%f1256, %f862, %f865, %f1256;
	fma.rn.f32 	%f1255, %f862, %f866, %f1255;
	ld.shared.v4.f32 	{%f867, %f868, %f869, %f870}, [%r104+49168];
	fma.rn.f32 	%f1254, %f862, %f867, %f1254;
	fma.rn.f32 	%f1253, %f862, %f868, %f1253;
	fma.rn.f32 	%f1252, %f862, %f869, %f1252;
	fma.rn.f32 	%f1251, %f862, %f870, %f1251;
	ld.shared.v4.f32 	{%f871, %f872, %f873, %f874}, [%r104+49184];
	fma.rn.f32 	%f1250, %f862, %f871, %f1250;
	fma.rn.f32 	%f1249, %f862, %f872, %f1249;
	fma.rn.f32 	%f1248, %f862, %f873, %f1248;
	fma.rn.f32 	%f1247, %f862, %f874, %f1247;
	ld.shared.v4.f32 	{%f875, %f876, %f877, %f878}, [%r104+49200];
	fma.rn.f32 	%f1246, %f862, %f875, %f1246;
	fma.rn.f32 	%f1245, %f862, %f876, %f1245;
	fma.rn.f32 	%f1244, %f862, %f877, %f1244;
	fma.rn.f32 	%f1243, %f862, %f878, %f1243;
	ld.shared.v4.f32 	{%f879, %f880, %f881, %f882}, [%r104+49216];
	fma.rn.f32 	%f1242, %f862, %f879, %f1242;
	fma.rn.f32 	%f1241, %f862, %f880, %f1241;
	fma.rn.f32 	%f1240, %f862, %f881, %f1240;
	fma.rn.f32 	%f1239, %f862, %f882, %f1239;
	ld.shared.v4.f32 	{%f883, %f884, %f885, %f886}, [%r104+49232];
	fma.rn.f32 	%f1238, %f862, %f883, %f1238;
	fma.rn.f32 	%f1237, %f862, %f884, %f1237;
	fma.rn.f32 	%f1236, %f862, %f885, %f1236;
	fma.rn.f32 	%f1235, %f862, %f886, %f1235;
	ld.shared.v4.f32 	{%f887, %f888, %f889, %f890}, [%r104+49248];
	fma.rn.f32 	%f1234, %f862, %f887, %f1234;
	fma.rn.f32 	%f1233, %f862, %f888, %f1233;
	fma.rn.f32 	%f1232, %f862, %f889, %f1232;
	fma.rn.f32 	%f1231, %f862, %f890, %f1231;
	ld.shared.v4.f32 	{%f891, %f892, %f893, %f894}, [%r104+49264];
	fma.rn.f32 	%f1230, %f862, %f891, %f1230;
	fma.rn.f32 	%f1229, %f862, %f892, %f1229;
	fma.rn.f32 	%f1228, %f862, %f893, %f1228;
	fma.rn.f32 	%f1227, %f862, %f894, %f1227;
	ld.shared.v4.f32 	{%f895, %f896, %f897, %f898}, [%r104+49280];
	fma.rn.f32 	%f1226, %f862, %f895, %f1226;
	fma.rn.f32 	%f1225, %f862, %f896, %f1225;
	fma.rn.f32 	%f1224, %f862, %f897, %f1224;
	fma.rn.f32 	%f1223, %f862, %f898, %f1223;
	ld.shared.v4.f32 	{%f899, %f900, %f901, %f902}, [%r104+49296];
	fma.rn.f32 	%f1222, %f862, %f899, %f1222;
	fma.rn.f32 	%f1221, %f862, %f900, %f1221;
	fma.rn.f32 	%f1220, %f862, %f901, %f1220;
	fma.rn.f32 	%f1219, %f862, %f902, %f1219;
	ld.shared.v4.f32 	{%f903, %f904, %f905, %f906}, [%r104+49312];
	fma.rn.f32 	%f1218, %f862, %f903, %f1218;
	fma.rn.f32 	%f1217, %f862, %f904, %f1217;
	fma.rn.f32 	%f1216, %f862, %f905, %f1216;
	fma.rn.f32 	%f1215, %f862, %f906, %f1215;
	ld.shared.v4.f32 	{%f907, %f908, %f909, %f910}, [%r104+49328];
	fma.rn.f32 	%f1214, %f862, %f907, %f1214;
	fma.rn.f32 	%f1213, %f862, %f908, %f1213;
	fma.rn.f32 	%f1212, %f862, %f909, %f1212;
	fma.rn.f32 	%f1211, %f862, %f910, %f1211;
	ld.shared.v4.f32 	{%f911, %f912, %f913, %f914}, [%r104+49344];
	fma.rn.f32 	%f1210, %f862, %f911, %f1210;
	fma.rn.f32 	%f1209, %f862, %f912, %f1209;
	fma.rn.f32 	%f1208, %f862, %f913, %f1208;
	fma.rn.f32 	%f1207, %f862, %f914, %f1207;
	ld.shared.v4.f32 	{%f915, %f916, %f917, %f918}, [%r104+49360];
	fma.rn.f32 	%f1206, %f862, %f915, %f1206;
	fma.rn.f32 	%f1205, %f862, %f916, %f1205;
	fma.rn.f32 	%f1204, %f862, %f917, %f1204;
	fma.rn.f32 	%f1203, %f862, %f918, %f1203;
	ld.shared.v4.f32 	{%f919, %f920, %f921, %f922}, [%r104+49376];
	fma.rn.f32 	%f1202, %f862, %f919, %f1202;
	fma.rn.f32 	%f1201, %f862, %f920, %f1201;
	fma.rn.f32 	%f1200, %f862, %f921, %f1200;
	fma.rn.f32 	%f1199, %f862, %f922, %f1199;
	ld.shared.v4.f32 	{%f923, %f924, %f925, %f926}, [%r104+49392];
	fma.rn.f32 	%f1198, %f862, %f923, %f1198;
	fma.rn.f32 	%f1197, %f862, %f924, %f1197;
	fma.rn.f32 	%f1196, %f862, %f925, %f1196;
	fma.rn.f32 	%f1195, %f862, %f926, %f1195;
$L__BB0_22:
	add.s32 	%r128, %r128, 1;
	setp.lt.s32 	%p20, %r128, %r20;
	@%p20 bra 	$L__BB0_20;
$L__BB0_23:
	bar.sync 	0;
	add.s32 	%r123, %r123, 1;
	add.s32 	%r105, %r10, 63;
	shr.u32 	%r106, %r105, 6;
	setp.ne.s32 	%p21, %r123, %r106;
	@%p21 bra 	$L__BB0_9;
$L__BB0_24:
	mov.u32 	%r107, %tid.x;
	setp.ge.s32 	%p22, %r107, %r12;
	@%p22 bra 	$L__BB0_26;
	ld.param.u32 	%r116, [varlen_flash_attention_fwd_64_fp32_param_8];
	ld.param.u64 	%rd41, [varlen_flash_attention_fwd_64_fp32_param_6];
	ld.param.u64 	%rd40, [varlen_flash_attention_fwd_64_fp32_param_5];
	rcp.rn.f32 	%f927, %f1260;
	add.s32 	%r109, %r3, %r107;
	mul.lo.s32 	%r110, %r109, %r116;
	shl.b32 	%r111, %r110, 6;
	mul.f32 	%f928, %f927, %f1258;
	cvt.s64.s32 	%rd29, %r111;
	shl.b32 	%r112, %r2, 6;
	cvt.u64.u32 	%rd30, %r112;
	add.s64 	%rd31, %rd29, %rd30;
	cvta.to.global.u64 	%rd32, %rd40;
	shl.b64 	%rd33, %rd31, 2;
	add.s64 	%rd34, %rd32, %rd33;
	st.global.f32 	[%rd34], %f928;
	mul.f32 	%f929, %f927, %f1257;
	st.global.f32 	[%rd34+4], %f929;
	mul.f32 	%f930, %f927, %f1256;
	st.global.f32 	[%rd34+8], %f930;
	mul.f32 	%f931, %f927, %f1255;
	st.global.f32 	[%rd34+12], %f931;
	mul.f32 	%f932, %f927, %f1254;
	st.global.f32 	[%rd34+16], %f932;
	mul.f32 	%f933, %f927, %f1253;
	st.global.f32 	[%rd34+20], %f933;
	mul.f32 	%f934, %f927, %f1252;
	st.global.f32 	[%rd34+24], %f934;
	mul.f32 	%f935, %f927, %f1251;
	st.global.f32 	[%rd34+28], %f935;
	mul.f32 	%f936, %f927, %f1250;
	st.global.f32 	[%rd34+32], %f936;
	mul.f32 	%f937, %f927, %f1249;
	st.global.f32 	[%rd34+36], %f937;
	mul.f32 	%f938, %f927, %f1248;
	st.global.f32 	[%rd34+40], %f938;
	mul.f32 	%f939, %f927, %f1247;
	st.global.f32 	[%rd34+44], %f939;
	mul.f32 	%f940, %f927, %f1246;
	st.global.f32 	[%rd34+48], %f940;
	mul.f32 	%f941, %f927, %f1245;
	st.global.f32 	[%rd34+52], %f941;
	mul.f32 	%f942, %f927, %f1244;
	st.global.f32 	[%rd34+56], %f942;
	mul.f32 	%f943, %f927, %f1243;
	st.global.f32 	[%rd34+60], %f943;
	mul.f32 	%f944, %f927, %f1242;
	st.global.f32 	[%rd34+64], %f944;
	mul.f32 	%f945, %f927, %f1241;
	st.global.f32 	[%rd34+68], %f945;
	mul.f32 	%f946, %f927, %f1240;
	st.global.f32 	[%rd34+72], %f946;
	mul.f32 	%f947, %f927, %f1239;
	st.global.f32 	[%rd34+76], %f947;
	mul.f32 	%f948, %f927, %f1238;
	st.global.f32 	[%rd34+80], %f948;
	mul.f32 	%f949, %f927, %f1237;
	st.global.f32 	[%rd34+84], %f949;
	mul.f32 	%f950, %f927, %f1236;
	st.global.f32 	[%rd34+88], %f950;
	mul.f32 	%f951, %f927, %f1235;
	st.global.f32 	[%rd34+92], %f951;
	mul.f32 	%f952, %f927, %f1234;
	st.global.f32 	[%rd34+96], %f952;
	mul.f32 	%f953, %f927, %f1233;
	st.global.f32 	[%rd34+100], %f953;
	mul.f32 	%f954, %f927, %f1232;
	st.global.f32 	[%rd34+104], %f954;
	mul.f32 	%f955, %f927, %f1231;
	st.global.f32 	[%rd34+108], %f955;
	mul.f32 	%f956, %f927, %f1230;
	st.global.f32 	[%rd34+112], %f956;
	mul.f32 	%f957, %f927, %f1229;
	st.global.f32 	[%rd34+116], %f957;
	mul.f32 	%f958, %f927, %f1228;
	st.global.f32 	[%rd34+120], %f958;
	mul.f32 	%f959, %f927, %f1227;
	st.global.f32 	[%rd34+124], %f959;
	mul.f32 	%f960, %f927, %f1226;
	st.global.f32 	[%rd34+128], %f960;
	mul.f32 	%f961, %f927, %f1225;
	st.global.f32 	[%rd34+132], %f961;
	mul.f32 	%f962, %f927, %f1224;
	st.global.f32 	[%rd34+136], %f962;
	mul.f32 	%f963, %f927, %f1223;
	st.global.f32 	[%rd34+140], %f963;
	mul.f32 	%f964, %f927, %f1222;
	st.global.f32 	[%rd34+144], %f964;
	mul.f32 	%f965, %f927, %f1221;
	st.global.f32 	[%rd34+148], %f965;
	mul.f32 	%f966, %f927, %f1220;
	st.global.f32 	[%rd34+152], %f966;
	mul.f32 	%f967, %f927, %f1219;
	st.global.f32 	[%rd34+156], %f967;
	mul.f32 	%f968, %f927, %f1218;
	st.global.f32 	[%rd34+160], %f968;
	mul.f32 	%f969, %f927, %f1217;
	st.global.f32 	[%rd34+164], %f969;
	mul.f32 	%f970, %f927, %f1216;
	st.global.f32 	[%rd34+168], %f970;
	mul.f32 	%f971, %f927, %f1215;
	st.global.f32 	[%rd34+172], %f971;
	mul.f32 	%f972, %f927, %f1214;
	st.global.f32 	[%rd34+176], %f972;
	mul.f32 	%f973, %f927, %f1213;
	st.global.f32 	[%rd34+180], %f973;
	mul.f32 	%f974, %f927, %f1212;
	st.global.f32 	[%rd34+184], %f974;
	mul.f32 	%f975, %f927, %f1211;
	st.global.f32 	[%rd34+188], %f975;
	mul.f32 	%f976, %f927, %f1210;
	st.global.f32 	[%rd34+192], %f976;
	mul.f32 	%f977, %f927, %f1209;
	st.global.f32 	[%rd34+196], %f977;
	mul.f32 	%f978, %f927, %f1208;
	st.global.f32 	[%rd34+200], %f978;
	mul.f32 	%f979, %f927, %f1207;
	st.global.f32 	[%rd34+204], %f979;
	mul.f32 	%f980, %f927, %f1206;
	st.global.f32 	[%rd34+208], %f980;
	mul.f32 	%f981, %f927, %f1205;
	st.global.f32 	[%rd34+212], %f981;
	mul.f32 	%f982, %f927, %f1204;
	st.global.f32 	[%rd34+216], %f982;
	mul.f32 	%f983, %f927, %f1203;
	st.global.f32 	[%rd34+220], %f983;
	mul.f32 	%f984, %f927, %f1202;
	st.global.f32 	[%rd34+224], %f984;
	mul.f32 	%f985, %f927, %f1201;
	st.global.f32 	[%rd34+228], %f985;
	mul.f32 	%f986, %f927, %f1200;
	st.global.f32 	[%rd34+232], %f986;
	mul.f32 	%f987, %f927, %f1199;
	st.global.f32 	[%rd34+236], %f987;
	mul.f32 	%f988, %f927, %f1198;
	st.global.f32 	[%rd34+240], %f988;
	mul.f32 	%f989, %f927, %f1197;
	st.global.f32 	[%rd34+244], %f989;
	mul.f32 	%f990, %f927, %f1196;
	st.global.f32 	[%rd34+248], %f990;
	mul.f32 	%f991, %f927, %f1195;
	st.global.f32 	[%rd34+252], %f991;
	lg2.approx.f32 	%f992, %f1260;
	fma.rn.f32 	%f993, %f992, 0f3F317218, %f1061;
	add.s32 	%r113, %r110, %r2;
	cvta.to.global.u64 	%rd35, %rd41;
	mul.wide.s32 	%rd36, %r113, 4;
	add.s64 	%rd37, %rd35, %rd36;
	st.global.f32 	[%rd37], %f993;
$L__BB0_26:
	ret;

}
	// .globl	varlen_flash_attention_fwd_128_fp32
.visible .entry varlen_flash_attention_fwd_128_fp32(
	.param .u64 .ptr .align 1 varlen_flash_attention_fwd_128_fp32_param_0,
	.param .u64 .ptr .align 1 varlen_flash_attention_fwd_128_fp32_param_1,
	.param .u64 .ptr .align 1 varlen_flash_attention_fwd_128_fp32_param_2,
	.param .u64 .ptr .align 1 varlen_flash_attention_fwd_128_fp32_param_3,
	.param .u64 .ptr .align 1 varlen_flash_attention_fwd_128_fp32_param_4,
	.param .u64 .ptr .align 1 varlen_flash_attention_fwd_128_fp32_param_5,
	.param .u64 .ptr .align 1 varlen_flash_attention_fwd_128_fp32_param_6,
	.param .u32 varlen_flash_attention_fwd_128_fp32_param_7,
	.param .u32 varlen_flash_attention_fwd_128_fp32_param_8,
	.param .u32 varlen_flash_attention_fwd_128_fp32_param_9,
	.param .u32 varlen_flash_attention_fwd_128_fp32_param_10,
	.param .f32 varlen_flash_attention_fwd_128_fp32_param_11,
	.param .u32 varlen_flash_attention_fwd_128_fp32_param_12
)
{
	.reg .pred 	%p<23>;
	.reg .b32 	%r<129>;
	.reg .b32 	%f<2607>;
	.reg .b64 	%rd<42>;

	ld.param.u64 	%rd4, [varlen_flash_attention_fwd_128_fp32_param_0];
	ld.param.u64 	%rd10, [varlen_flash_attention_fwd_128_fp32_param_3];
	ld.param.u64 	%rd7, [varlen_flash_attention_fwd_128_fp32_param_4];
	ld.param.u32 	%r119, [varlen_flash_attention_fwd_128_fp32_param_7];
	ld.param.u32 	%r35, [varlen_flash_attention_fwd_128_fp32_param_8];
	cvta.to.global.u64 	%rd1, %rd10;
	mov.u32 	%r1, %tid.x;
	mov.u32 	%r38, %ctaid.x;
	div.u32 	%r39, %r38, %r35;
	mul.lo.s32 	%r40, %r39, %r35;
	sub.s32 	%r2, %r38, %r40;
	shl.b32 	%r3, %r39, 7;
	setp.lt.s32 	%p1, %r119, 1;
	mov.b32 	%r121, 0;
	@%p1 bra 	$L__BB1_3;
	mov.b32 	%r121, 0;
$L__BB1_2:
	add.s32 	%r42, %r119, %r121;
	shr.u32 	%r43, %r42, 1;
	add.s32 	%r44, %r43, 1;
	mul.wide.u32 	%rd11, %r43, 4;
	add.s64 	%rd12, %rd1, %rd11;
	ld.global.u32 	%r45, [%rd12+4];
	setp.lt.s32 	%p2, %r3, %r45;
	selp.b32 	%r121, %r121, %r44, %p2;
	selp.b32 	%r119, %r43, %r119, %p2;
	setp.lt.s32 	%p3, %r121, %r119;
	@%p3 bra 	$L__BB1_2;
$L__BB1_3:
	mul.wide.u32 	%rd13, %r121, 4;
	add.s64 	%rd14, %rd1, %rd13;
	ld.global.u32 	%r46, [%rd14];
	ld.global.u32 	%r47, [%rd14+4];
	sub.s32 	%r48, %r47, %r46;
	cvta.to.global.u64 	%rd15, %rd7;
	add.s64 	%rd16, %rd15, %rd13;
	ld.global.nc.u32 	%r9, [%rd16];
	ld.global.nc.u32 	%r49, [%rd16+4];
	sub.s32 	%r10, %r49, %r9;
	sub.s32 	%r11, %r3, %r46;
	add.s32 	%r50, %r11, 128;
	min.s32 	%r51, %r50, %r48;
	sub.s32 	%r12, %r51, %r11;
	setp.ge.s32 	%p4, %r11, %r48;
	@%p4 bra 	$L__BB1_26;
	shl.b32 	%r52, %r2, 7;
	cvt.u64.u32 	%rd2, %r52;
	shl.b32 	%r13, %r12, 7;
	setp.ge.s32 	%p5, %r1, %r13;
	@%p5 bra 	$L__BB1_7;
	ld.param.u32 	%r114, [varlen_flash_attention_fwd_128_fp32_param_8];
	shl.b32 	%r14, %r114, 7;
	mov.u32 	%r15, %ntid.x;
	cvta.to.global.u64 	%rd3, %rd4;
	mov.u32 	%r122, %r1;
$L__BB1_6:
	shr.s32 	%r53, %r122, 31;
	shr.u32 	%r54, %r53, 25;
	add.s32 	%r55, %r122, %r54;
	and.b32  	%r56, %r55, -128;
	sub.s32 	%r57, %r122, %r56;
	shr.s32 	%r58, %r55, 7;
	add.s32 	%r59, %r3, %r58;
	mad.lo.s32 	%r60, %r14, %r59, %r57;
	cvt.s64.s32 	%rd17, %r60;
	add.s64 	%rd18, %rd17, %rd2;
	shl.b64 	%rd19, %rd18, 2;
	add.s64 	%rd20, %rd3, %rd19;
	ld.global.f32 	%f912, [%rd20];
	shl.b32 	%r61, %r122, 2;
	mov.u32 	%r62, smem;
	add.s32 	%r63, %r62, %r61;
	st.shared.f32 	[%r63], %f912;
	add.s32 	%r122, %r122, %r15;
	setp.lt.s32 	%p6, %r122, %r13;
	@%p6 bra 	$L__BB1_6;
$L__BB1_7:
	bar.sync 	0;
	setp.lt.s32 	%p7, %r10, 1;
	mov.f32 	%f2085, 0fFF800000;
	mov.f32 	%f2347, 0f00000000;
	mov.f32 	%f2348, %f2347;
	mov.f32 	%f2349, %f2347;
	mov.f32 	%f2350, %f2347;
	mov.f32 	%f2351, %f2347;
	mov.f32 	%f2352, %f2347;
	mov.f32 	%f2353, %f2347;
	mov.f32 	%f2354, %f2347;
	mov.f32 	%f2355, %f2347;
	mov.f32 	%f2356, %f2347;
	mov.f32 	%f2357, %f2347;
	mov.f32 	%f2358, %f2347;
	mov.f32 	%f2359, %f2347;
	mov.f32 	%f2360, %f2347;
	mov.f32 	%f2361, %f2347;
	mov.f32 	%f2362, %f2347;
	mov.f32 	%f2363, %f2347;
	mov.f32 	%f2364, %f2347;
	mov.f32 	%f2365, %f2347;
	mov.f32 	%f2366, %f2347;
	mov.f32 	%f2367, %f2347;
	mov.f32 	%f2368, %f2347;
	mov.f32 	%f2369, %f2347;
	mov.f32 	%f2370, %f2347;
	mov.f32 	%f2371, %f2347;
	mov.f32 	%f2372, %f2347;
	mov.f32 	%f2373, %f2347;
	mov.f32 	%f2374, %f2347;
	mov.f32 	%f2375, %f2347;
	mov.f32 	%f2376, %f2347;
	mov.f32 	%f2377, %f2347;
	mov.f32 	%f2378, %f2347;
	mov.f32 	%f2379, %f2347;
	mov.f32 	%f2380, %f2347;
	mov.f32 	%f2381, %f2347;
	mov.f32 	%f2382, %f2347;
	mov.f32 	%f2383, %f2347;
	mov.f32 	%f2384, %f2347;
	mov.f32 	%f2385, %f2347;
	mov.f32 	%f2386, %f2347;
	mov.f32 	%f2387, %f2347;
	mov.f32 	%f2388, %f2347;
	mov.f32 	%f2389, %f2347;
	mov.f32 	%f2390, %f2347;
	mov.f32 	%f2391, %f2347;
	mov.f32 	%f2392, %f2347;
	mov.f32 	%f2393, %f2347;
	mov.f32 	%f2394, %f2347;
	mov.f32 	%f2395, %f2347;
	mov.f32 	%f2396, %f2347;
	mov.f32 	%f2397, %f2347;
	mov.f32 	%f2398, %f2347;
	mov.f32 	%f2399, %f2347;
	mov.f32 	%f2400, %f2347;
	mov.f32 	%f2401, %f2347;
	mov.f32 	%f2402, %f2347;
	mov.f32 	%f2403, %f2347;
	mov.f32 	%f2404, %f2347;
	mov.f32 	%f2405, %f2347;
	mov.f32 	%f2406, %f2347;
	mov.f32 	%f2407, %f2347;
	mov.f32 	%f2408, %f2347;
	mov.f32 	%f2409, %f2347;
	mov.f32 	%f2410, %f2347;
	mov.f32 	%f2411, %f2347;
	mov.f32 	%f2412, %f2347;
	mov.f32 	%f2413, %f2347;
	mov.f32 	%f2414, %f2347;
	mov.f32 	%f2415, %f2347;
	mov.f32 	%f2416, %f2347;
	mov.f32 	%f2417, %f2347;
	mov.f32 	%f2418, %f2347;
	mov.f32 	%f2419, %f2347;
	mov.f32 	%f2420, %f2347;
	mov.f32 	%f2421, %f2347;
	mov.f32 	%f2422, %f2347;
	mov.f32 	%f2423, %f2347;
	mov.f32 	%f2424, %f2347;
	mov.f32 	%f2425, %f2347;
	mov.f32 	%f2426, %f2347;
	mov.f32 	%f2427, %f2347;
	mov.f32 	%f2428, %f2347;
	mov.f32 	%f2429, %f2347;
	mov.f32 	%f2430, %f2347;
	mov.f32 	%f2431, %f2347;
	mov.f32 	%f2432, %f2347;
	mov.f32 	%f2433, %f2347;
	mov.f32 	%f2434, %f2347;
	mov.f32 	%f2435, %f2347;
	mov.f32 	%f2436, %f2347;
	mov.f32 	%f2437, %f2347;
	mov.f32 	%f2438, %f2347;
	mov.f32 	%f2439, %f2347;
	mov.f32 	%f2440, %f2347;
	mov.f32 	%f2441, %f2347;
	mov.f32 	%f2442, %f2347;
	mov.f32 	%f2443, %f2347;
	mov.f32 	%f2444, %f2347;
	mov.f32 	%f2445, %f2347;
	mov.f32 	%f2446, %f2347;
	mov.f32 	%f2447, %f2347;
	mov.f32 	%f2448, %f2347;
	mov.f32 	%f2449, %f2347;
	mov.f32 	%f2450, %f2347;
	mov.f32 	%f2451, %f2347;
	mov.f32 	%f2452, %f2347;
	mov.f32 	%f2453, %f2347;
	mov.f32 	%f2454, %f2347;
	mov.f32 	%f2455, %f2347;
	mov.f32 	%f2456, %f2347;
	mov.f32 	%f2457, %f2347;
	mov.f32 	%f2458, %f2347;
	mov.f32 	%f2459, %f2347;
	mov.f32 	%f2460, %f2347;
	mov.f32 	%f2461, %f2347;
	mov.f32 	%f2462, %f2347;
	mov.f32 	%f2463, %f2347;
	mov.f32 	%f2464, %f2347;
	mov.f32 	%f2465, %f2347;
	mov.f32 	%f2466, %f2347;
	mov.f32 	%f2467, %f2347;
	mov.f32 	%f2468, %f2347;
	mov.f32 	%f2469, %f2347;
	mov.f32 	%f2470, %f2347;
	mov.f32 	%f2471, %f2347;
	mov.f32 	%f2472, %f2347;
	mov.f32 	%f2473, %f2347;
	mov.f32 	%f2474, %f2347;
	mov.f32 	%f2476, %f2347;
	@%p7 bra 	$L__BB1_24;
	add.s32 	%r18, %r11, %r1;
	mov.f32 	%f2085, 0fFF800000;
	mov.b32 	%r123, 0;
	mov.f32 	%f2347, 0f00000000;
$L__BB1_9:
	mov.f32 	%f130, %f2085;
	shl.b32 	%r65, %r123, 6;
	add.s32 	%r66, %r65, 64;
	min.s32 	%r67, %r66, %r10;
	sub.s32 	%r20, %r67, %r65;
	shl.b32 	%r68, %r20, 7;
	setp.ge.s32 	%p8, %r1, %r68;
	@%p8 bra 	$L__BB1_12;
	mov.u32 	%r124, %tid.x;
$L__BB1_11:
	ld.param.u32 	%r115, [varlen_flash_attention_fwd_128_fp32_param_8];
	ld.param.u64 	%rd39, [varlen_flash_attention_fwd_128_fp32_param_2];
	ld.param.u64 	%rd38, [varlen_flash_attention_fwd_128_fp32_param_1];
	shr.s32 	%r70, %r124, 31;
	shr.u32 	%r71, %r70, 25;
	add.s32 	%r72, %r124, %r71;
	and.b32  	%r73, %r72, -128;
	sub.s32 	%r74, %r124, %r73;
	shr.u32 	%r75, %r72, 7;
	shl.b32 	%r76, %r123, 6;
	add.s32 	%r77, %r76, %r9;
	add.s32 	%r78, %r77, %r75;
	mul.lo.s32 	%r79, %r115, %r78;
	shl.b32 	%r80, %r79, 7;
	add.s32 	%r81, %r80, %r74;
	cvt.s64.s32 	%rd21, %r81;
	shl.b32 	%r82, %r2, 7;
	cvt.u64.u32 	%rd22, %r82;
	add.s64 	%rd23, %rd21, %rd22;
	cvta.to.global.u64 	%rd24, %rd38;
	shl.b64 	%rd25, %rd23, 2;
	add.s64 	%rd26, %rd24, %rd25;
	ld.global.f32 	%f917, [%rd26];
	shl.b32 	%r83, %r124, 2;
	mov.u32 	%r84, smem;
	add.s32 	%r85, %r84, %r83;
	st.shared.f32 	[%r85+65536], %f917;
	cvta.to.global.u64 	%rd27, %rd39;
	add.s64 	%rd28, %rd27, %rd25;
	ld.global.f32 	%f918, [%rd28];
	st.shared.f32 	[%r85+98304], %f918;
	mov.u32 	%r86, %ntid.x;
	add.s32 	%r124, %r124, %r86;
	shl.b32 	%r87, %r20, 7;
	setp.lt.s32 	%p9, %r124, %r87;
	@%p9 bra 	$L__BB1_11;
$L__BB1_12:
	mov.u32 	%r88, %tid.x;
	setp.ge.s32 	%p10, %r88, %r12;
	bar.sync 	0;
	mov.f32 	%f2085, %f130;
	@%p10 bra 	$L__BB1_23;
	setp.lt.s32 	%p11, %r20, 1;
	mov.f32 	%f2085, %f130;
	@%p11 bra 	$L__BB1_18;
	mov.u32 	%r91, smem;
	add.s32 	%r125, %r91, 66032;
	shl.b32 	%r126, %r123, 6;
	mov.b32 	%r127, 0;
	mov.f32 	%f2085, %f130;
$L__BB1_15:
	ld.param.u32 	%r117, [varlen_flash_attention_fwd_128_fp32_param_12];
	setp.ne.s32 	%p12, %r117, 0;
	setp.lt.s32 	%p13, %r18, %r126;
	and.pred  	%p14, %p12, %p13;
	@%p14 bra 	$L__BB1_17;
	ld.param.f32 	%f1954, [varlen_flash_attention_fwd_128_fp32_param_11];
	mov.u32 	%r92, %tid.x;
	shl.b32 	%r93, %r92, 9;
	mov.u32 	%r94, smem;
	add.s32 	%r95, %r94, %r93;
	ld.shared.v4.f32 	{%f919, %f920, %f921, %f922}, [%r95];
	ld.shared.v4.f32 	{%f923, %f924, %f925, %f926}, [%r125+-496];
	fma.rn.f32 	%f927, %f919, %f923, 0f00000000;
	fma.rn.f32 	%f928, %f920, %f924, %f927;
	fma.rn.f32 	%f929, %f921, %f925, %f928;
	fma.rn.f32 	%f930, %f922, %f926, %f929;
	ld.shared.v4.f32 	{%f931, %f932, %f933, %f934}, [%r95+16];
	ld.shared.v4.f32 	{%f935, %f936, %f937, %f938}, [%r125+-480];
	fma.rn.f32 	%f939, %f931, %f935, %f930;
	fma.rn.f32 	%f940, %f932, %f936, %f939;
	fma.rn.f32 	%f941, %f933, %f937, %f940;
	fma.rn.f32 	%f942, %f934, %f938, %f941;
	ld.shared.v4.f32 	{%f943, %f944, %f945, %f946}, [%r95+32];
	ld.shared.v4.f32 	{%f947, %f948, %f949, %f950}, [%r125+-464];
	fma.rn.f32 	%f951, %f943, %f947, %f942;
	fma.rn.f32 	%f952, %f944, %f948, %f951;
	fma.rn.f32 	%f953, %f945, %f949, %f952;
	fma.rn.f32 	%f954, %f946, %f950, %f953;
	ld.shared.v4.f32 	{%f955, %f956, %f957, %f958}, [%r95+48];
	ld.shared.v4.f32 	{%f959, %f960, %f961, %f962}, [%r125+-448];
	fma.rn.f32 	%f963, %f955, %f959, %f954;
	fma.rn.f32 	%f964, %f956, %f960, %f963;
	fma.rn.f32 	%f965, %f957, %f961, %f964;
	fma.rn.f32 	%f966, %f958, %f962, %f965;
	ld.shared.v4.f32 	{%f967, %f968, %f969, %f970}, [%r95+64];
	ld.shared.v4.f32 	{%f971, %f972, %f973, %f974}, [%r125+-432];
	fma.rn.f32 	%f975, %f967, %f971, %f966;
	fma.rn.f32 	%f976, %f968, %f972, %f975;
	fma.rn.f32 	%f977, %f969, %f973, %f976;
	fma.rn.f32 	%f978, %f970, %f974, %f977;
	ld.shared.v4.f32 	{%f979, %f980, %f981, %f982}, [%r95+80];
	ld.shared.v4.f32 	{%f983, %f984, %f985, %f986}, [%r125+-416];
	fma.rn.f32 	%f987, %f979, %f983, %f978;
	fma.rn.f32 	%f988, %f980, %f984, %f987;
	fma.rn.f32 	%f989, %f981, %f985, %f988;
	fma.rn.f32 	%f990, %f982, %f986, %f989;
	ld.shared.v4.f32 	{%f991, %f992, %f993, %f994}, [%r95+96];
	ld.shared.v4.f32 	{%f995, %f996, %f997, %f998}, [%r125+-400];
	fma.rn.f32 	%f999, %f991, %f995, %f990;
	fma.rn.f32 	%f1000, %f992, %f996, %f999;
	fma.rn.f32 	%f1001, %f993, %f997, %f1000;
	fma.rn.f32 	%f1002, %f994, %f998, %f1001;
	ld.shared.v4.f32 	{%f1003, %f1004, %f1005, %f1006}, [%r95+112];
	ld.shared.v4.f32 	{%f1007, %f1008, %f1009, %f1010}, [%r125+-384];
	fma.rn.f32 	%f1011, %f1003, %f1007, %f1002;
	fma.rn.f32 	%f1012, %f1004, %f1008, %f1011;
	fma.rn.f32 	%f1013, %f1005, %f1009, %f1012;
	fma.rn.f32 	%f1014, %f1006, %f1010, %f1013;
	ld.shared.v4.f32 	{%f1015, %f1016, %f1017, %f1018}, [%r95+128];
	ld.shared.v4.f32 	{%f1019, %f1020, %f1021, %f1022}, [%r125+-368];
	fma.rn.f32 	%f1023, %f1015, %f1019, %f1014;
	fma.rn.f32 	%f1024, %f1016, %f1020, %f1023;
	fma.rn.f32 	%f1025, %f1017, %f1021, %f1024;
	fma.rn.f32 	%f1026, %f1018, %f1022, %f1025;
	ld.shared.v4.f32 	{%f1027, %f1028, %f1029, %f1030}, [%r95+144];
	ld.shared.v4.f32 	{%f1031, %f1032, %f1033, %f1034}, [%r125+-352];
	fma.rn.f32 	%f1035, %f1027, %f1031, %f1026;
	fma.rn.f32 	%f1036, %f1028, %f1032, %f1035;
	fma.rn.f32 	%f1037, %f1029, %f1033, %f1036;
	fma.rn.f32 	%f1038, %f1030, %f1034, %f1037;
	ld.shared.v4.f32 	{%f1039, %f1040, %f1041, %f1042}, [%r95+160];
	ld.shared.v4.f32 	{%f1043, %f1044, %f1045, %f1046}, [%r125+-336];
	fma.rn.f32 	%f1047, %f1039, %f1043, %f1038;
	fma.rn.f32 	%f1048, %f1040, %f1044, %f1047;
	fma.rn.f32 	%f1049, %f1041, %f1045, %f1048;
	fma.rn.f32 	%f1050, %f1042, %f1046, %f1049;
	ld.shared.v4.f32 	{%f1051, %f1052, %f1053, %f1054}, [%r95+176];
	ld.shared.v4.f32 	{%f1055, %f1056, %f1057, %f1058}, [%r125+-320];
	fma.rn.f32 	%f1059, %f1051, %f1055, %f1050;
	fma.rn.f32 	%f1060, %f1052, %f1056, %f1059;
	fma.rn.f32 	%f1061, %f1053, %f1057, %f1060;
	fma.rn.f32 	%f1062, %f1054, %f1058, %f1061;
	ld.shared.v4.f32 	{%f1063, %f1064, %f1065, %f1066}, [%r95+192];
	ld.shared.v4.f32 	{%f1067, %f1068, %f1069, %f1070}, [%r125+-304];
	fma.rn.f32 	%f1071, %f1063, %f1067, %f1062;
	fma.rn.f32 	%f1072, %f1064, %f1068, %f1071;
	fma.rn.f32 	%f1073, %f1065, %f1069, %f1072;
	fma.rn.f32 	%f1074, %f1066, %f1070, %f1073;
	ld.shared.v4.f32 	{%f1075, %f1076, %f1077, %f1078}, [%r95+208];
	ld.shared.v4.f32 	{%f1079, %f1080, %f1081, %f1082}, [%r125+-288];
	fma.rn.f32 	%f1083, %f1075, %f1079, %f1074;
	fma.rn.f32 	%f1084, %f1076, %f1080, %f1083;
	fma.rn.f32 	%f1085, %f1077, %f1081, %f1084;
	fma.rn.f32 	%f1086, %f1078, %f1082, %f1085;
	ld.shared.v4.f32 	{%f1087, %f1088, %f1089, %f1090}, [%r95+224];
	ld.shared.v4.f32 	{%f1091, %f1092, %f1093, %f1094}, [%r125+-272];
	fma.rn.f32 	%f1095, %f1087, %f1091, %f1086;
	fma.rn.f32 	%f1096, %f1088, %f1092, %f1095;
	fma.rn.f32 	%f1097, %f1089, %f1093, %f1096;
	fma.rn.f32 	%f1098, %f1090, %f1094, %f1097;
	ld.shared.v4.f32 	{%f1099, %f1100, %f1101, %f1102}, [%r95+240];
	ld.shared.v4.f32 	{%f1103, %f1104, %f1105, %f1106}, [%r125+-256];
	fma.rn.f32 	%f1107, %f1099, %f1103, %f1098;
	fma.rn.f32 	%f1108, %f1100, %f1104, %f1107;
	fma.rn.f32 	%f1109, %f1101, %f1105, %f1108;
	fma.rn.f32 	%f1110, %f1102, %f1106, %f1109;
	ld.shared.v4.f32 	{%f1111, %f1112, %f1113, %f1114}, [%r95+256];
	ld.shared.v4.f32 	{%f1115, %f1116, %f1117, %f1118}, [%r125+-240];
	fma.rn.f32 	%f1119, %f1111, %f1115, %f1110;
	fma.rn.f32 	%f1120, %f1112, %f1116, %f1119;
	fma.rn.f32 	%f1121, %f1113, %f1117, %f1120;
	fma.rn.f32 	%f1122, %f1114, %f1118, %f1121;
	ld.shared.v4.f32 	{%f1123, %f1124, %f1125, %f1126}, [%r95+272];
	ld.shared.v4.f32 	{%f1127, %f1128, %f1129, %f1130}, [%r125+-224];
	fma.rn.f32 	%f1131, %f1123, %f1127, %f1122;
	fma.rn.f32 	%f1132, %f1124, %f1128, %f1131;
	fma.rn.f32 	%f1133, %f1125, %f1129, %f1132;
	fma.rn.f32 	%f1134, %f1126, %f1130, %f1133;
	ld.shared.v4.f32 	{%f1135, %f1136, %f1137, %f1138}, [%r95+288];
	ld.shared.v4.f32 	{%f1139, %f1140, %f1141, %f1142}, [%r125+-208];
	fma.rn.f32 	%f1143, %f1135, %f1139, %f1134;
	fma.rn.f32 	%f1144, %f1136, %f1140, %f1143;
	fma.rn.f32 	%f1145, %f1137, %f1141, %f1144;
	fma.rn.f32 	%f1146, %f1138, %f1142, %f1145;
	ld.shared.v4.f32 	{%f1147, %f1148, %f1149, %f1150}, [%r95+304];
	ld.shared.v4.f32 	{%f1151, %f1152, %f1153, %f1154}, [%r125+-192];
	fma.rn.f32 	%f1155, %f1147, %f1151, %f1146;
	fma.rn.f32 	%f1156, %f1148, %f1152, %f1155;
	fma.rn.f32 	%f1157, %f1149, %f1153, %f1156;
	fma.rn.f32 	%f1158, %f1150, %f1154, %f1157;
	ld.shared.v4.f32 	{%f1159, %f1160, %f1161, %f1162}, [%r95+320];
	ld.shared.v4.f32 	{%f1163, %f1164, %f1165, %f1166}, [%r125+-176];
	fma.rn.f32 	%f1167, %f1159, %f1163, %f1158;
	fma.rn.f32 	%f1168, %f1160, %f1164, %f1167;
	fma.rn.f32 	%f1169, %f1161, %f1165, %f1168;
	fma.rn.f32 	%f1170, %f1162, %f1166, %f1169;
	ld.shared.v4.f32 	{%f1171, %f1172, %f1173, %f1174}, [%r95+336];
	ld.shared.v4.f32 	{%f1175, %f1176, %f1177, %f1178}, [%r125+-160];
	fma.rn.f32 	%f1179, %f1171, %f1175, %f1170;
	fma.rn.f32 	%f1180, %f1172, %f1176, %f1179;
	fma.rn.f32 	%f1181, %f1173, %f1177, %f1180;
	fma.rn.f32 	%f1182, %f1174, %f1178, %f1181;
	ld.shared.v4.f32 	{%f1183, %f1184, %f1185, %f1186}, [%r95+352];
	ld.shared.v4.f32 	{%f1187, %f1188, %f1189, %f1190}, [%r125+-144];
	fma.rn.f32 	%f1191, %f1183, %f1187, %f1182;
	fma.rn.f32 	%f1192, %f1184, %f1188, %f1191;
	fma.rn.f32 	%f1193, %f1185, %f1189, %f1192;
	fma.rn.f32 	%f1194, %f1186, %f1190, %f1193;
	ld.shared.v4.f32 	{%f1195, %f1196, %f1197, %f1198}, [%r95+368];
	ld.shared.v4.f32 	{%f1199, %f1200, %f1201, %f1202}, [%r125+-128];
	fma.rn.f32 	%f1203, %f1195, %f1199, %f1194;
	fma.rn.f32 	%f1204, %f1196, %f1200, %f1203;
	fma.rn.f32 	%f1205, %f1197, %f1201, %f1204;
	fma.rn.f32 	%f1206, %f1198, %f1202, %f1205;
	ld.shared.v4.f32 	{%f1207, %f1208, %f1209, %f1210}, [%r95+384];
	ld.shared.v4.f32 	{%f1211, %f1212, %f1213, %f1214}, [%r125+-112];
	fma.rn.f32 	%f1215, %f1207, %f1211, %f1206;
	fma.rn.f32 	%f1216, %f1208, %f1212, %f1215;
	fma.rn.f32 	%f1217, %f1209, %f1213, %f1216;
	fma.rn.f32 	%f1218, %f1210, %f1214, %f1217;
	ld.shared.v4.f32 	{%f1219, %f1220, %f1221, %f1222}, [%r95+400];
	ld.shared.v4.f32 	{%f1223, %f1224, %f1225, %f1226}, [%r125+-96];
	fma.rn.f32 	%f1227, %f1219, %f1223, %f1218;
	fma.rn.f32 	%f1228, %f1220, %f1224, %f1227;
	fma.rn.f32 	%f1229, %f1221, %f1225, %f1228;
	fma.rn.f32 	%f1230, %f1222, %f1226, %f1229;
	ld.shared.v4.f32 	{%f1231, %f1232, %f1233, %f1234}, [%r95+416];
	ld.shared.v4.f32 	{%f1235, %f1236, %f1237, %f1238}, [%r125+-80];
	fma.rn.f32 	%f1239, %f1231, %f1235, %f1230;
	fma.rn.f32 	%f1240, %f1232, %f1236, %f1239;
	fma.rn.f32 	%f1241, %f1233, %f1237, %f1240;
	fma.rn.f32 	%f1242, %f1234, %f1238, %f1241;
	ld.shared.v4.f32 	{%f1243, %f1244, %f1245, %f1246}, [%r95+432];
	ld.shared.v4.f32 	{%f1247, %f1248, %f1249, %f1250}, [%r125+-64];
	fma.rn.f32 	%f1251, %f1243, %f1247, %f1242;
	fma.rn.f32 	%f1252, %f1244, %f1248, %f1251;
	fma.rn.f32 	%f1253, %f1245, %f1249, %f1252;
	fma.rn.f32 	%f1254, %f1246, %f1250, %f1253;
	ld.shared.v4.f32 	{%f1255, %f1256, %f1257, %f1258}, [%r95+448];
	ld.shared.v4.f32 	{%f1259, %f1260, %f1261, %f1262}, [%r125+-48];
	fma.rn.f32 	%f1263, %f1255, %f1259, %f1254;
	fma.rn.f32 	%f1264, %f1256, %f1260, %f1263;
	fma.rn.f32 	%f1265, %f1257, %f1261, %f1264;
	fma.rn.f32 	%f1266, %f1258, %f1262, %f1265;
	ld.shared.v4.f32 	{%f1267, %f1268, %f1269, %f1270}, [%r95+464];
	ld.shared.v4.f32 	{%f1271, %f1272, %f1273, %f1274}, [%r125+-32];
	fma.rn.f32 	%f1275, %f1267, %f1271, %f1266;
	fma.rn.f32 	%f1276, %f1268, %f1272, %f1275;
	fma.rn.f32 	%f1277, %f1269, %f1273, %f1276;
	fma.rn.f32 	%f1278, %f1270, %f1274, %f1277;
	ld.shared.v4.f32 	{%f1279, %f1280, %f1281, %f1282}, [%r95+480];
	ld.shared.v4.f32 	{%f1283, %f1284, %f1285, %f1286}, [%r125+-16];
	fma.rn.f32 	%f1287, %f1279, %f1283, %f1278;
	fma.rn.f32 	%f1288, %f1280, %f1284, %f1287;
	fma.rn.f32 	%f1289, %f1281, %f1285, %f1288;
	fma.rn.f32 	%f1290, %f1282, %f1286, %f1289;
	ld.shared.v4.f32 	{%f1291, %f1292, %f1293, %f1294}, [%r95+496];
	ld.shared.v4.f32 	{%f1295, %f1296, %f1297, %f1298}, [%r125];
	fma.rn.f32 	%f1299, %f1291, %f1295, %f1290;
	fma.rn.f32 	%f1300, %f1292, %f1296, %f1299;
	fma.rn.f32 	%f1301, %f1293, %f1297, %f1300;
	fma.rn.f32 	%f1302, %f1294, %f1298, %f1301;
	mul.f32 	%f1303, %f1954, %f1302;
	max.f32 	%f2085, %f2085, %f1303;
$L__BB1_17:
	add.s32 	%r127, %r127, 1;
	add.s32 	%r126, %r126, 1;
	add.s32 	%r125, %r125, 512;
	setp.lt.s32 	%p15, %r127, %r20;
	@%p15 bra 	$L__BB1_15;
$L__BB1_18:
	sub.f32 	%f1304, %f130, %f2085;
	mul.f32 	%f1305, %f1304, 0f3FB8AA3B;
	ex2.approx.f32 	%f1306, %f1305;
	mul.f32 	%f2474, %f1306, %f2474;
	mul.f32 	%f2473, %f1306, %f2473;
	mul.f32 	%f2472, %f1306, %f2472;
	mul.f32 	%f2471, %f1306, %f2471;
	mul.f32 	%f2470, %f1306, %f2470;
	mul.f32 	%f2469, %f1306, %f2469;
	mul.f32 	%f2468, %f1306, %f2468;
	mul.f32 	%f2467, %f1306, %f2467;
	mul.f32 	%f2466, %f1306, %f2466;
	mul.f32 	%f2465, %f1306, %f2465;
	mul.f32 	%f2464, %f1306, %f2464;
	mul.f32 	%f2463, %f1306, %f2463;
	mul.f32 	%f2462, %f1306, %f2462;
	mul.f32 	%f2461, %f1306, %f2461;
	mul.f32 	%f2460, %f1306, %f2460;
	mul.f32 	%f2459, %f1306, %f2459;
	mul.f32 	%f2458, %f1306, %f2458;
	mul.f32 	%f2457, %f1306, %f2457;
	mul.f32 	%f2456, %f1306, %f2456;
	mul.f32 	%f2455, %f1306, %f2455;
	mul.f32 	%f2454, %f1306, %f2454;
	mul.f32 	%f2453, %f1306, %f2453;
	mul.f32 	%f2452, %f1306, %f2452;
	mul.f32 	%f2451, %f1306, %f2451;
	mul.f32 	%f2450, %f1306, %f2450;
	mul.f32 	%f2449, %f1306, %f2449;
	mul.f32 	%f2448, %f1306, %f2448;
	mul.f32 	%f2447, %f1306, %f2447;
	mul.f32 	%f2446, %f1306, %f2446;
	mul.f32 	%f2445, %f1306, %f2445;
	mul.f32 	%f2444, %f1306, %f2444;
	mul.f32 	%f2443, %f1306, %f2443;
	mul.f32 	%f2442, %f1306, %f2442;
	mul.f32 	%f2441, %f1306, %f2441;
	mul.f32 	%f2440, %f1306, %f2440;
	mul.f32 	%f2439, %f1306, %f2439;
	mul.f32 	%f2438, %f1306, %f2438;
	mul.f32 	%f2437, %f1306, %f2437;
	mul.f32 	%f2436, %f1306, %f2436;
	mul.f32 	%f2435, %f1306, %f2435;
	mul.f32 	%f2434, %f1306, %f2434;
	mul.f32 	%f2433, %f1306, %f2433;
	mul.f32 	%f2432, %f1306, %f2432;
	mul.f32 	%f2431, %f1306, %f2431;
	mul.f32 	%f2430, %f1306, %f2430;
	mul.f32 	%f2429, %f1306, %f2429;
	mul.f32 	%f2428, %f1306, %f2428;
	mul.f32 	%f2427, %f1306, %f2427;
	mul.f32 	%f2426, %f1306, %f2426;
	mul.f32 	%f2425, %f1306, %f2425;
	mul.f32 	%f2424, %f1306, %f2424;
	mul.f32 	%f2423, %f1306, %f2423;
	mul.f32 	%f2422, %f1306, %f2422;
	mul.f32 	%f2421, %f1306, %f2421;
	mul.f32 	%f2420, %f1306, %f2420;
	mul.f32 	%f2419, %f1306, %f2419;
	mul.f32 	%f2418, %f1306, %f2418;
	mul.f32 	%f2417, %f1306, %f2417;
	mul.f32 	%f2416, %f1306, %f2416;
	mul.f32 	%f2415, %f1306, %f2415;
	mul.f32 	%f2414, %f1306, %f2414;
	mul.f32 	%f2413, %f1306, %f2413;
	mul.f32 	%f2412, %f1306, %f2412;
	mul.f32 	%f2411, %f1306, %f2411;
	mul.f32 	%f2410, %f1306, %f2410;
	mul.f32 	%f2409, %f1306, %f2409;
	mul.f32 	%f2408, %f1306, %f2408;
	mul.f32 	%f2407, %f1306, %f2407;
	mul.f32 	%f2406, %f1306, %f2406;
	mul.f32 	%f2405, %f1306, %f2405;
	mul.f32 	%f2404, %f1306, %f2404;
	mul.f32 	%f2403, %f1306, %f2403;
	mul.f32 	%f2402, %f1306, %f2402;
	mul.f32 	%f2401, %f1306, %f2401;
	mul.f32 	%f2400, %f1306, %f2400;
	mul.f32 	%f2399, %f1306, %f2399;
	mul.f32 	%f2398, %f1306, %f2398;
	mul.f32 	%f2397, %f1306, %f2397;
	mul.f32 	%f2396, %f1306, %f2396;
	mul.f32 	%f2395, %f1306, %f2395;
	mul.f32 	%f2394, %f1306, %f2394;
	mul.f32 	%f2393, %f1306, %f2393;
	mul.f32 	%f2392, %f1306, %f2392;
	mul.f32 	%f2391, %f1306, %f2391;
	mul.f32 	%f2390, %f1306, %f2390;
	mul.f32 	%f2389, %f1306, %f2389;
	mul.f32 	%f2388, %f1306, %f2388;
	mul.f32 	%f2387, %f1306, %f2387;
	mul.f32 	%f2386, %f1306, %f2386;
	mul.f32 	%f2385, %f1306, %f2385;
	mul.f32 	%f2384, %f1306, %f2384;
	mul.f32 	%f2383, %f1306, %f2383;
	mul.f32 	%f2382, %f1306, %f2382;
	mul.f32 	%f2381, %f1306, %f2381;
	mul.f32 	%f2380, %f1306, %f2380;
	mul.f32 	%f2379, %f1306, %f2379;
	mul.f32 	%f2378, %f1306, %f2378;
	mul.f32 	%f2377, %f1306, %f2377;
	mul.f32 	%f2376, %f1306, %f2376;
	mul.f32 	%f2375, %f1306, %f2375;
	mul.f32 	%f2374, %f1306, %f2374;
	mul.f32 	%f2373, %f1306, %f2373;
	mul.f32 	%f2372, %f1306, %f2372;
	mul.f32 	%f2371, %f1306, %f2371;
	mul.f32 	%f2370, %f1306, %f2370;
	mul.f32 	%f2369, %f1306, %f2369;
	mul.f32 	%f2368, %f1306, %f2368;
	mul.f32 	%f2367, %f1306, %f2367;
	mul.f32 	%f2366, %f1306, %f2366;
	mul.f32 	%f2365, %f1306, %f2365;
	mul.f32 	%f2364, %f1306, %f2364;
	mul.f32 	%f2363, %f1306, %f2363;
	mul.f32 	%f2362, %f1306, %f2362;
	mul.f32 	%f2361, %f1306, %f2361;
	mul.f32 	%f2360, %f1306, %f2360;
	mul.f32 	%f2359, %f1306, %f2359;
	mul.f32 	%f2358, %f1306, %f2358;
	mul.f32 	%f2357, %f1306, %f2357;
	mul.f32 	%f2356, %f1306, %f2356;
	mul.f32 	%f2355, %f1306, %f2355;
	mul.f32 	%f2354, %f1306, %f2354;
	mul.f32 	%f2353, %f1306, %f2353;
	mul.f32 	%f2352, %f1306, %f2352;
	mul.f32 	%f2351, %f1306, %f2351;
	mul.f32 	%f2350, %f1306, %f2350;
	mul.f32 	%f2349, %f1306, %f2349;
	mul.f32 	%f2348, %f1306, %f2348;
	mul.f32 	%f2347, %f1306, %f2347;
	mul.f32 	%f2476, %f2476, %f1306;
	@%p11 bra 	$L__BB1_23;
	mov.b32 	%r128, 0;
$L__BB1_20:
	ld.param.u32 	%r118, [varlen_flash_attention_fwd_128_fp32_param_12];
	setp.ne.s32 	%p17, %r118, 0;
	shl.b32 	%r97, %r123, 6;
	add.s32 	%r98, %r97, %r128;
	setp.lt.s32 	%p18, %r18, %r98;
	and.pred  	%p19, %p17, %p18;
	@%p19 bra 	$L__BB1_22;
	ld.param.f32 	%f1955, [varlen_flash_attention_fwd_128_fp32_param_11];
	mov.u32 	%r99, %tid.x;
	shl.b32 	%r100, %r99, 9;
	mov.u32 	%r101, smem;
	add.s32 	%r102, %r101, %r100;
	ld.shared.v4.f32 	{%f1307, %f1308, %f1309, %f1310}, [%r102];
	shl.b32 	%r103, %r128, 9;
	add.s32 	%r104, %r101, %r103;
	ld.shared.v4.f32 	{%f1311, %f1312, %f1313, %f1314}, [%r104+65536];
	fma.rn.f32 	%f1315, %f1307, %f1311, 0f00000000;
	fma.rn.f32 	%f1316, %f1308, %f1312, %f1315;
	fma.rn.f32 	%f1317, %f1309, %f1313, %f1316;
	fma.rn.f32 	%f1318, %f1310, %f1314, %f1317;
	ld.shared.v4.f32 	{%f1319, %f1320, %f1321, %f1322}, [%r102+16];
	ld.shared.v4.f32 	{%f1323, %f1324, %f1325, %f1326}, [%r104+65552];
	fma.rn.f32 	%f1327, %f1319, %f1323, %f1318;
	fma.rn.f32 	%f1328, %f1320, %f1324, %f1327;
	fma.rn.f32 	%f1329, %f1321, %f1325, %f1328;
	fma.rn.f32 	%f1330, %f1322, %f1326, %f1329;
	ld.shared.v4.f32 	{%f1331, %f1332, %f1333, %f1334}, [%r102+32];
	ld.shared.v4.f32 	{%f1335, %f1336, %f1337, %f1338}, [%r104+65568];
	fma.rn.f32 	%f1339, %f1331, %f1335, %f1330;
	fma.rn.f32 	%f1340, %f1332, %f1336, %f1339;
	fma.rn.f32 	%f1341, %f1333, %f1337, %f1340;
	fma.rn.f32 	%f1342, %f1334, %f1338, %f1341;
	ld.shared.v4.f32 	{%f1343, %f1344, %f1345, %f1346}, [%r102+48];
	ld.shared.v4.f32 	{%f1347, %f1348, %f1349, %f1350}, [%r104+65584];
	fma.rn.f32 	%f1351, %f1343, %f1347, %f1342;
	fma.rn.f32 	%f1352, %f1344, %f1348, %f1351;
	fma.rn.f32 	%f1353, %f1345, %f1349, %f1352;
	fma.rn.f32 	%f1354, %f1346, %f1350, %f1353;
	ld.shared.v4.f32 	{%f1355, %f1356, %f1357, %f1358}, [%r102+64];
	ld.shared.v4.f32 	{%f1359, %f1360, %f1361, %f1362}, [%r104+65600];
	fma.rn.f32 	%f1363, %f1355, %f1359, %f1354;
	fma.rn.f32 	%f1364, %f1356, %f1360, %f1363;
	fma.rn.f32 	%f1365, %f1357, %f1361, %f1364;
	fma.rn.f32 	%f1366, %f1358, %f1362, %f1365;
	ld.shared.v4.f32 	{%f1367, %f1368, %f1369, %f1370}, [%r102+80];
	ld.shared.v4.f32 	{%f1371, %f1372, %f1373, %f1374}, [%r104+65616];
	fma.rn.f32 	%f1375, %f1367, %f1371, %f1366;
	fma.rn.f32 	%f1376, %f1368, %f1372, %f1375;
	fma.rn.f32 	%f1377, %f1369, %f1373, %f1376;
	fma.rn.f32 	%f1378, %f1370, %f1374, %f1377;
	ld.shared.v4.f32 	{%f1379, %f1380, %f1381, %f1382}, [%r102+96];
	ld.shared.v4.f32 	{%f1383, %f1384, %f1385, %f1386}, [%r104+65632];
	fma.rn.f32 	%f1387, %f1379, %f1383, %f1378;
	fma.rn.f32 	%f1388, %f1380, %f1384, %f1387;
	fma.rn.f32 	%f1389, %f1381, %f1385, %f1388;
	fma.rn.f32 	%f1390, %f1382, %f1386, %f1389;
	ld.shared.v4.f32 	{%f1391, %f1392, %f1393, %f1394}, [%r102+112];
	ld.shared.v4.f32 	{%f1395, %f1396, %f1397, %f1398}, [%r104+65648];
	fma.rn.f32 	%f1399, %f1391, %f1395, %f1390;
	fma.rn.f32 	%f1400, %f1392, %f1396, %f1399;
	fma.rn.f32 	%f1401, %f1393, %f1397, %f1400;
	fma.rn.f32 	%f1402, %f1394, %f1398, %f1401;
	ld.shared.v4.f32 	{%f1403, %f1404, %f1405, %f1406}, [%r102+128];
	ld.shared.v4.f32 	{%f1407, %f1408, %f1409, %f1410}, [%r104+65664];
	fma.rn.f32 	%f1411, %f1403, %f1407, %f1402;
	fma.rn.f32 	%f1412, %f1404, %f1408, %f1411;
	fma.rn.f32 	%f1413, %f1405, %f1409, %f1412;
	fma.rn.f32 	%f1414, %f1406, %f1410, %f1413;
	ld.shared.v4.f32 	{%f1415, %f1416, %f1417, %f1418}, [%r102+144];
	ld.shared.v4.f32 	{%f1419, %f1420, %f1421, %f1422}, [%r104+65680];
	fma.rn.f32 	%f1423, %f1415, %f1419, %f1414;
	fma.rn.f32 	%f1424, %f1416, %f1420, %f1423;
	fma.rn.f32 	%f1425, %f1417, %f1421, %f1424;
	fma.rn.f32 	%f1426, %f1418, %f1422, %f1425;
	ld.shared.v4.f32 	{%f1427, %f1428, %f1429, %f1430}, [%r102+160];
	ld.shared.v4.f32 	{%f1431, %f1432, %f1433, %f1434}, [%r104+65696];
	fma.rn.f32 	%f1435, %f1427, %f1431, %f1426;
	fma.rn.f32 	%f1436, %f1428, %f1432, %f1435;
	fma.rn.f32 	%f1437, %f1429, %f1433, %f1436;
	fma.rn.f32 	%f1438, %f1430, %f1434, %f1437;
	ld.shared.v4.f32 	{%f1439, %f1440, %f1441, %f1442}, [%r102+176];
	ld.shared.v4.f32 	{%f1443, %f1444, %f1445, %f1446}, [%r104+65712];
	fma.rn.f32 	%f1447, %f1439, %f1443, %f1438;
	fma.rn.f32 	%f1448, %f1440, %f1444, %f1447;
	fma.rn.f32 	%f1449, %f1441, %f1445, %f1448;
	fma.rn.f32 	%f1450, %f1442, %f1446, %f1449;
	ld.shared.v4.f32 	{%f1451, %f1452, %f1453, %f1454}, [%r102+192];
	ld.shared.v4.f32 	{%f1455, %f1456, %f1457, %f1458}, [%r104+65728];
	fma.rn.f32 	%f1459, %f1451, %f1455, %f1450;
	fma.rn.f32 	%f1460, %f1452, %f1456, %f1459;
	fma.rn.f32 	%f1461, %f1453, %f1457, %f1460;
	fma.rn.f32 	%f1462, %f1454, %f1458, %f1461;
	ld.shared.v4.f32 	{%f1463, %f1464, %f1465, %f1466}, [%r102+208];
	ld.shared.v4.f32 	{%f1467, %f1468, %f1469, %f1470}, [%r104+65744];
	fma.rn.f32 	%f1471, %f1463, %f1467, %f1462;
	fma.rn.f32 	%f1472, %f1464, %f1468, %f1471;
	fma.rn.f32 	%f1473, %f1465, %f1469, %f1472;
	fma.rn.f32 	%f1474, %f1466, %f1470, %f1473;
	ld.shared.v4.f32 	{%f1475, %f1476, %f1477, %f1478}, [%r102+224];
	ld.shared.v4.f32 	{%f1479, %f1480, %f1481, %f1482}, [%r104+65760];
	fma.rn.f32 	%f1483, %f1475, %f1479, %f1474;
	fma.rn.f32 	%f1484, %f1476, %f1480, %f1483;
	fma.rn.f32 	%f1485, %f1477, %f1481, %f1484;
	fma.rn.f32 	%f1486, %f1478, %f1482, %f1485;
	ld.shared.v4.f32 	{%f1487, %f1488, %f1489, %f1490}, [%r102+240];
	ld.shared.v4.f32 	{%f1491, %f1492, %f1493, %f1494}, [%r104+65776];
	fma.rn.f32 	%f1495, %f1487, %f1491, %f1486;
	fma.rn.f32 	%f1496, %f1488, %f1492, %f1495;
	fma.rn.f32 	%f1497, %f1489, %f1493, %f1496;
	fma.rn.f32 	%f1498, %f1490, %f1494, %f1497;
	ld.shared.v4.f32 	{%f1499, %f1500, %f1501, %f1502}, [%r102+256];
	ld.shared.v4.f32 	{%f1503, %f1504, %f1505, %f1506}, [%r104+65792];
	fma.rn.f32 	%f1507, %f1499, %f1503, %f1498;
	fma.rn.f32 	%f1508, %f1500, %f1504, %f1507;
	fma.rn.f32 	%f1509, %f1501, %f1505, %f1508;
	fma.rn.f32 	%f1510, %f1502, %f1506, %f1509;
	ld.shared.v4.f32 	{%f1511, %f1512, %f1513, %f1514}, [%r102+272];
	ld.shared.v4.f32 	{%f1515, %f1516, %f1517, %f1518}, [%r104+65808];
	fma.rn.f32 	%f1519, %f1511, %f1515, %f1510;
	fma.rn.f32 	%f1520, %f1512, %f1516, %f1519;
	fma.rn.f32 	%f1521, %f1513, %f1517, %f1520;
	fma.rn.f32 	%f1522, %f1514, %f1518, %f1521;
	ld.shared.v4.f32 	{%f1523, %f1524, %f1525, %f1526}, [%r102+288];
	ld.shared.v4.f32 	{%f1527, %f1528, %f1529, %f1530}, [%r104+65824];
	fma.rn.f32 	%f1531, %f1523, %f1527, %f1522;
	fma.rn.f32 	%f1532, %f1524, %f1528, %f1531;
	fma.rn.f32 	%f1533, %f1525, %f1529, %f1532;
	fma.rn.f32 	%f1534, %f1526, %f1530, %f1533;
	ld.shared.v4.f32 	{%f1535, %f1536, %f1537, %f1538}, [%r102+304];
	ld.shared.v4.f32 	{%f1539, %f1540, %f1541, %f1542}, [%r104+65840];
	fma.rn.f32 	%f1543, %f1535, %f1539, %f1534;
	fma.rn.f32 	%f1544, %f1536, %f1540, %f1543;
	fma.rn.f32 	%f1545, %f1537, %f1541, %f1544;
	fma.rn.f32 	%f1546, %f1538, %f1542, %f1545;
	ld.shared.v4.f32 	{%f1547, %f1548, %f1549, %f1550}, [%r102+320];
	ld.shared.v4.f32 	{%f1551, %f1552, %f1553, %f1554}, [%r104+65856];
	fma.rn.f32 	%f1555, %f1547, %f1551, %f1546;
	fma.rn.f32 	%f1556, %f1548, %f1552, %f1555;
	fma.rn.f32 	%f1557, %f1549, %f1553, %f1556;
	fma.rn.f32 	%f1558, %f1550, %f1554, %f1557;
	ld.shared.v4.f32 	{%f1559, %f1560, %f1561, %f1562}, [%r102+336];
	ld.shared.v4.f32 	{%f1563, %f1564, %f1565, %f1566}, [%r104+65872];
	fma.rn.f32 	%f1567, %f1559, %f1563, %f1558;
	fma.rn.f32 	%f1568, %f1560, %f1564, %f1567;
	fma.rn.f32 	%f1569, %f1561, %f1565, %f1568;
	fma.rn.f32 	%f1570, %f1562, %f1566, %f1569;
	ld.shared.v4.f32 	{%f1571, %f1572, %f1573, %f1574}, [%r102+352];
	ld.shared.v4.f32 	{%f1575, %f1576, %f1577, %f1578}, [%r104+65888];
	fma.rn.f32 	%f1579, %f1571, %f1575, %f1570;
	fma.rn.f32 	%f1580, %f1572, %f1576, %f1579;
	fma.rn.f32 	%f1581, %f1573, %f1577, %f1580;
	fma.rn.f32 	%f1582, %f1574, %f1578, %f1581;
	ld.shared.v4.f32 	{%f1583, %f1584, %f1585, %f1586}, [%r102+368];
	ld.shared.v4.f32 	{%f1587, %f1588, %f1589, %f1590}, [%r104+65904];
	fma.rn.f32 	%f1591, %f1583, %f1587, %f1582;
	fma.rn.f32 	%f1592, %f1584, %f1588, %f1591;
	fma.rn.f32 	%f1593, %f1585, %f1589, %f1592;
	fma.rn.f32 	%f1594, %f1586, %f1590, %f1593;
	ld.shared.v4.f32 	{%f1595, %f1596, %f1597, %f1598}, [%r102+384];
	ld.shared.v4.f32 	{%f1599, %f1600, %f1601, %f1602}, [%r104+65920];
	fma.rn.f32 	%f1603, %f1595, %f1599, %f1594;
	fma.rn.f32 	%f1604, %f1596, %f1600, %f1603;
	fma.rn.f32 	%f1605, %f1597, %f1601, %f1604;
	fma.rn.f32 	%f1606, %f1598, %f1602, %f1605;
	ld.shared.v4.f32 	{%f1607, %f1608, %f1609, %f1610}, [%r102+400];
	ld.shared.v4.f32 	{%f1611, %f1612, %f1613, %f1614}, [%r104+65936];
	fma.rn.f32 	%f1615, %f1607, %f1611, %f1606;
	fma.rn.f32 	%f1616, %f1608, %f1612, %f1615;
	fma.rn.f32 	%f1617, %f1609, %f1613, %f1616;
	fma.rn.f32 	%f1618, %f1610, %f1614, %f1617;
	ld.shared.v4.f32 	{%f1619, %f1620, %f1621, %f1622}, [%r102+416];
	ld.shared.v4.f32 	{%f1623, %f1624, %f1625, %f1626}, [%r104+65952];
	fma.rn.f32 	%f1627, %f1619, %f1623, %f1618;
	fma.rn.f32 	%f1628, %f1620, %f1624, %f1627;
	fma.rn.f32 	%f1629, %f1621, %f1625, %f1628;
	fma.rn.f32 	%f1630, %f1622, %f1626, %f1629;
	ld.shared.v4.f32 	{%f1631, %f1632, %f1633, %f1634}, [%r102+432];
	ld.shared.v4.f32 	{%f1635, %f1636, %f1637, %f1638}, [%r104+65968];
	fma.rn.f32 	%f1639, %f1631, %f1635, %f1630;
	fma.rn.f32 	%f1640, %f1632, %f1636, %f1639;
	fma.rn.f32 	%f1641, %f1633, %f1637, %f1640;
	fma.rn.f32 	%f1642, %f1634, %f1638, %f1641;
	ld.shared.v4.f32 	{%f1643, %f1644, %f1645, %f1646}, [%r102+448];
	ld.shared.v4.f32 	{%f1647, %f1648, %f1649, %f1650}, [%r104+65984];
	fma.rn.f32 	%f1651, %f1643, %f1647, %f1642;
	fma.rn.f32 	%f1652, %f1644, %f1648, %f1651;
	fma.rn.f32 	%f1653, %f1645, %f1649, %f1652;
	fma.rn.f32 	%f1654, %f1646, %f1650, %f1653;
	ld.shared.v4.f32 	{%f1655, %f1656, %f1657, %f1658}, [%r102+464];
	ld.shared.v4.f32 	{%f1659, %f1660, %f1661, %f1662}, [%r104+66000];
	fma.rn.f32 	%f1663, %f1655, %f1659, %f1654;
	fma.rn.f32 	%f1664, %f1656, %f1660, %f1663;
	fma.rn.f32 	%f1665, %f1657, %f1661, %f1664;
	fma.rn.f32 	%f1666, %f1658, %f1662, %f1665;
	ld.shared.v4.f32 	{%f1667, %f1668, %f1669, %f1670}, [%r102+480];
	ld.shared.v4.f32 	{%f1671, %f1672, %f1673, %f1674}, [%r104+66016];
	fma.rn.f32 	%f1675, %f1667, %f1671, %f1666;
	fma.rn.f32 	%f1676, %f1668, %f1672, %f1675;
	fma.rn.f32 	%f1677, %f1669, %f1673, %f1676;
	fma.rn.f32 	%f1678, %f1670, %f1674, %f1677;
	ld.shared.v4.f32 	{%f1679, %f1680, %f1681, %f1682}, [%r102+496];
	ld.shared.v4.f32 	{%f1683, %f1684, %f1685, %f1686}, [%r104+66032];
	fma.rn.f32 	%f1687, %f1679, %f1683, %f1678;
	fma.rn.f32 	%f1688, %f1680, %f1684, %f1687;
	fma.rn.f32 	%f1689, %f1681, %f1685, %f1688;
	fma.rn.f32 	%f1690, %f1682, %f1686, %f1689;
	mul.f32 	%f1691, %f1955, %f1690;
	sub.f32 	%f1692, %f1691, %f2085;
	mul.f32 	%f1693, %f1692, 0f3FB8AA3B;
	ex2.approx.f32 	%f1694, %f1693;
	add.f32 	%f2476, %f2476, %f1694;
	ld.shared.v4.f32 	{%f1695, %f1696, %f1697, %f1698}, [%r104+98304];
	fma.rn.f32 	%f2474, %f1694, %f1695, %f2474;
	fma.rn.f32 	%f2473, %f1694, %f1696, %f2473;
	fma.rn.f32 	%f2472, %f1694, %f1697, %f2472;
	fma.rn.f32 	%f2471, %f1694, %f1698, %f2471;
	ld.shared.v4.f32 	{%f1699, %f1700, %f1701, %f1702}, [%r104+98320];
	fma.rn.f32 	%f2470, %f1694, %f1699, %f2470;
	fma.rn.f32 	%f2469, %f1694, %f1700, %f2469;
	fma.rn.f32 	%f2468, %f1694, %f1701, %f2468;
	fma.rn.f32 	%f2467, %f1694, %f1702, %f2467;
	ld.shared.v4.f32 	{%f1703, %f1704, %f1705, %f1706}, [%r104+98336];
	fma.rn.f32 	%f2466, %f1694, %f1703, %f2466;
	fma.rn.f32 	%f2465, %f1694, %f1704, %f2465;
	fma.rn.f32 	%f2464, %f1694, %f1705, %f2464;
	fma.rn.f32 	%f2463, %f1694, %f1706, %f2463;
	ld.shared.v4.f32 	{%f1707, %f1708, %f1709, %f1710}, [%r104+98352];
	fma.rn.f32 	%f2462, %f1694, %f1707, %f2462;
	fma.rn.f32 	%f2461, %f1694, %f1708, %f2461;
	fma.rn.f32 	%f2460, %f1694, %f1709, %f2460;
	fma.rn.f32 	%f2459, %f1694, %f1710, %f2459;
	ld.shared.v4.f32 	{%f1711, %f1712, %f1713, %f1714}, [%r104+98368];
	fma.rn.f32 	%f2458, %f1694, %f1711, %f2458;
	fma.rn.f32 	%f2457, %f1694, %f1712, %f2457;
	fma.rn.f32 	%f2456, %f1694, %f1713, %f2456;
	fma.rn.f32 	%f2455, %f1694, %f1714, %f2455;
	ld.shared.v4.f32 	{%f1715, %f1716, %f1717, %f1718}, [%r104+98384];
	fma.rn.f32 	%f2454, %f1694, %f1715, %f2454;
	fma.rn.f32 	%f2453, %f1694, %f1716, %f2453;
	fma.rn.f32 	%f2452, %f1694, %f1717, %f2452;
	fma.rn.f32 	%f2451, %f1694, %f1718, %f2451;
	ld.shared.v4.f32 	{%f1719, %f1720, %f1721, %f1722}, [%r104+98400];
	fma.rn.f32 	%f2450, %f1694, %f1719, %f2450;
	fma.rn.f32 	%f2449, %f1694, %f1720, %f2449;
	fma.rn.f32 	%f2448, %f1694, %f1721, %f2448;
	fma.rn.f32 	%f2447, %f1694, %f1722, %f2447;
	ld.shared.v4.f32 	{%f1723, %f1724, %f1725, %f1726}, [%r104+98416];
	fma.rn.f32 	%f2446, %f1694, %f1723, %f2446;
	fma.rn.f32 	%f2445, %f1694, %f1724, %f2445;
	fma.rn.f32 	%f2444, %f1694, %f1725, %f2444;
	fma.rn.f32 	%f2443, %f1694, %f1726, %f2443;
	ld.shared.v4.f32 	{%f1727, %f1728, %f1729, %f1730}, [%r104+98432];
	fma.rn.f32 	%f2442, %f1694, %f1727, %f2442;
	fma.rn.f32 	%f2441, %f1694, %f1728, %f2441;
	fma.rn.f32 	%f2440, %f1694, %f1729, %f2440;
	fma.rn.f32 	%f2439, %f1694, %f1730, %f2439;
	ld.shared.v4.f32 	{%f1731, %f1732, %f1733, %f1734}, [%r104+98448];
	fma.rn.f32 	%f2438, %f1694, %f1731, %f2438;
	fma.rn.f32 	%f2437, %f1694, %f1732, %f2437;
	fma.rn.f32 	%f2436, %f1694, %f1733, %f2436;
	fma.rn.f32 	%f2435, %f1694, %f1734, %f2435;
	ld.shared.v4.f32 	{%f1735, %f1736, %f1737, %f1738}, [%r104+98464];
	fma.rn.f32 	%f2434, %f1694, %f1735, %f2434;
	fma.rn.f32 	%f2433, %f1694, %f1736, %f2433;
	fma.rn.f32 	%f2432, %f1694, %f1737, %f2432;
	fma.rn.f32 	%f2431, %f1694, %f1738, %f2431;
	ld.shared.v4.f32 	{%f1739, %f1740, %f1741, %f1742}, [%r104+98480];
	fma.rn.f32 	%f2430, %f1694, %f1739, %f2430;
	fma.rn.f32 	%f2429, %f1694, %f1740, %f2429;
	fma.rn.f32 	%f2428, %f1694, %f1741, %f2428;
	fma.rn.f32 	%f2427, %f1694, %f1742, %f2427;
	ld.shared.v4.f32 	{%f1743, %f1744, %f1745, %f1746}, [%r104+98496];
	fma.rn.f32 	%f2426, %f1694, %f1743, %f2426;
	fma.rn.f32 	%f2425, %f1694, %f1744, %f2425;
	fma.rn.f32 	%f2424, %f1694, %f1745, %f2424;
	fma.rn.f32 	%f2423, %f1694, %f1746, %f2423;
	ld.shared.v4.f32 	{%f1747, %f1748, %f1749, %f1750}, [%r104+98512];
	fma.rn.f32 	%f2422, %f1694, %f1747, %f2422;
	fma.rn.f32 	%f2421, %f1694, %f1748, %f2421;
	fma.rn.f32 	%f2420, %f1694, %f1749, %f2420;
	fma.rn.f32 	%f2419, %f1694, %f1750, %f2419;
	ld.shared.v4.f32 	{%f1751, %f1752, %f1753, %f1754}, [%r104+98528];
	fma.rn.f32 	%f2418, %f1694, %f1751, %f2418;
	fma.rn.f32 	%f2417, %f1694, %f1752, %f2417;
	fma.rn.f32 	%f2416, %f1694, %f1753, %f2416;
	fma.rn.f32 	%f2415, %f1694, %f1754, %f2415;
	ld.shared.v4.f32 	{%f1755, %f1756, %f1757, %f1758}, [%r104+98544];
	fma.rn.f32 	%f2414, %f1694, %f1755, %f2414;
	fma.rn.f32 	%f2413, %f1694, %f1756, %f2413;
	fma.rn.f32 	%f2412, %f1694, %f1757, %f2412;
	fma.rn.f32 	%f2411, %f1694, %f1758, %f2411;
	ld.shared.v4.f32 	{%f1759, %f1760, %f1761, %f1762}, [%r104+98560];
	fma.rn.f32 	%f2410, %f1694, %f1759, %f2410;
	fma.rn.f32 	%f2409, %f1694, %f1760, %f2409;
	fma.rn.f32 	%f2408, %f1694, %f1761, %f2408;
	fma.rn.f32 	%f2407, %f1694, %f1762, %f2407;
	ld.shared.v4.f32 	{%f1763, %f1764, %f1765, %f1766}, [%r104+98576];
	fma.rn.f32 	%f2406, %f1694, %f1763, %f2406;
	fma.rn.f32 	%f2405, %f1694, %f1764, %f2405;
	fma.rn.f32 	%f2404, %f1694, %f1765, %f2404;
	fma.rn.f32 	%f2403, %f1694, %f1766, %f2403;
	ld.shared.v4.f32 	{%f1767, %f1768, %f1769, %f1770}, [%r104+98592];
	fma.rn.f32 	%f2402, %f1694, %f1767, %f2402;
	fma.rn.f32 	%f2401, %f1694, %f1768, %f2401;
	fma.rn.f32 	%f2400, %f1694, %f1769, %f2400;
	fma.rn.f32 	%f2399, %f1694, %f1770, %f2399;
	ld.shared.v4.f32 	{%f1771, %f1772, %f1773, %f1774}, [%r104+98608];
	fma.rn.f32 	%f2398, %f1694, %f1771, %f2398;
	fma.rn.f32 	%f2397, %f1694, %f1772, %f2397;
	fma.rn.f32 	%f2396, %f1694, %f1773, %f2396;
	fma.rn.f32 	%f2395, %f1694, %f1774, %f2395;
	ld.shared.v4.f32 	{%f1775, %f1776, %f1777, %f1778}, [%r104+98624];
	fma.rn.f32 	%f2394, %f1694, %f1775, %f2394;
	fma.rn.f32 	%f2393, %f1694, %f1776, %f2393;
	fma.rn.f32 	%f2392, %f1694, %f1777, %f2392;
	fma.rn.f32 	%f2391, %f1694, %f1778, %f2391;
	ld.shared.v4.f32 	{%f1779, %f1780, %f1781, %f1782}, [%r104+98640];
	fma.rn.f32 	%f2390, %f1694, %f1779, %f2390;
	fma.rn.f32 	%f2389, %f1694, %f1780, %f2389;
	fma.rn.f32 	%f2388, %f1694, %f1781, %f2388;
	fma.rn.f32 	%f2387, %f1694, %f1782, %f2387;
	ld.shared.v4.f32 	{%f1783, %f1784, %f1785, %f1786}, [%r104+98656];
	fma.rn.f32 	%f2386, %f1694, %f1783, %f2386;
	fma.rn.f32 	%f2385, %f1694, %f1784, %f2385;
	fma.rn.f32 	%f2384, %f1694, %f1785, %f2384;
	fma.rn.f32 	%f2383, %f1694, %f1786, %f2383;
	ld.shared.v4.f32 	{%f1787, %f1788, %f1789, %f1790}, [%r104+98672];
	fma.rn.f32 	%f2382, %f1694, %f1787, %f2382;
	fma.rn.f32 	%f2381, %f1694, %f1788, %f2381;
	fma.rn.f32 	%f2380, %f1694, %f1789, %f2380;
	fma.rn.f32 	%f2379, %f1694, %f1790, %f2379;
	ld.shared.v4.f32 	{%f1791, %f1792, %f1793, %f1794}, [%r104+98688];
	fma.rn.f32 	%f2378, %f1694, %f1791, %f2378;
	fma.rn.f32 	%f2377, %f1694, %f1792, %f2377;
	fma.rn.f32 	%f2376, %f1694, %f1793, %f2376;
	fma.rn.f32 	%f2375, %f1694, %f1794, %f2375;
	ld.shared.v4.f32 	{%f1795, %f1796, %f1797, %f1798}, [%r104+98704];
	fma.rn.f32 	%f2374, %f1694, %f1795, %f2374;
	fma.rn.f32 	%f2373, %f1694, %f1796, %f2373;
	fma.rn.f32 	%f2372, %f1694, %f1797, %f2372;
	fma.rn.f32 	%f2371, %f1694, %f1798, %f2371;
	ld.shared.v4.f32 	{%f1799, %f1800, %f1801, %f1802}, [%r104+98720];
	fma.rn.f32 	%f2370, %f1694, %f1799, %f2370;
	fma.rn.f32 	%f2369, %f1694, %f1800, %f2369;
	fma.rn.f32 	%f2368, %f1694, %f1801, %f2368;
	fma.rn.f32 	%f2367, %f1694, %f1802, %f2367;
	ld.shared.v4.f32 	{%f1803, %f1804, %f1805, %f1806}, [%r104+98736];
	fma.rn.f32 	%f2366, %f1694, %f1803, %f2366;
	fma.rn.f32 	%f2365, %f1694, %f1804, %f2365;
	fma.rn.f32 	%f2364, %f1694, %f1805, %f2364;
	fma.rn.f32 	%f2363, %f1694, %f1806, %f2363;
	ld.shared.v4.f32 	{%f1807, %f1808, %f1809, %f1810}, [%r104+98752];
	fma.rn.f32 	%f2362, %f1694, %f1807, %f2362;
	fma.rn.f32 	%f2361, %f1694, %f1808, %f2361;
	fma.rn.f32 	%f2360, %f1694, %f1809, %f2360;
	fma.rn.f32 	%f2359, %f1694, %f1810, %f2359;
	ld.shared.v4.f32 	{%f1811, %f1812, %f1813, %f1814}, [%r104+98768];
	fma.rn.f32 	%f2358, %f1694, %f1811, %f2358;
	fma.rn.f32 	%f2357, %f1694, %f1812, %f2357;
	fma.rn.f32 	%f2356, %f1694, %f1813, %f2356;
	fma.rn.f32 	%f2355, %f1694, %f1814, %f2355;
	ld.shared.v4.f32 	{%f1815, %f1816, %f1817, %f1818}, [%r104+98784];
	fma.rn.f32 	%f2354, %f1694, %f1815, %f2354;
	fma.rn.f32 	%f2353, %f1694, %f1816, %f2353;
	fma.rn.f32 	%f2352, %f1694, %f1817, %f2352;
	fma.rn.f32 	%f2351, %f1694, %f1818, %f2351;
	ld.shared.v4.f32 	{%f1819, %f1820, %f1821, %f1822}, [%r104+98800];
	fma.rn.f32 	%f2350, %f1694, %f1819, %f2350;
	fma.rn.f32 	%f2349, %f1694, %f1820, %f2349;
	fma.rn.f32 	%f2348, %f1694, %f1821, %f2348;
	fma.rn.f32 	%f2347, %f1694, %f1822, %f2347;
$L__BB1_22:
	add.s32 	%r128, %r128, 1;
	setp.lt.s32 	%p20, %r128, %r20;
	@%p20 bra 	$L__BB1_20;
$L__BB1_23:
	bar.sync 	0;
	add.s32 	%r123, %r123, 1;
	add.s32 	%r105, %r10, 63;
	shr.u32 	%r106, %r105, 6;
	setp.ne.s32 	%p21, %r123, %r106;
	@%p21 bra 	$L__BB1_9;
$L__BB1_24:
	mov.u32 	%r107, %tid.x;
	setp.ge.s32 	%p22, %r107, %r12;
	@%p22 bra 	$L__BB1_26;
	ld.param.u32 	%r116, [varlen_flash_attention_fwd_128_fp32_param_8];
	ld.param.u64 	%rd41, [varlen_flash_attention_fwd_128_fp32_param_6];
	ld.param.u64 	%rd40, [varlen_flash_attention_fwd_128_fp32_param_5];
	rcp.rn.f32 	%f1823, %f2476;
	mov.u32 	%r108, %tid.x;
	add.s32 	%r109, %r3, %r108;
	mul.lo.s32 	%r110, %r109, %r116;
	shl.b32 	%r111, %r110, 7;
	mul.f32 	%f1824, %f1823, %f2474;
	cvt.s64.s32 	%rd29, %r111;
	shl.b32 	%r112, %r2, 7;
	cvt.u64.u32 	%rd30, %r112;
	add.s64 	%rd31, %rd29, %rd30;
	cvta.to.global.u64 	%rd32, %rd40;
	shl.b64 	%rd33, %rd31, 2;
	add.s64 	%rd34, %rd32, %rd33;
	st.global.f32 	[%rd34], %f1824;
	mul.f32 	%f1825, %f1823, %f2473;
	st.global.f32 	[%rd34+4], %f1825;
	mul.f32 	%f1826, %f1823, %f2472;
	st.global.f32 	[%rd34+8], %f1826;
	mul.f32 	%f1827, %f1823, %f2471;
	st.global.f32 	[%rd34+12], %f1827;
	mul.f32 	%f1828, %f1823, %f2470;
	st.global.f32 	[%rd34+16], %f1828;
	mul.f32 	%f1829, %f1823, %f2469;
	st.global.f32 	[%rd34+20], %f1829;
	mul.f32 	%f1830, %f1823, %f2468;
	st.global.f32 	[%rd34+24], %f1830;
	mul.f32 	%f1831, %f1823, %f2467;
	st.global.f32 	[%rd34+28], %f1831;
	mul.f32 	%f1832, %f1823, %f2466;
	st.global.f32 	[%rd34+32], %f1832;
	mul.f32 	%f1833, %f1823, %f2465;
	st.global.f32 	[%rd34+36], %f1833;
	mul.f32 	%f1834, %f1823, %f2464;
	st.global.f32 	[%rd34+40], %f1834;
	mul.f32 	%f1835, %f1823, %f2463;
	st.global.f32 	[%rd34+44], %f1835;
	mul.f32 	%f1836, %f1823, %f2462;
	st.global.f32 	[%rd34+48], %f1836;
	mul.f32 	%f1837, %f1823, %f2461;
	st.global.f32 	[%rd34+52], %f1837;
	mul.f32 	%f1838, %f1823, %f2460;
	st.global.f32 	[%rd34+56], %f1838;
	mul.f32 	%f1839, %f1823, %f2459;
	st.global.f32 	[%rd34+60], %f1839;
	mul.f32 	%f1840, %f1823, %f2458;
	st.global.f32 	[%rd34+64], %f1840;
	mul.f32 	%f1841, %f1823, %f2457;
	st.global.f32 	[%rd34+68], %f1841;
	mul.f32 	%f1842, %f1823, %f2456;
	st.global.f32 	[%rd34+72], %f1842;
	mul.f32 	%f1843, %f1823, %f2455;
	st.global.f32 	[%rd34+76], %f1843;
	mul.f32 	%f1844, %f1823, %f2454;
	st.global.f32 	[%rd34+80], %f1844;
	mul.f32 	%f1845, %f1823, %f2453;
	st.global.f32 	[%rd34+84], %f1845;
	mul.f32 	%f1846, %f1823, %f2452;
	st.global.f32 	[%rd34+88], %f1846;
	mul.f32 	%f1847, %f1823, %f2451;
	st.global.f32 	[%rd34+92], %f1847;
	mul.f32 	%f1848, %f1823, %f2450;
	st.global.f32 	[%rd34+96], %f1848;
	mul.f32 	%f1849, %f1823, %f2449;
	st.global.f32 	[%rd34+100], %f1849;
	mul.f32 	%f1850, %f1823, %f2448;
	st.global.f32 	[%rd34+104], %f1850;
	mul.f32 	%f1851, %f1823, %f2447;
	st.global.f32 	[%rd34+108], %f1851;
	mul.f32 	%f1852, %f1823, %f2446;
	st.global.f32 	[%rd34+112], %f1852;
	mul.f32 	%f1853, %f1823, %f2445;
	st.global.f32 	[%rd34+116], %f1853;
	mul.f32 	%f1854, %f1823, %f2444;
	st.global.f32 	[%rd34+120], %f1854;
	mul.f32 	%f1855, %f1823, %f2443;
	st.global.f32 	[%rd34+124], %f1855;
	mul.f32 	%f1856, %f1823, %f2442;
	st.global.f32 	[%rd34+128], %f1856;
	mul.f32 	%f1857, %f1823, %f2441;
	st.global.f32 	[%rd34+132], %f1857;
	mul.f32 	%f1858, %f1823, %f2440;
	st.global.f32 	[%rd34+136], %f1858;
	mul.f32 	%f1859, %f1823, %f2439;
	st.global.f32 	[%rd34+140], %f1859;
	mul.f32 	%f1860, %f1823, %f2438;
	st.global.f32 	[%rd34+144], %f1860;
	mul.f32 	%f1861, %f1823, %f2437;
	st.global.f32 	[%rd34+148], %f1861;
	mul.f32 	%f1862, %f1823, %f2436;
	st.global.f32 	[%rd34+152], %f1862;
	mul.f32 	%f1863, %f1823, %f2435;
	st.global.f32 	[%rd34+156], %f1863;
	mul.f32 	%f1864, %f1823, %f2434;
	st.global.f32 	[%rd34+160], %f1864;
	mul.f32 	%f1865, %f1823, %f2433;
	st.global.f32 	[%rd34+164], %f1865;
	mul.f32 	%f1866, %f1823, %f2432;
	st.global.f32 	[%rd34+168], %f1866;
	mul.f32 	%f1867, %f1823, %f2431;
	st.global.f32 	[%rd34+172], %f1867;
	mul.f32 	%f1868, %f1823, %f2430;
	st.global.f32 	[%rd34+176], %f1868;
	mul.f32 	%f1869, %f1823, %f2429;
	st.global.f32 	[%rd34+180], %f1869;
	mul.f32 	%f1870, %f1823, %f2428;
	st.global.f32 	[%rd34+184], %f1870;
	mul.f32 	%f1871, %f1823, %f2427;
	st.global.f32 	[%rd34+188], %f1871;
	mul.f32 	%f1872, %f1823, %f2426;
	st.global.f32 	[%rd34+192], %f1872;
	mul.f32 	%f1873, %f1823, %f2425;
	st.global.f32 	[%rd34+196], %f1873;
	mul.f32 	%f1874, %f1823, %f2424;
	st.global.f32 	[%rd34+200], %f1874;
	mul.f32 	%f1875, %f1823, %f2423;
	st.global.f32 	[%rd34+204], %f1875;
	mul.f32 	%f1876, %f1823, %f2422;
	st.global.f32 	[%rd34+208], %f1876;
	mul.f32 	%f1877, %f1823, %f2421;
	st.global.f32 	[%rd34+212], %f1877;
	mul.f32 	%f1878, %f1823, %f2420;
	st.global.f32 	[%rd34+216], %f1878;
	mul.f32 	%f1879, %f1823, %f2419;
	st.global.f32 	[%rd34+220], %f1879;
	mul.f32 	%f1880, %f1823, %f2418;
	st.global.f32 	[%rd34+224], %f1880;
	mul.f32 	%f1881, %f1823, %f2417;
	st.global.f32 	[%rd34+228], %f1881;
	mul.f32 	%f1882, %f1823, %f2416;
	st.global.f32 	[%rd34+232], %f1882;
	mul.f32 	%f1883, %f1823, %f2415;
	st.global.f32 	[%rd34+236], %f1883;
	mul.f32 	%f1884, %f1823, %f2414;
	st.global.f32 	[%rd34+240], %f1884;
	mul.f32 	%f1885, %f1823, %f2413;
	st.global.f32 	[%rd34+244], %f1885;
	mul.f32 	%f1886, %f1823, %f2412;
	st.global.f32 	[%rd34+248], %f1886;
	mul.f32 	%f1887, %f1823, %f2411;
	st.global.f32 	[%rd34+252], %f1887;
	mul.f32 	%f1888, %f1823, %f2410;
	st.global.f32 	[%rd34+256], %f1888;
	mul.f32 	%f1889, %f1823, %f2409;
	st.global.f32 	[%rd34+260], %f1889;
	mul.f32 	%f1890, %f1823, %f2408;
	st.global.f32 	[%rd34+264], %f1890;
	mul.f32 	%f1891, %f1823, %f2407;
	st.global.f32 	[%rd34+268], %f1891;
	mul.f32 	%f1892, %f1823, %f2406;
	st.global.f32 	[%rd34+272], %f1892;
	mul.f32 	%f1893, %f1823, %f2405;
	st.global.f32 	[%rd34+276], %f1893;
	mul.f32 	%f1894, %f1823, %f2404;
	st.global.f32 	[%rd34+280], %f1894;
	mul.f32 	%f1895, %f1823, %f2403;
	st.global.f32 	[%rd34+284], %f1895;
	mul.f32 	%f1896, %f1823, %f2402;
	st.global.f32 	[%rd34+288], %f1896;
	mul.f32 	%f1897, %f1823, %f2401;
	st.global.f32 	[%rd34+292], %f1897;
	mul.f32 	%f1898, %f1823, %f2400;
	st.global.f32 	[%rd34+296], %f1898;
	mul.f32 	%f1899, %f1823, %f2399;
	st.global.f32 	[%rd34+300], %f1899;
	mul.f32 	%f1900, %f1823, %f2398;
	st.global.f32 	[%rd34+304], %f1900;
	mul.f32 	%f1901, %f1823, %f2397;
	st.global.f32 	[%rd34+308], %f1901;
	mul.f32 	%f1902, %f1823, %f2396;
	st.global.f32 	[%rd34+312], %f1902;
	mul.f32 	%f1903, %f1823, %f2395;
	st.global.f32 	[%rd34+316], %f1903;
	mul.f32 	%f1904, %f1823, %f2394;
	st.global.f32 	[%rd34+320], %f1904;
	mul.f32 	%f1905, %f1823, %f2393;
	st.global.f32 	[%rd34+324], %f1905;
	mul.f32 	%f1906, %f1823, %f2392;
	st.global.f32 	[%rd34+328], %f1906;
	mul.f32 	%f1907, %f1823, %f2391;
	st.global.f32 	[%rd34+332], %f1907;
	mul.f32 	%f1908, %f1823, %f2390;
	st.global.f32 	[%rd34+336], %f1908;
	mul.f32 	%f1909, %f1823, %f2389;
	st.global.f32 	[%rd34+340], %f1909;
	mul.f32 	%f1910, %f1823, %f2388;
	st.global.f32 	[%rd34+344], %f1910;
	mul.f32 	%f1911, %f1823, %f2387;
	st.global.f32 	[%rd34+348], %f1911;
	mul.f32 	%f1912, %f1823, %f2386;
	st.global.f32 	[%rd34+352], %f1912;
	mul.f32 	%f1913, %f1823, %f2385;
	st.global.f32 	[%rd34+356], %f1913;
	mul.f32 	%f1914, %f1823, %f2384;
	st.global.f32 	[%rd34+360], %f1914;
	mul.f32 	%f1915, %f1823, %f2383;
	st.global.f32 	[%rd34+364], %f1915;
	mul.f32 	%f1916, %f1823, %f2382;
	st.global.f32 	[%rd34+368], %f1916;
	mul.f32 	%f1917, %f1823, %f2381;
	st.global.f32 	[%rd34+372], %f1917;
	mul.f32 	%f1918, %f1823, %f2380;
	st.global.f32 	[%rd34+376], %f1918;
	mul.f32 	%f1919, %f1823, %f2379;
	st.global.f32 	[%rd34+380], %f1919;
	mul.f32 	%f1920, %f1823, %f2378;
	st.global.f32 	[%rd34+384], %f1920;
	mul.f32 	%f1921, %f1823, %f2377;
	st.global.f32 	[%rd34+388], %f1921;
	mul.f32 	%f1922, %f1823, %f2376;
	st.global.f32 	[%rd34+392], %f1922;
	mul.f32 	%f1923, %f1823, %f2375;
	st.global.f32 	[%rd34+396], %f1923;
	mul.f32 	%f1924, %f1823, %f2374;
	st.global.f32 	[%rd34+400], %f1924;
	mul.f32 	%f1925, %f1823, %f2373;
	st.global.f32 	[%rd34+404], %f1925;
	mul.f32 	%f1926, %f1823, %f2372;
	st.global.f32 	[%rd34+408], %f1926;
	mul.f32 	%f1927, %f1823, %f2371;
	st.global.f32 	[%rd34+412], %f1927;
	mul.f32 	%f1928, %f1823, %f2370;
	st.global.f32 	[%rd34+416], %f1928;
	mul.f32 	%f1929, %f1823, %f2369;
	st.global.f32 	[%rd34+420], %f1929;
	mul.f32 	%f1930, %f1823, %f2368;
	st.global.f32 	[%rd34+424], %f1930;
	mul.f32 	%f1931, %f1823, %f2367;
	st.global.f32 	[%rd34+428], %f1931;
	mul.f32 	%f1932, %f1823, %f2366;
	st.global.f32 	[%rd34+432], %f1932;
	mul.f32 	%f1933, %f1823, %f2365;
	st.global.f32 	[%rd34+436], %f1933;
	mul.f32 	%f1934, %f1823, %f2364;
	st.global.f32 	[%rd34+440], %f1934;
	mul.f32 	%f1935, %f1823, %f2363;
	st.global.f32 	[%rd34+444], %f1935;
	mul.f32 	%f1936, %f1823, %f2362;
	st.global.f32 	[%rd34+448], %f1936;
	mul.f32 	%f1937, %f1823, %f2361;
	st.global.f32 	[%rd34+452], %f1937;
	mul.f32 	%f1938, %f1823, %f2360;
	st.global.f32 	[%rd34+456], %f1938;
	mul.f32 	%f1939, %f1823, %f2359;
	st.global.f32 	[%rd34+460], %f1939;
	mul.f32 	%f1940, %f1823, %f2358;
	st.global.f32 	[%rd34+464], %f1940;
	mul.f32 	%f1941, %f1823, %f2357;
	st.global.f32 	[%rd34+468], %f1941;
	mul.f32 	%f1942, %f1823, %f2356;
	st.global.f32 	[%rd34+472], %f1942;
	mul.f32 	%f1943, %f1823, %f2355;
	st.global.f32 	[%rd34+476], %f1943;
	mul.f32 	%f1944, %f1823, %f2354;
	st.global.f32 	[%rd34+480], %f1944;
	mul.f32 	%f1945, %f1823, %f2353;
	st.global.f32 	[%rd34+484], %f1945;
	mul.f32 	%f1946, %f1823, %f2352;
	st.global.f32 	[%rd34+488], %f1946;
	mul.f32 	%f1947, %f1823, %f2351;
	st.global.f32 	[%rd34+492], %f1947;
	mul.f32 	%f1948, %f1823, %f2350;
	st.global.f32 	[%rd34+496], %f1948;
	mul.f32 	%f1949, %f1823, %f2349;
	st.global.f32 	[%rd34+500], %f1949;
	mul.f32 	%f1950, %f1823, %f2348;
	st.global.f32 	[%rd34+504], %f1950;
	mul.f32 	%f1951, %f1823, %f2347;
	st.global.f32 	[%rd34+508], %f1951;
	lg2.approx.f32 	%f1952, %f2476;
	fma.rn.f32 	%f1953, %f1952, 0f3F317218, %f2085;
	add.s32 	%r113, %r110, %r2;
	cvta.to.global.u64 	%rd35, %rd41;
	mul.wide.s32 	%rd36, %r113, 4;
	add.s64 	%rd37, %rd35, %rd36;
	st.global.f32 	[%rd37], %f1953;
$L__BB1_26:
	ret;

}
	// .globl	varlen_flash_attention_fwd_64_fp16
.visible .entry varlen_flash_attention_fwd_64_fp16(
	.param .u64 .ptr .align 1 varlen_flash_attention_fwd_64_fp16_param_0,
	.param .u64 .ptr .align 1 varlen_flash_attention_fwd_64_fp16_param_1,
	.param .u64 .ptr .align 1 varlen_flash_attention_fwd_64_fp16_param_2,
	.param .u64 .ptr .align 1 varlen_flash_attention_fwd_64_fp16_param_3,
	.param .u64 .ptr .align 1 varlen_flash_attention_fwd_64_fp16_param_4,
	.param .u64 .ptr .align 1 varlen_flash_attention_fwd_64_fp16_param_5,
	.param .u64 .ptr .align 1 varlen_flash_attention_fwd_64_fp16_param_6,
	.param .u32 varlen_flash_attention_fwd_64_fp16_param_7,
	.param .u32 varlen_flash_attention_fwd_64_fp16_param_8,
	.param .u32 varlen_flash_attention_fwd_64_fp16_param_9,
	.param .u32 varlen_flash_attention_fwd_64_fp16_param_10,
	.param .f32 varlen_flash_attention_fwd_64_fp16_param_11,
	.param .u32 varlen_flash_attention_fwd_64_fp16_param_12
)
{
	.reg .pred 	%p<23>;
	.reg .b16 	%rs<388>;
	.reg .b32 	%r<289>;
	.reg .b32 	%f<1324>;
	.reg .b64 	%rd<42>;

	ld.param.u64 	%rd4, [varlen_flash_attention_fwd_64_fp16_param_0];
	ld.param.u64 	%rd10, [varlen_flash_attention_fwd_64_fp16_param_3];
	ld.param.u64 	%rd7, [varlen_flash_attention_fwd_64_fp16_param_4];
	ld.param.u32 	%r279, [varlen_flash_attention_fwd_64_fp16_param_7];
	ld.param.u32 	%r35, [varlen_flash_attention_fwd_64_fp16_param_8];
	cvta.to.global.u64 	%rd1, %rd10;
	mov.u32 	%r1, %tid.x;
	mov.u32 	%r38, %ctaid.x;
	div.u32 	%r39, %r38, %r35;
	mul.lo.s32 	%r40, %r39, %r35;
	sub.s32 	%r2, %r38, %r40;
	shl.b32 	%r3, %r39, 7;
	setp.lt.s32 	%p1, %r279, 1;
	mov.b32 	%r281, 0;
	@%p1 bra 	$L__BB2_3;
	mov.b32 	%r281, 0;
$L__BB2_2:
	add.s32 	%r42, %r279, %r281;
	shr.u32 	%r43, %r42, 1;
	add.s32 	%r44, %r43, 1;
	mul.wide.u32 	%rd11, %r43, 4;
	add.s64 	%rd12, %rd1, %rd11;
	ld.global.u32 	%r45, [%rd12+4];
	setp.lt.s32 	%p2, %r3, %r45;
	selp.b32 	%r281, %r281, %r44, %p2;
	selp.b32 	%r279, %r43, %r279, %p2;
	setp.lt.s32 	%p3, %r281, %r279;
	@%p3 bra 	$L__BB2_2;
$L__BB2_3:
	mul.wide.u32 	%rd13, %r281, 4;
	add.s64 	%rd14, %rd1, %rd13;
	ld.global.u32 	%r46, [%rd14];
	ld.global.u32 	%r47, [%rd14+4];
	sub.s32 	%r48, %r47, %r46;
	cvta.to.global.u64 	%rd15, %rd7;
	add.s64 	%rd16, %rd15, %rd13;
	ld.global.nc.u32 	%r9, [%rd16];
	ld.global.nc.u32 	%r49, [%rd16+4];
	sub.s32 	%r10, %r49, %r9;
	sub.s32 	%r11, %r3, %r46;
	add.s32 	%r50, %r11, 128;
	min.s32 	%r51, %r50, %r48;
	sub.s32 	%r12, %r51, %r11;
	setp.ge.s32 	%p4, %r11, %r48;
	@%p4 bra 	$L__BB2_26;
	shl.b32 	%r52, %r2, 6;
	cvt.u64.u32 	%rd2, %r52;
	shl.b32 	%r13, %r12, 6;
	setp.ge.s32 	%p5, %r1, %r13;
	@%p5 bra 	$L__BB2_7;
	ld.param.u32 	%r274, [varlen_flash_attention_fwd_64_fp16_param_8];
	shl.b32 	%r14, %r274, 6;
	mov.u32 	%r15, %ntid.x;
	cvta.to.global.u64 	%rd3, %rd4;
	mov.u32 	%r282, %r1;
$L__BB2_6:
	shr.s32 	%r53, %r282, 31;
	shr.u32 	%r54, %r53, 26;
	add.s32 	%r55, %r282, %r54;
	and.b32  	%r56, %r55, -64;
	sub.s32 	%r57, %r282, %r56;
	shr.s32 	%r58, %r55, 6;
	add.s32 	%r59, %r3, %r58;
	shl.b32 	%r60, %r282, 1;
	mov.u32 	%r61, smem_fp16;
	add.s32 	%r62, %r61, %r60;
	mad.lo.s32 	%r63, %r14, %r59, %r57;
	cvt.s64.s32 	%rd17, %r63;
	add.s64 	%rd18, %rd17, %rd2;
	shl.b64 	%rd19, %rd18, 1;
	add.s64 	%rd20, %rd3, %rd19;
	ld.global.u16 	%rs1, [%rd20];
	st.shared.u16 	[%r62], %rs1;
	add.s32 	%r282, %r282, %r15;
	setp.lt.s32 	%p6, %r282, %r13;
	@%p6 bra 	$L__BB2_6;
$L__BB2_7:
	bar.sync 	0;
	setp.lt.s32 	%p7, %r10, 1;
	mov.f32 	%f1058, 0fFF800000;
	mov.f32 	%f1192, 0f00000000;
	mov.f32 	%f1193, %f1192;
	mov.f32 	%f1194, %f1192;
	mov.f32 	%f1195, %f1192;
	mov.f32 	%f1196, %f1192;
	mov.f32 	%f1197, %f1192;
	mov.f32 	%f1198, %f1192;
	mov.f32 	%f1199, %f1192;
	mov.f32 	%f1200, %f1192;
	mov.f32 	%f1201, %f1192;
	mov.f32 	%f1202, %f1192;
	mov.f32 	%f1203, %f1192;
	mov.f32 	%f1204, %f1192;
	mov.f32 	%f1205, %f1192;
	mov.f32 	%f1206, %f1192;
	mov.f32 	%f1207, %f1192;
	mov.f32 	%f1208, %f1192;
	mov.f32 	%f1209, %f1192;
	mov.f32 	%f1210, %f1192;
	mov.f32 	%f1211, %f1192;
	mov.f32 	%f1212, %f1192;
	mov.f32 	%f1213, %f1192;
	mov.f32 	%f1214, %f1192;
	mov.f32 	%f1215, %f1192;
	mov.f32 	%f1216, %f1192;
	mov.f32 	%f1217, %f1192;
	mov.f32 	%f1218, %f1192;
	mov.f32 	%f1219, %f1192;
	mov.f32 	%f1220, %f1192;
	mov.f32 	%f1221, %f1192;
	mov.f32 	%f1222, %f1192;
	mov.f32 	%f1223, %f1192;
	mov.f32 	%f1224, %f1192;
	mov.f32 	%f1225, %f1192;
	mov.f32 	%f1226, %f1192;
	mov.f32 	%f1227, %f1192;
	mov.f32 	%f1228, %f1192;
	mov.f32 	%f1229, %f1192;
	mov.f32 	%f1230, %f1192;
	mov.f32 	%f1231, %f1192;
	mov.f32 	%f1232, %f1192;
	mov.f32 	%f1233, %f1192;
	mov.f32 	%f1234, %f1192;
	mov.f32 	%f1235, %f1192;
	mov.f32 	%f1236, %f1192;
	mov.f32 	%f1237, %f1192;
	mov.f32 	%f1238, %f1192;
	mov.f32 	%f1239, %f1192;
	mov.f32 	%f1240, %f1192;
	mov.f32 	%f1241, %f1192;
	mov.f32 	%f1242, %f1192;
	mov.f32 	%f1243, %f1192;
	mov.f32 	%f1244, %f1192;
	mov.f32 	%f1245, %f1192;
	mov.f32 	%f1246, %f1192;
	mov.f32 	%f1247, %f1192;
	mov.f32 	%f1248, %f1192;
	mov.f32 	%f1249, %f1192;
	mov.f32 	%f1250, %f1192;
	mov.f32 	%f1251, %f1192;
	mov.f32 	%f1252, %f1192;
	mov.f32 	%f1253, %f1192;
	mov.f32 	%f1254, %f1192;
	mov.f32 	%f1255, %f1192;
	mov.f32 	%f1257, %f1192;
	@%p7 bra 	$L__BB2_24;
	add.s32 	%r18, %r11, %r1;
	mov.f32 	%f1058, 0fFF800000;
	mov.b32 	%r283, 0;
	mov.f32 	%f1192, 0f00000000;
$L__BB2_9:
	mov.f32 	%f66, %f1058;
	shl.b32 	%r65, %r283, 6;
	add.s32 	%r66, %r65, 64;
	min.s32 	%r67, %r66, %r10;
	sub.s32 	%r20, %r67, %r65;
	shl.b32 	%r68, %r20, 6;
	setp.ge.s32 	%p8, %r1, %r68;
	@%p8 bra 	$L__BB2_12;
	mov.u32 	%r284, %tid.x;
$L__BB2_11:
	ld.param.u32 	%r275, [varlen_flash_attention_fwd_64_fp16_param_8];
	ld.param.u64 	%rd39, [varlen_flash_attention_fwd_64_fp16_param_2];
	ld.param.u64 	%rd38, [varlen_flash_attention_fwd_64_fp16_param_1];
	shr.s32 	%r70, %r284, 31;
	shr.u32 	%r71, %r70, 26;
	add.s32 	%r72, %r284, %r71;
	and.b32  	%r73, %r72, -64;
	sub.s32 	%r74, %r284, %r73;
	shr.u32 	%r75, %r72, 6;
	shl.b32 	%r76, %r283, 6;
	add.s32 	%r77, %r76, %r9;
	add.s32 	%r78, %r77, %r75;
	shl.b32 	%r79, %r284, 1;
	mov.u32 	%r80, smem_fp16;
	add.s32 	%r81, %r80, %r79;
	mul.lo.s32 	%r82, %r275, %r78;
	shl.b32 	%r83, %r82, 6;
	add.s32 	%r84, %r83, %r74;
	cvt.s64.s32 	%rd21, %r84;
	shl.b32 	%r85, %r2, 6;
	cvt.u64.u32 	%rd22, %r85;
	add.s64 	%rd23, %rd21, %rd22;
	cvta.to.global.u64 	%rd24, %rd38;
	shl.b64 	%rd25, %rd23, 1;
	add.s64 	%rd26, %rd24, %rd25;
	ld.global.u16 	%rs2, [%rd26];
	st.shared.u16 	[%r81+16384], %rs2;
	cvta.to.global.u64 	%rd27, %rd39;
	add.s64 	%rd28, %rd27, %rd25;
	ld.global.u16 	%rs3, [%rd28];
	st.shared.u16 	[%r81+24576], %rs3;
	mov.u32 	%r86, %ntid.x;
	add.s32 	%r284, %r284, %r86;
	shl.b32 	%r87, %r20, 6;
	setp.lt.s32 	%p9, %r284, %r87;
	@%p9 bra 	$L__BB2_11;
$L__BB2_12:
	mov.u32 	%r88, %tid.x;
	setp.ge.s32 	%p10, %r88, %r12;
	bar.sync 	0;
	mov.f32 	%f1058, %f66;
	@%p10 bra 	$L__BB2_23;
	setp.lt.s32 	%p11, %r20, 1;
	mov.f32 	%f1058, %f66;
	@%p11 bra 	$L__BB2_18;
	mov.u32 	%r91, smem_fp16;
	add.s32 	%r285, %r91, 16496;
	shl.b32 	%r286, %r283, 6;
	mov.b32 	%r287, 0;
	mov.f32 	%f1058, %f66;
$L__BB2_15:
	ld.param.u32 	%r277, [varlen_flash_attention_fwd_64_fp16_param_12];
	setp.ne.s32 	%p12, %r277, 0;
	setp.lt.s32 	%p13, %r18, %r286;
	and.pred  	%p14, %p12, %p13;
	@%p14 bra 	$L__BB2_17;
	ld.param.f32 	%f991, [varlen_flash_attention_fwd_64_fp16_param_11];
	mov.u32 	%r92, %tid.x;
	shl.b32 	%r93, %r92, 7;
	mov.u32 	%r94, smem_fp16;
	add.s32 	%r95, %r94, %r93;
	ld.shared.v4.b32 	{%r96, %r97, %r98, %r99}, [%r95];
	mov.b32 	{%rs16, %rs18}, %r99;
	mov.b32 	{%rs12, %rs14}, %r98;
	mov.b32 	{%rs8, %rs10}, %r97;
	mov.b32 	{%rs4, %rs6}, %r96;
	// begin inline asm
	{  cvt.f32.f16 %f468, %rs4;}

	// end inline asm
	ld.shared.v4.b32 	{%r100, %r101, %r102, %r103}, [%r285+-112];
	mov.b32 	{%rs17, %rs19}, %r103;
	mov.b32 	{%rs13, %rs15}, %r102;
	mov.b32 	{%rs9, %rs11}, %r101;
	mov.b32 	{%rs5, %rs7}, %r100;
	// begin inline asm
	{  cvt.f32.f16 %f469, %rs5;}

	// end inline asm
	fma.rn.f32 	%f596, %f468, %f469, 0f00000000;
	// begin inline asm
	{  cvt.f32.f16 %f470, %rs6;}

	// end inline asm
	// begin inline asm
	{  cvt.f32.f16 %f471, %rs7;}

	// end inline asm
	fma.rn.f32 	%f597, %f470, %f471, %f596;
	// begin inline asm
	{  cvt.f32.f16 %f472, %rs8;}

	// end inline asm
	// begin inline asm
	{  cvt.f32.f16 %f473, %rs9;}

	// end inline asm
	fma.rn.f32 	%f598, %f472, %f473, %f597;
	// begin inline asm
	{  cvt.f32.f16 %f474, %rs10;}

	// end inline asm
	// begin inline asm
	{  cvt.f32.f16 %f475, %rs11;}

	// end inline asm
	fma.rn.f32 	%f599, %f474, %f475, %f598;
	// begin inline asm
	{  cvt.f32.f16 %f476, %rs12;}

	// end inline asm
	// begin inline asm
	{  cvt.f32.f16 %f477, %rs13;}

	// end inline asm
	fma.rn.f32 	%f600, %f476, %f477, %f599;
	// begin inline asm
	{  cvt.f32.f16 %f478, %rs14;}

	// end inline asm
	// begin inline asm
	{  cvt.f32.f16 %f479, %rs15;}

	// end inline asm
	fma.rn.f32 	%f601, %f478, %f479, %f600;
	// begin inline asm
	{  cvt.f32.f16 %f480, %rs16;}

	// end inline asm
	// begin inline asm
	{  cvt.f32.f16 %f481, %rs17;}

	// end inline asm
	fma.rn.f32 	%f602, %f480, %f481, %f601;
	// begin inline asm
	{  cvt.f32.f16 %f482, %rs18;}

	// end inline asm
	// begin inline asm
	{  cvt.f32.f16 %f483, %rs19;}

	// end inline asm
	fma.rn.f32 	%f603, %f482, %f483, %f602;
	ld.shared.v4.b32 	{%r104, %r105, %r106, %r107}, [%r95+16];
	mov.b32 	{%rs32, %rs34}, %r107;
	mov.b32 	{%rs28, %rs30}, %r106;
	mov.b32 	{%rs24, %rs26}, %r105;
	mov.b32 	{%rs20, %rs22}, %r104;
	// begin inline asm
	{  cvt.f32.f16 %f484, %rs20;}

	// end inline asm
	ld.shared.v4.b32 	{%r108, %r109, %r110, %r111}, [%r285+-96];
	mov.b32 	{%rs33, %rs35}, %r111;
	mov.b32 	{%rs29, %rs31}, %r110;
	mov.b32 	{%rs25, %rs27}, %r109;
	mov.b32 	{%rs21, %rs23}, %r108;
	// begin inline asm
	{  cvt.f32.f16 %f485, %rs21;}

	// end inline asm
	fma.rn.f32 	%f604, %f484, %f485, %f603;
	// begin inline asm
	{  cvt.f32.f16 %f486, %rs22;}

	// end inline asm
	// begin inline asm
	{  cvt.f32.f16 %f487, %rs23;}

	// end inline asm
	fma.rn.f32 	%f605, %f486, %f487, %f604;
	// begin inline asm
	{  cvt.f32.f16 %f488, %rs24;}

	// end inline asm
	// begin inline asm
	{  cvt.f32.f16 %f489, %rs25;}

	// end inline asm
	fma.rn.f32 	%f606, %f488, %f489, %f605;
	// begin inline asm
	{  cvt.f32.f16 %f490, %rs26;}

	// end inline asm
	// begin inline asm
	{  cvt.f32.f16 %f491, %rs27;}

	// end inline asm
	fma.rn.f32 	%f607, %f490, %f491, %f606;
	// begin inline asm
	{  cvt.f32.f16 %f492, %rs28;}

	// end inline asm
	// begin inline asm
	{  cvt.f32.f16 %f493, %rs29;}

	// end inline asm
	fma.rn.f32 	%f608, %f492, %f493, %f607;
	// begin inline asm
	{  cvt.f32.f16 %f494, %rs30;}

	// end inline asm
	// begin inline asm
	{  cvt.f32.f16 %f495, %rs31;}

	// end inline asm
	fma.rn.f32 	%f609, %f494, %f495, %f608;
	// begin inline asm
	{  cvt.f32.f16 %f496, %rs32;}

	// end inline asm
	// begin inline asm
	{  cvt.f32.f16 %f497, %rs33;}

	// end inline asm
	fma.rn.f32 	%f610, %f496, %f497, %f609;
	// begin inline asm
	{  cvt.f32.f16 %f498, %rs34;}

	// end inline asm
	// begin inline asm
	{  cvt.f32.f16 %f499, %rs35;}

	// end inline asm
	fma.rn.f32 	%f611, %f498, %f499, %f610;
	ld.shared.v4.b32 	{%r112, %r113, %r114, %r115}, [%r95+32];
	mov.b32 	{%rs48, %rs50}, %r115;
	mov.b32 	{%rs44, %rs46}, %r114;
	mov.b32 	{%rs40, %rs42}, %r113;
	mov.b32 	{%rs36, %rs38}, %r112;
	// begin inline asm
	{  cvt.f32.f16 %f500, %rs36;}

	// end inline asm
	ld.shared.v4.b32 	{%r116, %r117, %r118, %r119}, [%r285+-80];
	mov.b32 	{%rs49, %rs51}, %r119;
	mov.b32 	{%rs45, %rs47}, %r118;
	mov.b32 	{%rs41, %rs43}, %r117;
	mov.b32 	{%rs37, %rs39}, %r116;
	// begin inline asm
	{  cvt.f32.f16 %f501, %rs37;}

	// end inline asm
	fma.rn.f32 	%f612, %f500, %f501, %f611;
	// begin inline asm
	{  cvt.f32.f16 %f502, %rs38;}

	// end inline asm
	// begin inline asm
	{  cvt.f32.f16 %f503, %rs39;}

	// end inline asm
	fma.rn.f32 	%f613, %f502, %f503, %f612;
	// begin inline asm
	{  cvt.f32.f16 %f504, %rs40;}

	// end inline asm
	// begin inline asm
	{  cvt.f32.f16 %f505, %rs41;}

	// end inline asm
	fma.rn.f32 	%f614, %f504, %f505, %f613;
	// begin inline asm
	{  cvt.f32.f16 %f506, %rs42;}

	// end inline asm
	// begin inline asm
	{  cvt.f32.f16 %f507, %rs43;}

	// end inline asm
	fma.rn.f32 	%f615, %f506, %f507, %f614;
	// begin inline asm
	{  cvt.f32.f16 %f508, %rs44;}

	// end inline asm
	// begin inline asm
	{  cvt.f32.f16 %f509, %rs45;}

	// end inline asm
	fma.rn.f32 	%f616, %f508, %f509, %f615;
	// begin inline asm
	{  cvt.f32.f16 %f510, %rs46;}

	// end inline asm
	// begin inline asm
	{  cvt.f32.f16 %f511, %rs47;}

	// end inline asm
	fma.rn.f32 	%f617, %f510, %f511, %f616;
	// begin inline asm
	{  cvt.f32.f16 %f512, %rs48;}

	// end inline asm
	// begin inline asm
	{  cvt.f32.f16 %f513, %rs49;}

	// end inline asm
	fma.rn.f32 	%f618, %f512, %f513, %f617;
	// begin inline asm
	{  cvt.f32.f16 %f514, %rs50;}

	// end inline asm
	// begin inline asm
	{  cvt.f32.f16 %f515, %rs51;}

	// end inline asm
	fma.rn.f32 	%f619, %f514, %f515, %f618;
	ld.shared.v4.b32 	{%r120, %r121, %r122, %r123}, [%r95+48];
	mov.b32 	{%rs64, %rs66}, %r123;
	mov.b32 	{%rs60, %rs62}, %r122;
	mov.b32 	{%rs56, %rs58}, %r121;
	mov.b32 	{%rs52, %rs54}, %r120;
	// begin inline asm
	{  cvt.f32.f16 %f516, %rs52;}

	// end inline asm
	ld.shared.v4.b32 	{%r124, %r125, %r126, %r127}, [%r285+-64];
	mov.b32 	{%rs65, %rs67}, %r127;
	mov.b32 	{%rs61, %rs63}, %r126;
	mov.b32 	{%rs57, %rs59}, %r125;
	mov.b32 	{%rs53, %rs55}, %r124;
	// begin inline asm
	{  cvt.f32.f16 %f517, %rs53;}

	// end inline asm
	fma.rn.f32 	%f620, %f516, %f517, %f619;
	// begin inline asm
	{  cvt.f32.f16 %f518, %rs54;}

	// end inline asm
	// begin inline asm
	{  cvt.f32.f16 %f519, %rs55;}

	// end inline asm
	fma.rn.f32 	%f621, %f518, %f519, %f620;
	// begin inline asm
	{  cvt.f32.f16 %f520, %rs56;}

	// end inline asm
	// begin inline asm
	{  cvt.f32.f16 %f521, %rs57;}

	// end inline asm
	fma.rn.f32 	%f622, %f520, %f521, %f621;
	// begin inline asm
	{  cvt.f32.f16 %f522, %rs58;}

	// end inline asm
	// begin inline asm
	{  cvt.f32.f16 %f523, %rs59;}

	// end inline asm
	fma.rn.f32 	%f623, %f522, %f523, %f622;
	// begin inline asm
	{  cvt.f32.f16 %f524, %rs60;}

	// end inline asm
	// begin inline asm
	{  cvt.f32.f16 %f525, %rs61;}

	// end inline asm
	fma.rn.f32 	%f624, %f524, %f525, %f623;
	// begin inline asm
	{  cvt.f32.f16 %f526, %rs62;}

	// end inline asm
	// begin inline asm
	{  cvt.f32.f16 %f527, %rs63;}

	// end inline asm
	fma.rn.f32 	%f625, %f526, %f527, %f624;
	// begin inline asm
	{  cvt.f32.f16 %f528, %rs64;}

	// end inline asm
	// begin inline asm
	{  cvt.f32.f16 %f529, %rs65;}

	// end inline asm
	fma.rn.f32 	%f626, %f528, %f529, %f625;
	// begin inline asm
	{  cvt.f32.f16 %f530, %rs66;}

	// end inline asm
	// begin inline asm
	{  cvt.f32.f16 %f531, %rs67;}

	// end inline asm
	fma.rn.f32 	%f627, %f530, %f531, %f626;
	ld.shared.v4.b32 	{%r128, %r129, %r130, %r131}, [%r95+64];
	mov.b32 	{%rs80, %rs82}, %r131;
	mov.b32 	{%rs76, %rs78}, %r130;
	mov.b32 	{%rs72, %rs74}, %r129;
	mov.b32 	{%rs68, %rs70}, %r128;
	// begin inline asm
	{  cvt.f32.f16 %f532, %rs68;}

	// end inline asm
	ld.shared.v4.b32 	{%r132, %r133, %r134, %r135}, [%r285+-48];
	mov.b32 	{%rs81, %rs83}, %r135;
	mov.b32 	{%rs77, %rs79}, %r134;
	mov.b32 	{%rs73, %rs75}, %r133;
	mov.b32 	{%rs69, %rs71}, %r132;
	// begin inline asm
	{  cvt.f32.f16 %f533, %rs69;}

	// end inline asm
	fma.rn.f32 	%f628, %f532, %f533, %f627;
	// begin inline asm
	{  cvt.f32.f16 %f534, %rs70;}

	// end inline asm
	// begin inline asm
	{  cvt.f32.f16 %f535, %rs71;}

	// end inline asm
	fma.rn.f32 	%f629, %f534, %f535, %f628;
	// begin inline asm
	{  cvt.f32.f16 %f536, %rs72;}

	// end inline asm
	// begin inline asm
	{  cvt.f32.f16 %f537, %rs73;}

	// end inline asm
	fma.rn.f32 	%f630, %f536, %f537, %f629;
	// begin inline asm
	{  cvt.f32.f16 %f538, %rs74;}

	// end inline asm
	// begin inline asm
	{  cvt.f32.f16 %f539, %rs75;}

	// end inline asm
	fma.rn.f32 	%f631, %f538, %f539, %f630;
	// begin inline asm
	{  cvt.f32.f16 %f540, %rs76;}

	// end inline asm
	// begin inline asm
	{  cvt.f32.f16 %f541, %rs77;}

	// end inline asm
	fma.rn.f32 	%f632, %f540, %f541, %f631;
	// begin inline asm
	{  cvt.f32.f16 %f542, %rs78;}

	// end inline asm
	// begin inline asm
	{  cvt.f32.f16 %f543, %rs79;}

	// end inline asm
	fma.rn.f32 	%f633, %f542, %f543, %f632;
	// begin inline asm
	{  cvt.f32.f16 %f544, %rs80;}

	// end inline asm
	// begin inline asm
	{  cvt.f32.f16 %f545, %rs81;}

	// end inline asm
	fma.rn.f32 	%f634, %f544, %f545, %f633;
	// begin inline asm
	{  cvt.f32.f16 %f546, %rs82;}

	// end inline asm
	// begin inline asm
	{  cvt.f32.f16 %f547, %rs83;}

	// end inline asm
	fma.rn.f32 	%f635, %f546, %f547, %f634;
	ld.shared.v4.b32 	{%r136, %r137, %r138, %r139}, [%r95+80];
	mov.b32 	{%rs96, %rs98}, %r139;
	mov.b32 	{%rs92, %rs94}, %r138;
	mov.b32 	{%rs88, %rs90}, %r137;
	mov.b32 	{%rs84, %rs86}, %r136;
	// begin inline asm
	{  cvt.f32.f16 %f548, %rs84;}

	// end inline asm
	ld.shared.v4.b32 	{%r140, %r141, %r142, %r143}, [%r285+-32];
	mov.b32 	{%rs97, %rs99}, %r143;
	mov.b32 	{%rs93, %rs95}, %r142;
	mov.b32 	{%rs89, %rs91}, %r141;
	mov.b32 	{%rs85, %rs87}, %r140;
	// begin inline asm
	{  cvt.f32.f16 %f549, %rs85;}

	// end inline asm
	fma.rn.f32 	%f636, %f548, %f549, %f635;
	// begin inline asm
	{  cvt.f32.f16 %f550, %rs86;}

	// end inline asm
	// begin inline asm
	{  cvt.f32.f16 %f551, %rs87;}

	// end inline asm
	fma.rn.f32 	%f637, %f550, %f551, %f636;
	// begin inline asm
	{  cvt.f32.f16 %f552, %rs88;}

	// end inline asm
	// begin inline asm
	{  cvt.f32.f16 %f553, %rs89;}

	// end inline asm
	fma.rn.f32 	%f638, %f552, %f553, %f637;
	// begin inline asm
	{  cvt.f32.f16 %f554, %rs90;}

	// end inline asm
	// begin inline asm
	{  cvt.f32.f16 %f555, %rs91;}

	// end inline asm
	fma.rn.f32 	%f639, %f554, %f555, %f638;
	// begin inline asm
	{  cvt.f32.f16 %f556, %rs92;}

	// end inline asm
	// begin inline asm
	{  cvt.f32.f16 %f557, %rs93;}

	// end inline asm
	fma.rn.f32 	%f640, %f556, %f557, %f639;
	// begin inline asm
	{  cvt.f32.f16 %f558, %rs94;}

	// end inline asm
	// begin inline asm
	{  cvt.f32.f16 %f559, %rs95;}

	// end inline asm
	fma.rn.f32 	%f641, %f558, %f559, %f640;
	// begin inline asm
	{  cvt.f32.f16 %f560, %rs96;}

	// end inline asm
	// begin inline asm
	{  cvt.f32.f16 %f561, %rs97;}

	// end inline asm
	fma.rn.f32 	%f642, %f560, %f561, %f641;
	// begin inline asm
	{  cvt.f32.f16 %f562, %rs98;}

	// end inline asm
	// begin inline asm
	{  cvt.f32.f16 %f563, %rs99;}

	// end inline asm
	fma.rn.f32 	%f643, %f562, %f563, %f642;
	ld.shared.v4.b32 	{%r144, %r145, %r146, %r147}, [%r95+96];
	mov.b32 	{%rs112, %rs114}, %r147;
	mov.b32 	{%rs108, %rs110}, %r146;
	mov.b32 	{%rs104, %rs106}, %r145;
	mov.b32 	{%rs100, %rs102}, %r144;
	// begin inline asm
	{  cvt.f32.f16 %f564, %rs100;}

	// end inline asm
	ld.shared.v4.b32 	{%r148, %r149, %r150, %r151}, [%r285+-16];
	mov.b32 	{%rs113, %rs115}, %r151;
	mov.b32 	{%rs109, %rs111}, %r150;
	mov.b32 	{%rs105, %rs107}, %r149;
	mov.b32 	{%rs101, %rs103}, %r148;
	// begin inline asm
	{  cvt.f32.f16 %f565, %rs101;}

	// end inline asm
	fma.rn.f32 	%f644, %f564, %f565, %f643;
	// begin inline asm
	{  cvt.f32.f16 %f566, %rs102;}

	// end inline asm
	// begin inline asm
	{  cvt.f32.f16 %f567, %rs103;}

	// end inline asm
	fma.rn.f32 	%f645, %f566, %f567, %f644;
	// begin inline asm
	{  cvt.f32.f16 %f568, %rs104;}

	// end inline asm
	// begin inline asm
	{  cvt.f32.f16 %f569, %rs105;}

	// end inline asm
	fma.rn.f32 	%f646, %f568, %f569, %f645;
	// begin inline asm
	{  cvt.f32.f16 %f570, %rs106;}

	// end inline asm
	// begin inline asm
	{  cvt.f32.f16 %f571, %rs107;}

	// end inline asm
	fma.rn.f32 	%f647, %f570, %f571, %f646;
	// begin inline asm
	{  cvt.f32.f16 %f572, %rs108;}

	// end inline asm
	// begin inline asm
	{  cvt.f32.f16 %f573, %rs109;}

	// end inline asm
	fma.rn.f32 	%f648, %f572, %f573, %f647;
	// begin inline asm
	{  cvt.f32.f16 %f574, %rs110;}

	// end inline asm
	// begin inline asm
	{  cvt.f32.f16 %f575, %rs111;}

	// end inline asm
	fma.rn.f32 	%f649, %f574, %f575, %f648;
	// begin inline asm
	{  cvt.f32.f16 %f576, %rs112;}

	// end inline asm
	// begin inline asm
	{  cvt.f32.f16 %f577, %rs113;}

	// end inline asm
	fma.rn.f32 	%f650, %f576, %f577, %f649;
	// begin inline asm
	{  cvt.f32.f16 %f578, %rs114;}

	// end inline asm
	// begin inline asm
	{  cvt.f32.f16 %f579, %rs115;}

	// end inline asm
	fma.rn.f32 	%f651, %f578, %f579, %f650;
	ld.shared.v4.b32 	{%r152, %r153, %r154, %r155}, [%r95+112];
	mov.b32 	{%rs128, %rs130}, %r155;
	mov.b32 	{%rs124, %rs126}, %r154;
	mov.b32 	{%rs120, %rs122}, %r153;
	mov.b32 	{%rs116, %rs118}, %r152;
	// begin inline asm
	{  cvt.f32.f16 %f580, %rs116;}

	// end inline asm
	ld.shared.v4.b32 	{%r156, %r157, %r158, %r159}, [%r285];
	mov.b32 	{%rs129, %rs131}, %r159;
	mov.b32 	{%rs125, %rs127}, %r158;
	mov.b32 	{%rs121, %rs123}, %r157;
	mov.b32 	{%rs117, %rs119}, %r156;
	// begin inline asm
	{  cvt.f32.f16 %f581, %rs117;}

	// end inline asm
	fma.rn.f32 	%f652, %f580, %f581, %f651;
	// begin inline asm
	{  cvt.f32.f16 %f582, %rs118;}

	// end inline asm
	// begin inline asm
	{  cvt.f32.f16 %f583, %rs119;}

	// end inline asm
	fma.rn.f32 	%f653, %f582, %f583, %f652;
	// begin inline asm
	{  cvt.f32.f16 %f584, %rs120;}

	// end inline asm
	// begin inline asm
	{  cvt.f32.f16 %f585, %rs121;}

	// end inline asm
	fma.rn.f32 	%f654, %f584, %f585, %f653;
	// begin inline asm
	{  cvt.f32.f16 %f586, %rs122;}

	// end inline asm
	// begin inline asm
	{  cvt.f32.f16 %f587, %rs123;}

	// end inline asm
	fma.rn.f32 	%f655, %f586, %f587, %f654;
	// begin inline asm
	{  cvt.f32.f16 %f588, %rs124;}

	// end inline asm
	// begin inline asm
	{  cvt.f32.f16 %f589, %rs125;}

	// end inline asm
	fma.rn.f32 	%f656, %f588, %f589, %f655;
	// begin inline asm
	{  cvt.f32.f16 %f590, %rs126;}

	// end inline asm
	// begin inline asm
	{  cvt.f32.f16 %f591, %rs127;}

	// end inline asm
	fma.rn.f32 	%f657, %f590, %f591, %f656;
	// begin inline asm
	{  cvt.f32.f16 %f592, %rs128;}

	// end inline asm
	// begin inline asm
	{  cvt.f32.f16 %f593, %rs129;}

	// end inline asm
	fma.rn.f32 	%f658, %f592, %f593, %f657;
	// begin inline asm
	{  cvt.f32.f16 %f594, %rs130;}

	// end inline asm
	// begin inline asm
	{  cvt.f32.f16 %f595, %rs131;}

	// end inline asm
	fma.rn.f32 	%f659, %f594, %f595, %f658;
	mul.f32 	%f660, %f991, %f659;
	max.f32 	%f1058, %f1058, %f660;
$L__BB2_17:
	add.s32 	%r287, %r287, 1;
	add.s32 	%r286, %r286, 1;
	add.s32 	%r285, %r285, 128;
	setp.lt.s32 	%p15, %r287, %r20;
	@%p15 bra 	$L__BB2_15;
$L__BB2_18:
	sub.f32 	%f661, %f66, %f1058;
	mul.f32 	%f662, %f661, 0f3FB8AA3B;
	ex2.approx.f32 	%f663, %f662;
	mul.f32 	%f1255, %f663, %f1255;
	mul.f32 	%f1254, %f663, %f1254;
	mul.f32 	%f1253, %f663, %f1253;
	mul.f32 	%f1252, %f663, %f1252;
	mul.f32 	%f1251, %f663, %f1251;
	mul.f32 	%f1250, %f663, %f1250;
	mul.f32 	%f1249, %f663, %f1249;
	mul.f32 	%f1248, %f663, %f1248;
	mul.f32 	%f1247, %f663, %f1247;
	mul.f32 	%f1246, %f663, %f1246;
	mul.f32 	%f1245, %f663, %f1245;
	mul.f32 	%f1244, %f663, %f1244;
	mul.f32 	%f1243, %f663, %f1243;
	mul.f32 	%f1242, %f663, %f1242;
	mul.f32 	%f1241, %f663, %f1241;
	mul.f32 	%f1240, %f663, %f1240;
	mul.f32 	%f1239, %f663, %f1239;
	mul.f32 	%f1238, %f663, %f1238;
	mul.f32 	%f1237, %f663, %f1237;
	mul.f32 	%f1236, %f663, %f1236;
	mul.f32 	%f1235, %f663, %f1235;
	mul.f32 	%f1234, %f663, %f1234;
	mul.f32 	%f1233, %f663, %f1233;
	mul.f32 	%f1232, %f663, %f1232;
	mul.f32 	%f1231, %f663, %f1231;
	mul.f32 	%f1230, %f663, %f1230;
	mul.f32 	%f1229, %f663, %f1229;
	mul.f32 	%f1228, %f663, %f1228;
	mul.f32 	%f1227, %f663, %f1227;
	mul.f32 	%f1226, %f663, %f1226;
	mul.f32 	%f1225, %f663, %f1225;
	mul.f32 	%f1224, %f663, %f1224;
	mul.f32 	%f1223, %f663, %f1223;
	mul.f32 	%f1222, %f663, %f1222;
	mul.f32 	%f1221, %f663, %f1221;
	mul.f32 	%f1220, %f663, %f1220;
	mul.f32 	%f1219, %f663, %f1219;
	mul.f32 	%f1218, %f663, %f1218;
	mul.f32 	%f1217, %f663, %f1217;
	mul.f32 	%f1216, %f663, %f1216;
	mul.f32 	%f1215, %f663, %f1215;
	mul.f32 	%f1214, %f663, %f1214;
	mul.f32 	%f1213, %f663, %f1213;
	mul.f32 	%f1212, %f663, %f1212;
	mul.f32 	%f1211, %f663, %f1211;
	mul.f32 	%f1210, %f663, %f1210;
	mul.f32 	%f1209, %f663, %f1209;
	mul.f32 	%f1208, %f663, %f1208;
	mul.f32 	%f1207, %f663, %f1207;
	mul.f32 	%f1206, %f663, %f1206;
	mul.f32 	%f1205, %f663, %f1205;
	mul.f32 	%f1204, %f663, %f1204;
	mul.f32 	%f1203, %f663, %f1203;
	mul.f32 	%f1202, %f663, %f1202;
	mul.f32 	%f1201, %f663, %f1201;
	mul.f32 	%f1200, %f663, %f1200;
	mul.f32 	%f1199, %f663, %f1199;
	mul.f32 	%f1198, %f663, %f1198;
	mul.f32 	%f1197, %f663, %f1197;
	mul.f32 	%f1196, %f663, %f1196;
	mul.f32 	%f1195, %f663, %f1195;
	mul.f32 	%f1194, %f663, %f1194;
	mul.f32 	%f1193, %f663, %f1193;
	mul.f32 	%f1192, %f663, %f1192;
	mul.f32 	%f1257, %f1257, %f663;
	@%p11 bra 	$L__BB2_23;
	mov.b32 	%r288, 0;
$L__BB2_20:
	ld.param.u32 	%r278, [varlen_flash_attention_fwd_64_fp16_param_12];
	setp.ne.s32 	%p17, %r278, 0;
	shl.b32 	%r161, %r283, 6;
	add.s32 	%r162, %r161, %r288;
	setp.lt.s32 	%p18, %r18, %r162;
	and.pred  	%p19, %p17, %p18;
	@%p19 bra 	$L__BB2_22;
	ld.param.f32 	%f992, [varlen_flash_attention_fwd_64_fp16_param_11];
	mov.u32 	%r163, %tid.x;
	shl.b32 	%r164, %r163, 7;
	mov.u32 	%r165, smem_fp16;
	add.s32 	%r166, %r165, %r164;
	ld.shared.v4.b32 	{%r167, %r168, %r169, %r170}, [%r166];
	mov.b32 	{%rs144, %rs146}, %r170;
	mov.b32 	{%rs140, %rs142}, %r169;
	mov.b32 	{%rs136, %rs138}, %r168;
	mov.b32 	{%rs132, %rs134}, %r167;
	// begin inline asm
	{  cvt.f32.f16 %f664, %rs132;}

	// end inline asm
	shl.b32 	%r171, %r288, 7;
	add.s32 	%r172, %r165, %r171;
	ld.shared.v4.b32 	{%r173, %r174, %r175, %r176}, [%r172+16384];
	mov.b32 	{%rs145, %rs147}, %r176;
	mov.b32 	{%rs141, %rs143}, %r175;
	mov.b32 	{%rs137, %rs139}, %r174;
	mov.b32 	{%rs133, %rs135}, %r173;
	// begin inline asm
	{  cvt.f32.f16 %f665, %rs133;}

	// end inline asm
	fma.rn.f32 	%f856, %f664, %f665, 0f00000000;
	// begin inline asm
	{  cvt.f32.f16 %f666, %rs134;}

	// end inline asm
	// begin inline asm
	{  cvt.f32.f16 %f667, %rs135;}

	// end inline asm
	fma.rn.f32 	%f857, %f666, %f667, %f856;
	// begin inline asm
	{  cvt.f32.f16 %f668, %rs136;}

	// end inline asm
	// begin inline asm
	{  cvt.f32.f16 %f669, %rs137;}

	// end inline asm
	fma.rn.f32 	%f858, %f668, %f669, %f857;
	// begin inline asm
	{  cvt.f32.f16 %f670, %rs138;}

	// end inline asm
	// begin inline asm
	{  cvt.f32.f16 %f671, %rs139;}

	// end inline asm
	fma.rn.f32 	%f859, %f670, %f671, %f858;
	// begin inline asm
	{  cvt.f32.f16 %f672, %rs140;}

	// end inline asm
	// begin inline asm
	{  cvt.f32.f16 %f673, %rs141;}

	// end inline asm
	fma.rn.f32 	%f860, %f672, %f673, %f859;
	// begin inline asm
	{  cvt.f32.f16 %f674, %rs142;}

	// end inline asm
	// begin inline asm
	{  cvt.f32.f16 %f675, %rs143;}

	// end inline asm
	fma.rn.f32 	%f861, %f674, %f675, %f860;
	// begin inline asm
	{  cvt.f32.f16 %f676, %rs144;}

	// end inline asm
	// begin inline asm
	{  cvt.f32.f16 %f677, %rs145;}

	// end inline asm
	fma.rn.f32 	%f862, %f676, %f677, %f861;
	// begin inline asm
	{  cvt.f32.f16 %f678, %rs146;}

	// end inline asm
	// begin inline asm
	{  cvt.f32.f16 %f679, %rs147;}

	// end inline asm
	fma.rn.f32 	%f863, %f678, %f679, %f862;
	ld.shared.v4.b32 	{%r177, %r178, %r179, %r180}, [%r166+16];
	mov.b32 	{%rs160, %rs162}, %r180;
	mov.b32 	{%rs156, %rs158}, %r179;
	mov.b32 	{%rs152, %rs154}, %r178;
	mov.b32 	{%rs148, %rs150}, %r177;
	// begin inline asm
	{  cvt.f32.f16 %f680, %rs148;}

	// end inline asm
	ld.shared.v4.b32 	{%r181, %r182, %r183, %r184}, [%r172+16400];
	mov.b32 	{%rs161, %rs163}, %r184;
	mov.b32 	{%rs157, %rs159}, %r183;
	mov.b32 	{%rs153, %rs155}, %r182;
	mov.b32 	{%rs149, %rs151}, %r181;
	// begin inline asm
	{  cvt.f32.f16 %f681, %rs149;}

	// end inline asm
	fma.rn.f32 	%f864, %f680, %f681, %f863;
	// begin inline asm
	{  cvt.f32.f16 %f682, %rs150;}

	// end inline asm
	// begin inline asm
	{  cvt.f32.f16 %f683, %rs151;}

	// end inline asm
	fma.rn.f32 	%f865, %f682, %f683, %f864;
	// begin inline asm
	{  cvt.f32.f16 %f684, %rs152;}

	// end inline asm
	// begin inline asm
	{  cvt.f32.f16 %f685, %rs153;}

	// end inline asm
	fma.rn.f32 	%f866, %f684, %f685, %f865;
	// begin inline asm
	{  cvt.f32.f16 %f686, %rs154;}

	// end inline asm
	// begin inline asm
	{  cvt.f32.f16 %f687, %rs155;}

	// end inline asm
	fma.rn.f32 	%f867, %f686, %f687, %f866;
	// begin inline asm
	{  cvt.f32.f16 %f688, %rs156;}

	// end inline asm
	// begin inline asm
	{  cvt.f32.f16 %f689, %rs157;}

	// end inline asm
	fma.rn.f32 	%f868, %f688, %f689, %f867;
	// begin inline asm
	{  cvt.f32.f16 %f690, %rs158;}

	// end inline asm
	// begin inline asm
	{  cvt.f32.f16 %f691, %rs159;}

	// end inline asm
	fma.rn.f32 	%f869, %f690, %f691, %f868;
	// begin inline asm
	{  cvt.f32.f16 %f692, %rs160;}

	// end inline asm
	// begin inline asm
	{  cvt.f32.f16 %f693, %rs161;}

	// end inline asm
	fma.rn.f32 	%f870, %f692, %f693, %f869;
	// begin inline asm
	{  cvt.f32.f16 %f694, %rs162;}

	// end inline asm
	// begin inline asm
	{  cvt.f32.f16 %f695, %rs163;}

	// end inline asm
	fma.rn.f32 	%f871, %f694, %f695, %f870;
	ld.shared.v4.b32 	{%r185, %r186, %r187, %r188}, [%r166+32];
	mov.b32 	{%rs176, %rs178}, %r188;
	mov.b32 	{%rs172, %rs174}, %r187;
	mov.b32 	{%rs168, %rs170}, %r186;
	mov.b32 	{%rs164, %rs166}, %r185;
	// begin inline asm
	{  cvt.f32.f16 %f696, %rs164;}

	// end inline asm
	ld.shared.v4.b32 	{%r189, %r190, %r191, %r192}, [%r172+16416];
	mov.b32 	{%rs177, %rs179}, %r192;
	mov.b32 	{%rs173, %rs175}, %r191;
	mov.b32 	{%rs169, %rs171}, %r190;
	mov.b32 	{%rs165, %rs167}, %r189;
	// begin inline asm
	{  cvt.f32.f16 %f697, %rs165;}

	// end inline asm
	fma.rn.f32 	%f872, %f696, %f697, %f871;
	// begin inline asm
	{  cvt.f32.f16 %f698, %rs166;}

	// end inline asm
	// begin inline asm
	{  cvt.f32.f16 %f699, %rs167;}

	// end inline asm
	fma.rn.f32 	%f873, %f698, %f699, %f872;
	// begin inline asm
	{  cvt.f32.f16 %f700, %rs168;}

	// end inline asm
	// begin inline asm
	{  cvt.f32.f16 %f701, %rs169;}

	// end inline asm
	fma.rn.f32 	%f874, %f700, %f701, %f873;
	// begin inline asm
	{  cvt.f32.f16 %f702, %rs170;}

	// end inline asm
	// begin inline asm
	{  cvt.f32.f16 %f703, %rs171;}

	// end inline asm
	fma.rn.f32 	%f875, %f702, %f703, %f874;
	// begin inline asm
	{  cvt.f32.f16 %f704, %rs172;}

	// end inline asm
	// begin inline asm
	{  cvt.f32.f16 %f705, %rs173;}

	// end inline asm
	fma.rn.f32 	%f876, %f704, %f705, %f875;
	// begin inline asm
	{  cvt.f32.f16 %f706, %rs174;}

	// end inline asm
	// begin inline asm
	{  cvt.f32.f16 %f707, %rs175;}

	// end inline asm
	fma.rn.f32 	%f877, %f706, %f707, %f876;
	// begin inline asm
	{  cvt.f32.f16 %f708, %rs176;}

	// end inline asm
	// begin inline asm
	{  cvt.f32.f16 %f709, %rs177;}

	// end inline asm
	fma.rn.f32 	%f878, %f708, %f709, %f877;
	// begin inline asm
	{  cvt.f32.f16 %f710, %rs178;}

	// end inline asm
	// begin inline asm
	{  cvt.f32.f16 %f711, %rs179;}

	// end inline asm
	fma.rn.f32 	%f879, %f710, %f711, %f878;
	ld.shared.v4.b32 	{%r193, %r194, %r195, %r196}, [%r166+48];
	mov.b32 	{%rs192, %rs194}, %r196;
	mov.b32 	{%rs188, %rs190}, %r195;
	mov.b32 	{%rs184, %rs186}, %r194;
	mov.b32 	{%rs180, %rs182}, %r193;
	// begin inline asm
	{  cvt.f32.f16 %f712, %rs180;}

	// end inline asm
	ld.shared.v4.b32 	{%r197, %r198, %r199, %r200}, [%r172+16432];
	mov.b32 	{%rs193, %rs195}, %r200;
	mov.b32 	{%rs189, %rs191}, %r199;
	mov.b32 	{%rs185, %rs187}, %r198;
	mov.b32 	{%rs181, %rs183}, %r197;
	// begin inline asm
	{  cvt.f32.f16 %f713, %rs181;}

	// end inline asm
	fma.rn.f32 	%f880, %f712, %f713, %f879;
	// begin inline asm
	{  cvt.f32.f16 %f714, %rs182;}

	// end inline asm
	// begin inline asm
	{  cvt.f32.f16 %f715, %rs183;}

	// end inline asm
	fma.rn.f32 	%f881, %f714, %f715, %f880;
	// begin inline asm
	{  cvt.f32.f16 %f716, %rs184;}

	// end inline asm
	// begin inline asm
	{  cvt.f32.f16 %f717, %rs185;}

	// end inline asm
	fma.rn.f32 	%f882, %f716, %f717, %f881;
	// begin inline asm
	{  cvt.f32.f16 %f718, %rs186;}

	// end inline asm
	// begin inline asm
	{  cvt.f32.f16 %f719, %rs187;}

	// end inline asm
	fma.rn.f32 	%f883, %f718, %f719, %f882;
	// begin inline asm
	{  cvt.f32.f16 %f720, %rs188;}

	// end inline asm
	// begin inline asm
	{  cvt.f32.f16 %f721, %rs189;}

	// end inline asm
	fma.rn.f32 	%f884, %f720, %f721, %f883;
	// begin inline asm
	{  cvt.f32.f16 %f722, %rs190;}

	// end inline asm
	// begin inline asm
	{  cvt.f32.f16 %f723, %rs191;}

	// end inline asm
	fma.rn.f32 	%f885, %f722, %f723, %f884;
	// begin inline asm
	{  cvt.f32.f16 %f724, %rs192;}

	// end inline asm
	// begin inline asm
	{  cvt.f32.f16 %f725, %rs193;}

	// end inline asm
	fma.rn.f32 	%f886, %f724, %f725, %f885;
	// begin inline asm
	{  cvt.f32.f16 %f726, %rs194;}

	// end inline asm
	// begin inline asm
	{  cvt.f32.f16 %f727, %rs195;}

	// end inline asm
	fma.rn.f32 	%f887, %f726, %f727, %f886;
	ld.shared.v4.b32 	{%r201, %r202, %r203, %r204}, [%r166+64];
	mov.b32 	{%rs208, %rs210}, %r204;
	mov.b32 	{%rs204, %rs206}, %r203;
	mov.b32 	{%rs200, %rs202}, %r202;
	mov.b32 	{%rs196, %rs198}, %r201;
	// begin inline asm
	{  cvt.f32.f16 %f728, %rs196;}

	// end inline asm
	ld.shared.v4.b32 	{%r205, %r206, %r207, %r208}, [%r172+16448];
	mov.b32 	{%rs209, %rs211}, %r208;
	mov.b32 	{%rs205, %rs207}, %r207;
	mov.b32 	{%rs201, %rs203}, %r206;
	mov.b32 	{%rs197, %rs199}, %r205;
	// begin inline asm
	{  cvt.f32.f16 %f729, %rs197;}

	// end inline asm
	fma.rn.f32 	%f888, %f728, %f729, %f887;
	// begin inline asm
	{  cvt.f32.f16 %f730, %rs198;}

	// end inline asm
	// begin inline asm
	{  cvt.f32.f16 %f731, %rs199;}

	// end inline asm
	fma.rn.f32 	%f889, %f730, %f731, %f888;
	// begin inline asm
	{  cvt.f32.f16 %f732, %rs200;}

	// end inline asm
	// begin inline asm
	{  cvt.f32.f16 %f733, %rs201;}

	// end inline asm
	fma.rn.f32 	%f890, %f732, %f733, %f889;
	// begin inline asm
	{  cvt.f32.f16 %f734, %rs202;}

	// end inline asm
	// begin inline asm
	{  cvt.f32.f16 %f735, %rs203;}

	// end inline asm
	fma.rn.f32 	%f891, %f734, %f735, %f890;
	// begin inline asm
	{  cvt.f32.f16 %f736, %rs204;}

	// end inline asm
	// begin inline asm
	{  cvt.f32.f16 %f737, %rs205;}

	// end inline asm
	fma.rn.f32 	%f892, %f736, %f737, %f891;
	// begin inline asm
	{  cvt.f32.f16 %f738, %rs206;}

	// end inline asm
	// begin inline asm
	{  cvt.f32.f16 %f739, %rs207;}

	// end inline asm
	fma.rn.f32 	%f893, %f738, %f739, %f892;
	// begin inline asm
	{  cvt.f32.f16 %f740, %rs208;}

	// end inline asm
	// begin inline asm
	{  cvt.f32.f16 %f741, %rs209;}

	// end inline asm
	fma.rn.f32 	%f894, %f740, %f741, %f893;
	// begin inline asm
	{  cvt.f32.f16 %f742, %rs210;}

	// end inline asm
	// begin inline asm
	{  cvt.f32.f16 %f743, %rs211;}

	// end inline asm
	fma.rn.f32 	%f895, %f742, %f743, %f894;
	ld.shared.v4.b32 	{%r209, %r210, %r211, %r212}, [%r166+80];
	mov.b32 	{%rs224, %rs226}, %r212;
	mov.b32 	{%rs220, %rs222}, %r211;
	mov.b32 	{%rs216, %rs218}, %r210;
	mov.b32 	{%rs212, %rs214}, %r209;
	// begin inline asm
	{  cvt.f32.f16 %f744, %rs212;}

	// end inline asm
	ld.shared.v4.b32 	{%r213, %r214, %r215, %r216}, [%r172+16464];
	mov.b32 	{%rs225, %rs227}, %r216;
	mov.b32 	{%rs221, %rs223}, %r215;
	mov.b32 	{%rs217, %rs219}, %r214;
	mov.b32 	{%rs213, %rs215}, %r213;
	// begin inline asm
	{  cvt.f32.f16 %f745, %rs213;}

	// end inline asm
	fma.rn.f32 	%f896, %f744, %f745, %f895;
	// begin inline asm
	{  cvt.f32.f16 %f746, %rs214;}

	// end inline asm
	// begin inline asm
	{  cvt.f32.f16 %f747, %rs215;}

	// end inline asm
	fma.rn.f32 	%f897, %f746, %f747, %f896;
	// begin inline asm
	{  cvt.f32.f16 %f748, %rs216;}

	// end inline asm
	// begin inline asm
	{  cvt.f32.f16 %f749, %rs217;}

	// end inline asm
	fma.rn.f32 	%f898, %f748, %f749, %f897;
	// begin inline asm
	{  cvt.f32.f16 %f750, %rs218;}

	// end inline asm
	// begin inline asm
	{  cvt.f32.f16 %f751, %rs219;}

	// end inline asm
	fma.rn.f32 	%f899, %f750, %f751, %f898;
	// begin inline asm
	{  cvt.f32.f16 %f752, %rs220;}

	// end inline asm
	// begin inline asm
	{  cvt.f32.f16 %f753, %rs221;}

	// end inline asm
	fma.rn.f32 	%f900, %f752, %f753, %f899;
	// begin inline asm
	{  cvt.f32.f16 %f754, %rs222;}

	// end inline asm
	// begin inline asm
	{  cvt.f32.f16 %f755, %rs223;}

	// end inline asm
	fma.rn.f32 	%f901, %f754, %f755, %f900;
	// begin inline asm
	{  cvt.f32.f16 %f756, %rs224;}

	// end inline asm
	// begin inline asm
	{  cvt.f32.f16 %f757, %rs225;}

	// end inline asm
	fma.rn.f32 	%f902, %f756, %f757, %f901;
	// begin inline asm
	{  cvt.f32.f16 %f758, %rs226;}

	// end inline asm
	// begin inline asm
	{  cvt.f32.f16 %f759, %rs227;}

	// end inline asm
	fma.rn.f32 	%f903, %f758, %f759, %f902;
	ld.shared.v4.b32 	{%r217, %r218, %r219, %r220}, [%r166+96];
	mov.b32 	{%rs240, %rs242}, %r220;
	mov.b32 	{%rs236, %rs238}, %r219;
	mov.b32 	{%rs232, %rs234}, %r218;
	mov.b32 	{%rs228, %rs230}, %r217;
	// begin inline asm
	{  cvt.f32.f16 %f760, %rs228;}

	// end inline asm
	ld.shared.v4.b32 	{%r221, %r222, %r223, %r224}, [%r172+16480];
	mov.b32 	{%rs241, %rs243}, %r224;
	mov.b32 	{%rs237, %rs239}, %r223;
	mov.b32 	{%rs233, %rs235}, %r222;
	mov.b32 	{%rs229, %rs231}, %r221;
	// begin inline asm
	{  cvt.f32.f16 %f761, %rs229;}

	// end inline asm
	fma.rn.f32 	%f904, %f760, %f761, %f903;
	// begin inline asm
	{  cvt.f32.f16 %f762, %rs230;}

	// end inline asm
	// begin inline asm
	{  cvt.f32.f16 %f763, %rs231;}

	// end inline asm
	fma.rn.f32 	%f905, %f762, %f763, %f904;
	// begin inline asm
	{  cvt.f32.f16 %f764, %rs232;}

	// end inline asm
	// begin inline asm
	{  cvt.f32.f16 %f765, %rs233;}

	// end inline asm
	fma.rn.f32 	%f906, %f764, %f765, %f905;
	// begin inline asm
	{  cvt.f32.f16 %f766, %rs234;}

	// end inline asm
	// begin inline asm
	{  cvt.f32.f16 %f767, %rs235;}

	// end inline asm
	fma.rn.f32 	%f907, %f766, %f767, %f906;
	// begin inline asm
	{  cvt.f32.f16 %f768, %rs236;}

	// end inline asm
	// begin inline asm
	{  cvt.f32.f16 %f769, %rs237;}

	// end inline asm
	fma.rn.f32 	%f908, %f768, %f769, %f907;
	// begin inline asm
	{  cvt.f32.f16 %f770, %rs238;}

	// end inline asm
	// begin inline asm
	{  cvt.f32.f16 %f771, %rs239;}

	// end inline asm
	fma.rn.f32 	%f909, %f770, %f771, %f908;
	// begin inline asm
	{  cvt.f32.f16 %f772, %rs240;}

	// end inline asm
	// begin inline asm
	{  cvt.f32.f16 %f773, %rs241;}

	// end inline asm
	fma.rn.f32 	%f910, %f772, %f773, %f909;
	// begin inline asm
	{  cvt.f32.f16 %f774, %rs242;}

	// end inline asm
	// begin inline asm
	{  cvt.f32.f16 %f775, %rs243;}

	// end inline asm
	fma.rn.f32 	%f911, %f774, %f775, %f910;
	ld.shared.v4.b32 	{%r225, %r226, %r227, %r228}, [%r166+112];
	mov.b32 	{%rs256, %rs258}, %r228;
	mov.b32 	{%rs252, %rs254}, %r227;
	mov.b32 	{%rs248, %rs250}, %r226;
	mov.b32 	{%rs244, %rs246}, %r225;
	// begin inline asm
	{  cvt.f32.f16 %f776, %rs244;}

	// end inline asm
	ld.shared.v4.b32 	{%r229, %r230, %r231, %r232}, [%r172+16496];
	mov.b32 	{%rs257, %rs259}, %r232;
	mov.b32 	{%rs253, %rs255}, %r231;
	mov.b32 	{%rs249, %rs251}, %r230;
	mov.b32 	{%rs245, %rs247}, %r229;
	// begin inline asm
	{  cvt.f32.f16 %f777, %rs245;}

	// end inline asm
	fma.rn.f32 	%f912, %f776, %f777, %f911;
	// begin inline asm
	{  cvt.f32.f16 %f778, %rs246;}

	// end inline asm
	// begin inline asm
	{  cvt.f32.f16 %f779, %rs247;}

	// end inline asm
	fma.rn.f32 	%f913, %f778, %f779, %f912;
	// begin inline asm
	{  cvt.f32.f16 %f780, %rs248;}

	// end inline asm
	// begin inline asm
	{  cvt.f32.f16 %f781, %rs249;}

	// end inline asm
	fma.rn.f32 	%f914, %f780, %f781, %f913;
	// begin inline asm
	{  cvt.f32.f16 %f782, %rs250;}

	// end inline asm
	// begin inline asm
	{  cvt.f32.f16 %f783, %rs251;}

	// end inline asm
	fma.rn.f32 	%f915, %f782, %f783, %f914;
	// begin inline asm
	{  cvt.f32.f16 %f784, %rs252;}

	// end inline asm
	// begin inline asm
	{  cvt.f32.f16 %f785, %rs253;}

	// end inline asm
	fma.rn.f32 	%f916, %f784, %f785, %f915;
	// begin inline asm
	{  cvt.f32.f16 %f786, %rs254;}

	// end inline asm
	// begin inline asm
	{  cvt.f32.f16 %f787, %rs255;}

	// end inline asm
	fma.rn.f32 	%f917, %f786, %f787, %f916;
	// begin inline asm
	{  cvt.f32.f16 %f788, %rs256;}

	// end inline asm
	// begin inline asm
	{  cvt.f32.f16 %f789, %rs257;}

	// end inline asm
	fma.rn.f32 	%f918, %f788, %f789, %f917;
	// begin inline asm
	{  cvt.f32.f16 %f790, %rs258;}

	// end inline asm
	// begin inline asm
	{  cvt.f32.f16 %f791, %rs259;}

	// end inline asm
	fma.rn.f32 	%f919, %f790, %f791, %f918;
	mul.f32 	%f920, %f992, %f919;
	sub.f32 	%f921, %f920, %f1058;
	mul.f32 	%f922, %f921, 0f3FB8AA3B;
	ex2.approx.f32 	%f923, %f922;
	add.f32 	%f1257, %f1257, %f923;
	ld.shared.v4.b32 	{%r233, %r234, %r235, %r236}, [%r172+24576];
	mov.b32 	{%rs266, %rs267}, %r236;
	mov.b32 	{%rs264, %rs265}, %r235;
	mov.b32 	{%rs262, %rs263}, %r234;
	mov.b32 	{%rs260, %rs261}, %r233;
	// begin inline asm
	{  cvt.f32.f16 %f792, %rs260;}

	// end inline asm
	fma.rn.f32 	%f1255, %f923, %f792, %f1255;
	// begin inline asm
	{  cvt.f32.f16 %f793, %rs261;}

	// end inline asm
	fma.rn.f32 	%f1254, %f923, %f793, %f1254;
	// begin inline asm
	{  cvt.f32.f16 %f794, %rs262;}

	// end inline asm
	fma.rn.f32 	%f1253, %f923, %f794, %f1253;
	// begin inline asm
	{  cvt.f32.f16 %f795, %rs263;}

	// end inline asm
	fma.rn.f32 	%f1252, %f923, %f795, %f1252;
	// begin inline asm
	{  cvt.f32.f16 %f796, %rs264;}

	// end inline asm
	fma.rn.f32 	%f1251, %f923, %f796, %f1251;
	// begin inline asm
	{  cvt.f32.f16 %f797, %rs265;}

	// end inline asm
	fma.rn.f32 	%f1250, %f923, %f797, %f1250;
	// begin inline asm
	{  cvt.f32.f16 %f798, %rs266;}

	// end inline asm
	fma.rn.f32 	%f1249, %f923, %f798, %f1249;
	// begin inline asm
	{  cvt.f32.f16 %f799, %rs267;}

	// end inline asm
	fma.rn.f32 	%f1248, %f923, %f799, %f1248;
	ld.shared.v4.b32 	{%r237, %r238, %r239, %r240}, [%r172+24592];
	mov.b32 	{%rs274, %rs275}, %r240;
	mov.b32 	{%rs272, %rs273}, %r239;
	mov.b32 	{%rs270, %rs271}, %r238;
	mov.b32 	{%rs268, %rs269}, %r237;
	// begin inline asm
	{  cvt.f32.f16 %f800, %rs268;}

	// end inline asm
	fma.rn.f32 	%f1247, %f923, %f800, %f1247;
	// begin inline asm
	{  cvt.f32.f16 %f801, %rs269;}

	// end inline asm
	fma.rn.f32 	%f1246, %f923, %f801, %f1246;
	// begin inline asm
	{  cvt.f32.f16 %f802, %rs270;}

	// end inline asm
	fma.rn.f32 	%f1245, %f923, %f802, %f1245;
	// begin inline asm
	{  cvt.f32.f16 %f803, %rs271;}

	// end inline asm
	fma.rn.f32 	%f1244, %f923, %f803, %f1244;
	// begin inline asm
	{  cvt.f32.f16 %f804, %rs272;}

	// end inline asm
	fma.rn.f32 	%f1243, %f923, %f804, %f1243;
	// begin inline asm
	{  cvt.f32.f16 %f805, %rs273;}

	// end inline asm
	fma.rn.f32 	%f1242, %f923, %f805, %f1242;
	// begin inline asm
	{  cvt.f32.f16 %f806, %rs274;}

	// end inline asm
	fma.rn.f32 	%f1241, %f923, %f806, %f1241;
	// begin inline asm
	{  cvt.f32.f16 %f807, %rs275;}

	// end inline asm
	fma.rn.f32 	%f1240, %f923, %f807, %f1240;
	ld.shared.v4.b32 	{%r241, %r242, %r243, %r244}, [%r172+24608];
	mov.b32 	{%rs282, %rs283}, %r244;
	mov.b32 	{%rs280, %rs281}, %r243;
	mov.b32 	{%rs278, %rs279}, %r242;
	mov.b32 	{%rs276, %rs277}, %r241;
	// begin inline asm
	{  cvt.f32.f16 %f808, %rs276;}

	// end inline asm
	fma.rn.f32 	%f1239, %f923, %f808, %f1239;
	// begin inline asm
	{  cvt.f32.f16 %f809, %rs277;}

	// end inline asm
	fma.rn.f32 	%f1238, %f923, %f809, %f1238;
	// begin inline asm
	{  cvt.f32.f16 %f810, %rs278;}

	// end inline asm
	fma.rn.f32 	%f1237, %f923, %f810, %f1237;
	// begin inline asm
	{  cvt.f32.f16 %f811, %rs279;}

	// end inline asm
	fma.rn.f32 	%f1236, %f923, %f811, %f1236;
	// begin inline asm
	{  cvt.f32.f16 %f812, %rs280;}

	// end inline asm
	fma.rn.f32 	%f1235, %f923, %f812, %f1235;
	// begin inline asm
	{  cvt.f32.f16 %f813, %rs281;}

	// end inline asm
	fma.rn.f32 	%f1234, %f923, %f813, %f1234;
	// begin inline asm
	{  cvt.f32.f16 %f814, %rs282;}

	// end inline asm
	fma.rn.f32 	%f1233, %f923, %f814, %f1233;
	// begin inline asm
	{  cvt.f32.f16 %f815, %rs283;}

	// end inline asm
	fma.rn.f32 	%f1232, %f923, %f815, %f1232;
	ld.shared.v4.b32 	{%r245, %r246, %r247, %r248}, [%r172+24624];
	mov.b32 	{%rs290, %rs291}, %r248;
	mov.b32 	{%rs288, %rs289}, %r247;
	mov.b32 	{%rs286, %rs287}, %r246;
	mov.b32 	{%rs284, %rs285}, %r245;
	// begin inline asm
	{  cvt.f32.f16 %f816, %rs284;}

	// end inline asm
	fma.rn.f32 	%f1231, %f923, %f816, %f1231;
	// begin inline asm
	{  cvt.f32.f16 %f817, %rs285;}

	// end inline asm
	fma.rn.f32 	%f1230, %f923, %f817, %f1230;
	// begin inline asm
	{  cvt.f32.f16 %f818, %rs286;}

	// end inline asm
	fma.rn.f32 	%f1229, %f923, %f818, %f1229;
	// begin inline asm
	{  cvt.f32.f16 %f819, %rs287;}

	// end inline asm
	fma.rn.f32 	%f1228, %f923, %f819, %f1228;
	// begin inline asm
	{  cvt.f32.f16 %f820, %rs288;}

	// end inline asm
	fma.rn.f32 	%f1227, %f923, %f820, %f1227;
	// begin inline asm
	{  cvt.f32.f16 %f821, %rs289;}

	// end inline asm
	fma.rn.f32 	%f1226, %f923, %f821, %f1226;
	// begin inline asm
	{  cvt.f32.f16 %f822, %rs290;}

	// end inline asm
	fma.rn.f32 	%f1225, %f923, %f822, %f1225;
	// begin inline asm
	{  cvt.f32.f16 %f823, %rs291;}

	// end inline asm
	fma.rn.f32 	%f1224, %f923, %f823, %f1224;
	ld.shared.v4.b32 	{%r249, %r250, %r251, %r252}, [%r172+24640];
	mov.b32 	{%rs298, %rs299}, %r252;
	mov.b32 	{%rs296, %rs297}, %r251;
	mov.b32 	{%rs294, %rs295}, %r250;
	mov.b32 	{%rs292, %rs293}, %r249;
	// begin inline asm
	{  cvt.f32.f16 %f824, %rs292;}

	// end inline asm
	fma.rn.f32 	%f1223, %f923, %f824, %f1223;
	// begin inline asm
	{  cvt.f32.f16 %f825, %rs293;}

	// end inline asm
	fma.rn.f32 	%f1222, %f923, %f825, %f1222;
	// begin inline asm
	{  cvt.f32.f16 %f826, %rs294;}

	// end inline asm
	fma.rn.f32 	%f1221, %f923, %f826, %f1221;
	// begin inline asm
	{  cvt.f32.f16 %f827, %rs295;}

	// end inline asm
	fma.rn.f32 	%f1220, %f923, %f827, %f1220;
	// begin inline asm
	{  cvt.f32.f16 %f828, %rs296;}

	// end inline asm
	fma.rn.f32 	%f1219, %f923, %f828, %f1219;
	// begin inline asm
	{  cvt.f32.f16 %f829, %rs297;}

	// end inline asm
	fma.rn.f32 	%f1218, %f923, %f829, %f1218;
	// begin inline asm
	{  cvt.f32.f16 %f830, %rs298;}

	// end inline asm
	fma.rn.f32 	%f1217, %f923, %f830, %f1217;
	// begin inline asm
	{  cvt.f32.f16 %f831, %rs299;}

	// end inline asm
	fma.rn.f32 	%f1216, %f923, %f831, %f1216;
	ld.shared.v4.b32 	{%r253, %r254, %r255, %r256}, [%r172+24656];
	mov.b32 	{%rs306, %rs307}, %r256;
	mov.b32 	{%rs304, %rs305}, %r255;
	mov.b32 	{%rs302, %rs303}, %r254;
	mov.b32 	{%rs300, %rs301}, %r253;
	// begin inline asm
	{  cvt.f32.f16 %f832, %rs300;}

	// end inline asm
	fma.rn.f32 	%f1215, %f923, %f832, %f1215;
	// begin inline asm
	{  cvt.f32.f16 %f833, %rs301;}

	// end inline asm
	fma.rn.f32 	%f1214, %f923, %f833, %f1214;
	// begin inline asm
	{  cvt.f32.f16 %f834, %rs302;}

	// end inline asm
	fma.rn.f32 	%f1213, %f923, %f834, %f1213;
	// begin inline asm
	{  cvt.f32.f16 %f835, %rs303;}

	// end inline asm
	fma.rn.f32 	%f1212, %f923, %f835, %f1212;
	// begin inline asm
	{  cvt.f32.f16 %f836, %rs304;}

	// end inline asm
	fma.rn.f32 	%f1211, %f923, %f836, %f1211;
	// begin inline asm
	{  cvt.f32.f16 %f837, %rs305;}

	// end inline asm
	fma.rn.f32 	%f1210, %f923, %f837, %f1210;
	// begin inline asm
	{  cvt.f32.f16 %f838, %rs306;}

	// end inline asm
	fma.rn.f32 	%f1209, %f923, %f838, %f1209;
	// begin inline asm
	{  cvt.f32.f16 %f839, %rs307;}

	// end inline asm
	fma.rn.f32 	%f1208, %f923, %f839, %f1208;
	ld.shared.v4.b32 	{%r257, %r258, %r259, %r260}, [%r172+24672];
	mov.b32 	{%rs314, %rs315}, %r260;
	mov.b32 	{%rs312, %rs313}, %r259;
	mov.b32 	{%rs310, %rs311}, %r258;
	mov.b32 	{%rs308, %rs309}, %r257;
	// begin inline asm
	{  cvt.f32.f16 %f840, %rs308;}

	// end inline asm
	fma.rn.f32 	%f1207, %f923, %f840, %f1207;
	// begin inline asm
	{  cvt.f32.f16 %f841, %rs309;}

	// end inline asm
	fma.rn.f32 	%f1206, %f923, %f841, %f1206;
	// begin inline asm
	{  cvt.f32.f16 %f842, %rs310;}

	// end inline asm
	fma.rn.f32 	%f1205, %f923, %f842, %f1205;
	// begin inline asm
	{  cvt.f32.f16 %f843, %rs311;}

	// end inline asm
	fma.rn.f32 	%f1204, %f923, %f843, %f1204;
	// begin inline asm
	{  cvt.f32.f16 %f844, %rs312;}

	// end inline asm
	fma.rn.f32 	%f1203, %f923, %f844, %f1203;
	// begin inline asm
	{  cvt.f32.f16 %f845, %rs313;}

	// end inline asm
	fma.rn.f32 	%f1202, %f923, %f845, %f1202;
	// begin inline asm
	{  cvt.f32.f16 %f846, %rs314;}

	// end inline asm
	fma.rn.f32 	%f1201, %f923, %f846, %f1201;
	// begin inline asm
	{  cvt.f32.f16 %f847, %rs315;}

	// end inline asm
	fma.rn.f32 	%f1200, %f923, %f847, %f1200;
	ld.shared.v4.b32 	{%r261, %r262, %r263, %r264}, [%r172+24688];
	mov.b32 	{%rs322, %rs323}, %r264;
	mov.b32 	{%rs320, %rs321}, %r263;
	mov.b32 	{%rs318, %rs319}, %r262;
	mov.b32 	{%rs316, %rs317}, %r261;
	// begin inline asm
	{  cvt.f32.f16 %f848, %rs316;}

	// end inline asm
	fma.rn.f32 	%f1199, %f923, %f848, %f1199;
	// begin inline asm
	{  cvt.f32.f16 %f849, %rs317;}

	// end inline asm
	fma.rn.f32 	%f1198, %f923, %f849, %f1198;
	// begin inline asm
	{  cvt.f32.f16 %f850, %rs318;}

	// end inline asm
	fma.rn.f32 	%f1197, %f923, %f850, %f1197;
	// begin inline asm
	{  cvt.f32.f16 %f851, %rs319;}

	// end inline asm
	fma.rn.f32 	%f1196, %f923, %f851, %f1196;
	// begin inline asm
	{  cvt.f32.f16 %f852, %rs320;}

	// end inline asm
	fma.rn.f32 	%f1195, %f923, %f852, %f1195;
	// begin inline asm
	{  cvt.f32.f16 %f853, %rs321;}

	// end inline asm
	fma.rn.f32 	%f1194, %f923, %f853, %f1194;
	// begin inline asm
	{  cvt.f32.f16 %f854, %rs322;}

	// end inline asm
	fma.rn.f32 	%f1193, %f923, %f854, %f1193;
	// begin inline asm
	{  cvt.f32.f16 %f855, %rs323;}

	// end inline asm
	fma.rn.f32 	%f1192, %f923, %f855, %f1192;
$L__BB2_22:
	add.s32 	%r288, %r288, 1;
	setp.lt.s32 	%p20, %r288, %r20;
	@%p20 bra 	$L__BB2_20;
$L__BB2_23:
	bar.sync 	0;
	add.s32 	%r283, %r283, 1;
	add.s32 	%r265, %r10, 63;
	shr.u32 	%r266, %r265, 6;
	setp.ne.s32 	%p21, %r283, %r266;
	@%p21 bra 	$L__BB2_9;
$L__BB2_24:
	mov.u32 	%r267, %tid.x;
	setp.ge.s32 	%p22, %r267, %r12;
	@%p22 bra 	$L__BB2_26;
	ld.param.u32 	%r276, [varlen_flash_attention_fwd_64_fp16_param_8];
	ld.param.u64 	%rd41, [varlen_flash_attention_fwd_64_fp16_param_6];
	ld.param.u64 	%rd40, [varlen_flash_attention_fwd_64_fp16_param_5];
	rcp.rn.f32 	%f988, %f1257;
	add.s32 	%r269, %r3, %r267;
	mul.lo.s32 	%r270, %r269, %r276;
	shl.b32 	%r271, %r270, 6;
	mul.f32 	%f924, %f988, %f1255;
	// begin inline asm
	{  cvt.rn.f16.f32 %rs324, %f924;}

	// end inline asm
	cvt.s64.s32 	%rd29, %r271;
	shl.b32 	%r272, %r2, 6;
	cvt.u64.u32 	%rd30, %r272;
	add.s64 	%rd31, %rd29, %rd30;
	cvta.to.global.u64 	%rd32, %rd40;
	shl.b64 	%rd33, %rd31, 1;
	add.s64 	%rd34, %rd32, %rd33;
	st.global.u16 	[%rd34], %rs324;
	mul.f32 	%f925, %f988, %f1254;
	// begin inline asm
	{  cvt.rn.f16.f32 %rs325, %f925;}

	// end inline asm
	st.global.u16 	[%rd34+2], %rs325;
	mul.f32 	%f926, %f988, %f1253;
	// begin inline asm
	{  cvt.rn.f16.f32 %rs326, %f926;}

	// end inline asm
	st.global.u16 	[%rd34+4], %rs326;
	mul.f32 	%f927, %f988, %f1252;
	// begin inline asm
	{  cvt.rn.f16.f32 %rs327, %f927;}

	// end inline asm
	st.global.u16 	[%rd34+6], %rs327;
	mul.f32 	%f928, %f988, %f1251;
	// begin inline asm
	{  cvt.rn.f16.f32 %rs328, %f928;}

	// end inline asm
	st.global.u16 	[%rd34+8], %rs328;
	mul.f32 	%f929, %f988, %f1250;
	// begin inline asm
	{  cvt.rn.f16.f32 %rs329, %f929;}

	// end inline asm
	st.global.u16 	[%rd34+10], %rs329;
	mul.f32 	%f930, %f988, %f1249;
	// begin inline asm
	{  cvt.rn.f16.f32 %rs330, %f930;}

	// end inline asm
	st.global.u16 	[%rd34+12], %rs330;
	mul.f32 	%f931, %f988, %f1248;
	// begin inline asm
	{  cvt.rn.f16.f32 %rs331, %f931;}

	// end inline asm
	st.global.u16 	[%rd34+14], %rs331;
	mul.f32 	%f932, %f988, %f1247;
	// begin inline asm
	{  cvt.rn.f16.f32 %rs332, %f932;}

	// end inline asm
	st.global.u16 	[%rd34+16], %rs332;
	mul.f32 	%f933, %f988, %f1246;
	// begin inline asm
	{  cvt.rn.f16.f32 %rs333, %f933;}

	// end inline asm
	st.global.u16 	[%rd34+18], %rs333;
	mul.f32 	%f934, %f988, %f1245;
	// begin inline asm
	{  cvt.rn.f16.f32 %rs334, %f934;}

	// end inline asm
	st.global.u16 	[%rd34+20], %rs334;
	mul.f32 	%f935, %f988, %f1244;
	// begin inline asm
	{  cvt.rn.f16.f32 %rs335, %f935;}

	// end inline asm
	st.global.u16 	[%rd34+22], %rs335;
	mul.f32 	%f936, %f988, %f1243;
	// begin inline asm
	{  cvt.rn.f16.f32 %rs336, %f936;}

	// end inline asm
	st.global.u16 	[%rd34+24], %rs336;
	mul.f32 	%f937, %f988, %f1242;
	// begin inline asm
	{  cvt.rn.f16.f32 %rs337, %f937;}

	// end inline asm
	st.global.u16 	[%rd34+26], %rs337;
	mul.f32 	%f938, %f988, %f1241;
	// begin inline asm
	{  cvt.rn.f16.f32 %rs338, %f938;}

	// end inline asm
	st.global.u16 	[%rd34+28], %rs338;
	mul.f32 	%f939, %f988, %f1240;
	// begin inline asm
	{  cvt.rn.f16.f32 %rs339, %f939;}

	// end inline asm
	st.global.u16 	[%rd34+30], %rs339;
	mul.f32 	%f940, %f988, %f1239;
	// begin inline asm
	{  cvt.rn.f16.f32 %rs340, %f940;}

	// end inline asm
	st.global.u16 	[%rd34+32], %rs340;
	mul.f32 	%f941, %f988, %f1238;
	// begin inline asm
	{  cvt.rn.f16.f32 %rs341, %f941;}

	// end inline asm
	st.global.u16 	[%rd34+34], %rs341;
	mul.f32 	%f942, %f988, %f1237;
	// begin inline asm
	{  cvt.rn.f16.f32 %rs342, %f942;}

	// end inline asm
	st.global.u16 	[%rd34+36], %rs342;
	mul.f32 	%f943, %f988, %f1236;
	// begin inline asm
	{  cvt.rn.f16.f32 %rs343, %f943;}

	// end inline asm
	st.global.u16 	[%rd34+38], %rs343;
	mul.f32 	%f944, %f988, %f1235;
	// begin inline asm
	{  cvt.rn.f16.f32 %rs344, %f944;}

	// end inline asm
	st.global.u16 	[%rd34+40], %rs344;
	mul.f32 	%f945, %f988, %f1234;
	// begin inline asm
	{  cvt.rn.f16.f32 %rs345, %f945;}

	// end inline asm
	st.global.u16 	[%rd34+42], %rs345;
	mul.f32 	%f946, %f988, %f1233;
	// begin inline asm
	{  cvt.rn.f16.f32 %rs346, %f946;}

	// end inline asm
	st.global.u16 	[%rd34+44], %rs346;
	mul.f32 	%f947, %f988, %f1232;
	// begin inline asm
	{  cvt.rn.f16.f32 %rs347, %f947;}

	// end inline asm
	st.global.u16 	[%rd34+46], %rs347;
	mul.f32 	%f948, %f988, %f1231;
	// begin inline asm
	{  cvt.rn.f16.f32 %rs348, %f948;}

	// end inline asm
	st.global.u16 	[%rd34+48], %rs348;
	mul.f32 	%f949, %f988, %f1230;
	// begin inline asm
	{  cvt.rn.f16.f32 %rs349, %f949;}

	// end inline asm
	st.global.u16 	[%rd34+50], %rs349;
	mul.f32 	%f950, %f988, %f1229;
	// begin inline asm
	{  cvt.rn.f16.f32 %rs350, %f950;}

	// end inline asm
	st.global.u16 	[%rd34+52], %rs350;
	mul.f32 	%f951, %f988, %f1228;
	// begin inline asm
	{  cvt.rn.f16.f32 %rs351, %f951;}

	// end inline asm
	st.global.u16 	[%rd34+54], %rs351;
	mul.f32 	%f952, %f988, %f1227;
	// begin inline asm
	{  cvt.rn.f16.f32 %rs352, %f952;}

	// end inline asm
	st.global.u16 	[%rd34+56], %rs352;
	mul.f32 	%f953, %f988, %f1226;
	// begin inline asm
	{  cvt.rn.f16.f32 %rs353, %f953;}

	// end inline asm
	st.global.u16 	[%rd34+58], %rs353;
	mul.f32 	%f954, %f988, %f1225;
	// begin inline asm
	{  cvt.rn.f16.f32 %rs354, %f954;}

	// end inline asm
	st.global.u16 	[%rd34+60], %rs354;
	mul.f32 	%f955, %f988, %f1224;
	// begin inline asm
	{  cvt.rn.f16.f32 %rs355, %f955;}

	// end inline asm
	st.global.u16 	[%rd34+62], %rs355;
	mul.f32 	%f956, %f988, %f1223;
	// begin inline asm
	{  cvt.rn.f16.f32 %rs356, %f956;}

	// end inline asm
	st.global.u16 	[%rd34+64], %rs356;
	mul.f32 	%f957, %f988, %f1222;
	// begin inline asm
	{  cvt.rn.f16.f32 %rs357, %f957;}

	// end inline asm
	st.global.u16 	[%rd34+66], %rs357;
	mul.f32 	%f958, %f988, %f1221;
	// begin inline asm
	{  cvt.rn.f16.f32 %rs358, %f958;}

	// end inline asm
	st.global.u16 	[%rd34+68], %rs358;
	mul.f32 	%f959, %f988, %f1220;
	// begin inline asm
	{  cvt.rn.f16.f32 %rs359, %f959;}

	// end inline asm
	st.global.u16 	[%rd34+70], %rs359;
	mul.f32 	%f960, %f988, %f1219;
	// begin inline asm
	{  cvt.rn.f16.f32 %rs360, %f960;}

	// end inline asm
	st.global.u16 	[%rd34+72], %rs360;
	mul.f32 	%f961, %f988, %f1218;
	// begin inline asm
	{  cvt.rn.f16.f32 %rs361, %f961;}

	// end inline asm
	st.global.u16 	[%rd34+74], %rs361;
	mul.f32 	%f962, %f988, %f1217;
	// begin inline asm
	{  cvt.rn.f16.f32 %rs362, %f962;}

	// end inline asm
	st.global.u16 	[%rd34+76], %rs362;
	mul.f32 	%f963, %f988, %f1216;
	// begin inline asm
	{  cvt.rn.f16.f32 %rs363, %f963;}

	// end inline asm
	st.global.u16 	[%rd34+78], %rs363;
	mul.f32 	%f964, %f988, %f1215;
	// begin inline asm
	{  cvt.rn.f16.f32 %rs364, %f964;}

	// end inline asm
	st.global.u16 	[%rd34+80], %rs364;
	mul.f32 	%f965, %f988, %f1214;
	// begin inline asm
	{  cvt.rn.f16.f32 %rs365, %f965;}

	// end inline asm
	st.global.u16 	[%rd34+82], %rs365;
	mul.f32 	%f966, %f988, %f1213;
	// begin inline asm
	{  cvt.rn.f16.f32 %rs366, %f966;}

	// end inline asm
	st.global.u16 	[%rd34+84], %rs366;
	mul.f32 	%f967, %f988, %f1212;
	// begin inline asm
	{  cvt.rn.f16.f32 %rs367, %f967;}

	// end inline asm
	st.global.u16 	[%rd34+86], %rs367;
	mul.f32 	%f968, %f988, %f1211;
	// begin inline asm
	{  cvt.rn.f16.f32 %rs368, %f968;}

	// end inline asm
	st.global.u16 	[%rd34+88], %rs368;
	mul.f32 	%f969, %f988, %f1210;
	// begin inline asm
	{  cvt.rn.f16.f32 %rs369, %f969;}

	// end inline asm
	st.global.u16 	[%rd34+90], %rs369;
	mul.f32 	%f970, %f988, %f1209;
	// begin inline asm
	{  cvt.rn.f16.f32 %rs370, %f970;}

	// end inline asm
	st.global.u16 	[%rd34+92], %rs370;
	mul.f32 	%f971, %f988, %f1208;
	// begin inline asm
	{  cvt.rn.f16.f32 %rs371, %f971;}

	// end inline asm
	st.global.u16 	[%rd34+94], %rs371;
	mul.f32 	%f972, %f988, %f1207;
	// begin inline asm
	{  cvt.rn.f16.f32 %rs372, %f972;}

	// end inline asm
	st.global.u16 	[%rd34+96], %rs372;
	mul.f32 	%f973, %f988, %f1206;
	// begin inline asm
	{  cvt.rn.f16.f32 %rs373, %f973;}

	// end inline asm
	st.global.u16 	[%rd34+98], %rs373;
	mul.f32 	%f974, %f988, %f1205;
	// begin inline asm
	{  cvt.rn.f16.f32 %rs374, %f974;}

	// end inline asm
	st.global.u16 	[%rd34+100], %rs374;
	mul.f32 	%f975, %f988, %f1204;
	// begin inline asm
	{  cvt.rn.f16.f32 %rs375, %f975;}

	// end inline asm
	st.global.u16 	[%rd34+102], %rs375;
	mul.f32 	%f976, %f988, %f1203;
	// begin inline asm
	{  cvt.rn.f16.f32 %rs376, %f976;}

	// end inline asm
	st.global.u16 	[%rd34+104], %rs376;
	mul.f32 	%f977, %f988, %f1202;
	// begin inline asm
	{  cvt.rn.f16.f32 %rs377, %f977;}

	// end inline asm
	st.global.u16 	[%rd34+106], %rs377;
	mul.f32 	%f978, %f988, %f1201;
	// begin inline asm
	{  cvt.rn.f16.f32 %rs378, %f978;}

	// end inline asm
	st.global.u16 	[%rd34+108], %rs378;
	mul.f32 	%f979, %f988, %f1200;
	// begin inline asm
	{  cvt.rn.f16.f32 %rs379, %f979;}

	// end inline asm
	st.global.u16 	[%rd34+110], %rs379;
	mul.f32 	%f980, %f988, %f1199;
	// begin inline asm
	{  cvt.rn.f16.f32 %rs380, %f980;}

	// end inline asm
	st.global.u16 	[%rd34+112], %rs380;
	mul.f32 	%f981, %f988, %f1198;
	// begin inline asm
	{  cvt.rn.f16.f32 %rs381, %f981;}

	// end inline asm
	st.global.u16 	[%rd34+114], %rs381;
	mul.f32 	%f982, %f988, %f1197;
	// begin inline asm
	{  cvt.rn.f16.f32 %rs382, %f982;}

	// end inline asm
	st.global.u16 	[%rd34+116], %rs382;
	mul.f32 	%f983, %f988, %f1196;
	// begin inline asm
	{  cvt.rn.f16.f32 %rs383, %f983;}

	// end inline asm
	st.global.u16 	[%rd34+118], %rs383;
	mul.f32 	%f984, %f988, %f1195;
	// begin inline asm
	{  cvt.rn.f16.f32 %rs384, %f984;}

	// end inline asm
	st.global.u16 	[%rd34+120], %rs384;
	mul.f32 	%f985, %f988, %f1194;
	// begin inline asm
	{  cvt.rn.f16.f32 %rs385, %f985;}

	// end inline asm
	st.global.u16 	[%rd34+122], %rs385;
	mul.f32 	%f986, %f988, %f1193;
	// begin inline asm
	{  cvt.rn.f16.f32 %rs386, %f986;}

	// end inline asm
	st.global.u16 	[%rd34+124], %rs386;
	mul.f32 	%f987, %f988, %f1192;
	// begin inline asm
	{  cvt.rn.f16.f32 %rs387, %f987;}

	// end inline asm
	st.global.u16 	[%rd34+126], %rs387;
	lg2.approx.f32 	%f989, %f1257;
	fma.rn.f32 	%f990, %f989, 0f3F317218, %f1058;
	add.s32 	%r273, %r270, %r2;
	cvta.to.global.u64 	%rd35, %rd41;
	mul.wide.s32 	%rd36, %r273, 4;
	add.s64 	%rd37, %rd35, %rd36;
	st.global.f32 	[%rd37], %f990;
$L__BB2_26:
	ret;

}
	// .globl	varlen_flash_attention_fwd_128_fp16
.visible .entry varlen_flash_attention_fwd_128_fp16(
	.param .u64 .ptr .align 1 varlen_flash_attention_fwd_128_fp16_param_0,
	.param .u64 .ptr .align 1 varlen_flash_attention_fwd_128_fp16_param_1,
	.param .u64 .ptr .align 1 varlen_flash_attention_fwd_128_fp16_param_2,
	.param .u64 .ptr .align 1 varlen_flash_attention_fwd_128_fp16_param_3,
	.param .u64 .ptr .align 1 varlen_flash_attention_fwd_128_fp16_param_4,
	.param .u64 .ptr .align 1 varlen_flash_attention_fwd_128_fp16_param_5,
	.param .u64 .ptr .align 1 varlen_flash_attention_fwd_128_fp16_param_6,
	.param .u32 varlen_flash_attention_fwd_128_fp16_param_7,
	.param .u32 varlen_flash_attention_fwd_128_fp16_param_8,
	.param .u32 varlen_flash_attention_fwd_128_fp16_param_9,
	.param .u32 varlen_flash_attention_fwd_128_fp16_param_10,
	.param .f32 varlen_flash_attention_fwd_128_fp16_param_11,
	.param .u32 varlen_flash_attention_fwd_128_fp16_param_12
)
{
	.reg .pred 	%p<23>;
	.reg .b16 	%rs<772>;
	.reg .b32 	%r<449>;
	.reg .b32 	%f<2604>;
	.reg .b64 	%rd<42>;

	ld.param.u64 	%rd4, [varlen_flash_attention_fwd_128_fp16_param_0];
	ld.param.u64 	%rd10, [varlen_flash_attention_fwd_128_fp16_param_3];
	ld.param.u64 	%rd7, [varlen_flash_attention_fwd_128_fp16_param_4];
	ld.param.u32 	%r439, [varlen_flash_attention_fwd_128_fp16_param_7];
	ld.param.u32 	%r35, [varlen_flash_attention_fwd_128_fp16_param_8];
	cvta.to.global.u64 	%rd1, %rd10;
	mov.u32 	%r1, %tid.x;
	mov.u32 	%r38, %ctaid.x;
	div.u32 	%r39, %r38, %r35;
	mul.lo.s32 	%r40, %r39, %r35;
	sub.s32 	%r2, %r38, %r40;
	shl.b32 	%r3, %r39, 7;
	setp.lt.s32 	%p1, %r439, 1;
	mov.b32 	%r441, 0;
	@%p1 bra 	$L__BB3_3;
	mov.b32 	%r441, 0;
$L__BB3_2:
	add.s32 	%r42, %r439, %r441;
	shr.u32 	%r43, %r42, 1;
	add.s32 	%r44, %r43, 1;
	mul.wide.u32 	%rd11, %r43, 4;
	add.s64 	%rd12, %rd1, %rd11;
	ld.global.u32 	%r45, [%rd12+4];
	setp.lt.s32 	%p2, %r3, %r45;
	selp.b32 	%r441, %r441, %r44, %p2;
	selp.b32 	%r439, %r43, %r439, %p2;
	setp.lt.s32 	%p3, %r441, %r439;
	@%p3 bra 	$L__BB3_2;
$L__BB3_3:
	mul.wide.u32 	%rd13, %r441, 4;
	add.s64 	%rd14, %rd1, %rd13;
	ld.global.u32 	%r46, [%rd14];
	ld.global.u32 	%r47, [%rd14+4];
	sub.s32 	%r48, %r47, %r46;
	cvta.to.global.u64 	%rd15, %rd7;
	add.s64 	%rd16, %rd15, %rd13;
	ld.global.nc.u32 	%r9, [%rd16];
	ld.global.nc.u32 	%r49, [%rd16+4];
	sub.s32 	%r10, %r49, %r9;
	sub.s32 	%r11, %r3, %r46;
	add.s32 	%r50, %r11, 128;
	min.s32 	%r51, %r50, %r48;
	sub.s32 	%r12, %r51, %r11;
	setp.ge.s32 	%p4, %r11, %r48;
	@%p4 bra 	$L__BB3_26;
	shl.b32 	%r52, %r2, 7;
	cvt.u64.u32 	%rd2, %r52;
	shl.b32 	%r13, %r12, 7;
	setp.ge.s32 	%p5, %r1, %r13;
	@%p5 bra 	$L__BB3_7;
	ld.param.u32 	%r434, [varlen_flash_attention_fwd_128_fp16_param_8];
	shl.b32 	%r14, %r434, 7;
	mov.u32 	%r15, %ntid.x;
	cvta.to.global.u64 	%rd3, %rd4;
	mov.u32 	%r442, %r1;
$L__BB3_6:
	shr.s32 	%r53, %r442, 31;
	shr.u32 	%r54, %r53, 25;
	add.s32 	%r55, %r442, %r54;
	and.b32  	%r56, %r55, -128;
	sub.s32 	%r57, %r442, %r56;
	shr.s32 	%r58, %r55, 7;
	add.s32 	%r59, %r3, %r58;
	shl.b32 	%r60, %r442, 1;
	mov.u32 	%r61, smem_fp16;
	add.s32 	%r62, %r61, %r60;
	mad.lo.s32 	%r63, %r14, %r59, %r57;
	cvt.s64.s32 	%rd17, %r63;
	add.s64 	%rd18, %rd17, %rd2;
	shl.b64 	%rd19, %rd18, 1;
	add.s64 	%rd20, %rd3, %rd19;
	ld.global.u16 	%rs1, [%rd20];
	st.shared.u16 	[%r62], %rs1;
	add.s32 	%r442, %r442, %r15;
	setp.lt.s32 	%p6, %r442, %r13;
	@%p6 bra 	$L__BB3_6;
$L__BB3_7:
	bar.sync 	0;
	setp.lt.s32 	%p7, %r10, 1;
	mov.f32 	%f2082, 0fFF800000;
	mov.f32 	%f2344, 0f00000000;
	mov.f32 	%f2345, %f2344;
	mov.f32 	%f2346, %f2344;
	mov.f32 	%f2347, %f2344;
	mov.f32 	%f2348, %f2344;
	mov.f32 	%f2349, %f2344;
	mov.f32 	%f2350, %f2344;
	mov.f32 	%f2351, %f2344;
	mov.f32 	%f2352, %f2344;
	mov.f32 	%f2353, %f2344;
	mov.f32 	%f2354, %f2344;
	mov.f32 	%f2355, %f2344;
	mov.f32 	%f2356, %f2344;
	mov.f32 	%f2357, %f2344;
	mov.f32 	%f2358, %f2344;
	mov.f32 	%f2359, %f2344;
	mov.f32 	%f2360, %f2344;
	mov.f32 	%f2361, %f2344;
	mov.f32 	%f2362, %f2344;
	mov.f32 	%f2363, %f2344;
	mov.f32 	%f2364, %f2344;
	mov.f32 	%f2365, %f2344;
	mov.f32 	%f2366, %f2344;
	mov.f32 	%f2367, %f2344;
	mov.f32 	%f2368, %f2344;
	mov.f32 	%f2369, %f2344;
	mov.f32 	%f2370, %f2344;
	mov.f32 	%f2371, %f2344;
	mov.f32 	%f2372, %f2344;
	mov.f32 	%f2373, %f2344;
	mov.f32 	%f2374, %f2344;
	mov.f32 	%f2375, %f2344;
	mov.f32 	%f2376, %f2344;
	mov.f32 	%f2377, %f2344;
	mov.f32 	%f2378, %f2344;
	mov.f32 	%f2379, %f2344;
	mov.f32 	%f2380, %f2344;
	mov.f32 	%f2381, %f2344;
	mov.f32 	%f2382, %f2344;
	mov.f32 	%f2383, %f2344;
	mov.f32 	%f2384, %f2344;
	mov.f32 	%f2385, %f2344;
	mov.f32 	%f2386, %f2344;
	mov.f32 	%f2387, %f2344;
	mov.f32 	%f2388, %f2344;
	mov.f32 	%f2389, %f2344;
	mov.f32 	%f2390, %f2344;
	mov.f32 	%f2391, %f2344;
	mov.f32 	%f2392, %f2344;
	mov.f32 	%f2393, %f2344;
	mov.f32 	%f2394, %f2344;
	mov.f32 	%f2395, %f2344;
	mov.f32 	%f2396, %f2344;
	mov.f32 	%f2397, %f2344;
	mov.f32 	%f2398, %f2344;
	mov.f32 	%f2399, %f2344;
	mov.f32 	%f2400, %f2344;
	mov.f32 	%f2401, %f2344;
	mov.f32 	%f2402, %f2344;
	mov.f32 	%f2403, %f2344;
	mov.f32 	%f2404, %f2344;
	mov.f32 	%f2405, %f2344;
	mov.f32 	%f2406, %f2344;
	mov.f32 	%f2407, %f2344;
	mov.f32 	%f2408, %f2344;
	mov.f32 	%f2409, %f2344;
	mov.f32 	%f2410, %f2344;
	mov.f32 	%f2411, %f2344;
	mov.f32 	%f2412, %f2344;
	mov.f32 	%f2413, %f2344;
	mov.f32 	%f2414, %f2344;
	mov.f32 	%f2415, %f2344;
	mov.f32 	%f2416, %f2344;
	mov.f32 	%f2417, %f2344;
	mov.f32 	%f2418, %f2344;
	mov.f32 	%f2419, %f2344;
	mov.f32 	%f2420, %f2344;
	mov.f32 	%f2421, %f2344;
	mov.f32 	%f2422, %f2344;
	mov.f32 	%f2423, %f2344;
	mov.f32 	%f2424, %f2344;
	mov.f32 	%f2425, %f2344;
	mov.f32 	%f2426, %f2344;
	mov.f32 	%f2427, %f2344;
	mov.f32 	%f2428, %f2344;
	mov.f32 	%f2429, %f2344;
	mov.f32 	%f2430, %f2344;
	mov.f32 	%f2431, %f2344;
	mov.f32 	%f2432, %f2344;
	mov.f32 	%f2433, %f2344;
	mov.f32 	%f2434, %f2344;
	mov.f32 	%f2435, %f2344;
	mov.f32 	%f2436, %f2344;
	mov.f32 	%f2437, %f2344;
	mov.f32 	%f2438, %f2344;
	mov.f32 	%f2439, %f2344;
	mov.f32 	%f2440, %f2344;
	mov.f32 	%f2441, %f2344;
	mov.f32 	%f2442, %f2344;
	mov.f32 	%f2443, %f2344;
	mov.f32 	%f2444, %f2344;
	mov.f32 	%f2445, %f2344;
	mov.f32 	%f2446, %f2344;
	mov.f32 	%f2447, %f2344;
	mov.f32 	%f2448, %f2344;
	mov.f32 	%f2449, %f2344;
	mov.f32 	%f2450, %f2344;
	mov.f32 	%f2451, %f2344;
	mov.f32 	%f2452, %f2344;
	mov.f32 	%f2453, %f2344;
	mov.f32 	%f2454, %f2344;
	mov.f32 	%f2455, %f2344;
	mov.f32 	%f2456, %f2344;
	mov.f32 	%f2457, %f2344;
	mov.f32 	%f2458, %f2344;
	mov.f32 	%f2459, %f2344;
	mov.f32 	%f2460, %f2344;
	mov.f32 	%f2461, %f2344;
	mov.f32 	%f2462, %f2344;
	mov.f32 	%f2463, %f2344;
	mov.f32 	%f2464, %f2344;
	mov.f32 	%f2465, %f2344;
	mov.f32 	%f2466, %f2344;
	mov.f32 	%f2467, %f2344;
	mov.f32 	%f2468, %f2344;
	mov.f32 	%f2469, %f2344;
	mov.f32 	%f2470, %f2344;
	mov.f32 	%f2471, %f2344;
	mov.f32 	%f2473, %f2344;
	@%p7 bra 	$L__BB3_24;
	add.s32 	%r18, %r11, %r1;
	mov.f32 	%f2082, 0fFF800000;
	mov.b32 	%r443, 0;
	mov.f32 	%f2344, 0f00000000;
$L__BB3_9:
	mov.f32 	%f130, %f2082;
	shl.b32 	%r65, %r443, 6;
	add.s32 	%r66, %r65, 64;
	min.s32 	%r67, %r66, %r10;
	sub.s32 	%r20, %r67, %r65;
	shl.b32 	%r68, %r20, 7;
	setp.ge.s32 	%p8, %r1, %r68;
	@%p8 bra 	$L__BB3_12;
	mov.u32 	%r444, %tid.x;
$L__BB3_11:
	ld.param.u32 	%r435, [varlen_flash_attention_fwd_128_fp16_param_8];
	ld.param.u64 	%rd39, [varlen_flash_attention_fwd_128_fp16_param_2];
	ld.param.u64 	%rd38, [varlen_flash_attention_fwd_128_fp16_param_1];
	shr.s32 	%r70, %r444, 31;
	shr.u32 	%r71, %r70, 25;
	add.s32 	%r72, %r444, %r71;
	and.b32  	%r73, %r72, -128;
	sub.s32 	%r74, %r444, %r73;
	shr.u32 	%r75, %r72, 7;
	shl.b32 	%r76, %r443, 6;
	add.s32 	%r77, %r76, %r9;
	add.s32 	%r78, %r77, %r75;
	shl.b32 	%r79, %r444, 1;
	mov.u32 	%r80, smem_fp16;
	add.s32 	%r81, %r80, %r79;
	mul.lo.s32 	%r82, %r435, %r78;
	shl.b32 	%r83, %r82, 7;
	add.s32 	%r84, %r83, %r74;
	cvt.s64.s32 	%rd21, %r84;
	shl.b32 	%r85, %r2, 7;
	cvt.u64.u32 	%rd22, %r85;
	add.s64 	%rd23, %rd21, %rd22;
	cvta.to.global.u64 	%rd24, %rd38;
	shl.b64 	%rd25, %rd23, 1;
	add.s64 	%rd26, %rd24, %rd25;
	ld.global.u16 	%rs2, [%rd26];
	st.shared.u16 	[%r81+32768], %rs2;
	cvta.to.global.u64 	%rd27, %rd39;
	add.s64 	%rd28, %rd27, %rd25;
	ld.global.u16 	%rs3, [%rd28];
	st.shared.u16 	[%r81+49152], %rs3;
	mov.u32 	%r86, %ntid.x;
	add.s32 	%r444, %r444, %r86;
	shl.b32 	%r87, %r20, 7;
	setp.lt.s32 	%p9, %r444, %r87;
	@%p9 bra 	$L__BB3_11;
$L__BB3_12:
	mov.u32 	%r88, %tid.x;
	setp.ge.s32 	%p10, %r88, %r12;
	bar.sync 	0;
	mov.f32 	%f2082, %f130;
	@%p10 bra 	$L__BB3_23;
	setp.lt.s32 	%p11, %r20, 1;
	mov.f32 	%f2082, %f130;
	@%p11 bra 	$L__BB3_18;
	mov.u32 	%r91, smem_fp16;
	add.s32 	%r445, %r91, 33008;
	shl.b32 	%r446, %r443, 6;
	mov.b32 	%r447, 0;
	mov.f32 	%f2082, %f130;
$L__BB3_15:
	ld.param.u32 	%r437, [varlen_flash_attention_fwd_128_fp16_param_12];
	setp.ne.s32 	%p12, %r437, 0;
	setp.lt.s32 	%p13, %r18, %r446;
	and.pred  	%p14, %p12, %p13;
	@%p14 bra 	$L__BB3_17;
	ld.param.f32 	%f1951, [varlen_flash_attention_fwd_128_fp16_param_11];
	mov.u32 	%r92, %tid.x;
	shl.b32 	%r93, %r92, 8;
	mov.u32 	%r94, smem_fp16;
	add.s32 	%r95, %r94, %r93;
	ld.shared.v4.b32 	{%r96, %r97, %r98, %r99}, [%r95];
	mov.b32 	{%rs16, %rs18}, %r99;
	mov.b32 	{%rs12, %rs14}, %r98;
	mov.b32 	{%rs8, %rs10}, %r97;
	mov.b32 	{%rs4, %rs6}, %r96;
	// begin inline asm
	{  cvt.f32.f16 %f916, %rs4;}

	// end inline asm
	ld.shared.v4.b32 	{%r100, %r101, %r102, %r103}, [%r445+-240];
	mov.b32 	{%rs17, %rs19}, %r103;
	mov.b32 	{%rs13, %rs15}, %r102;
	mov.b32 	{%rs9, %rs11}, %r101;
	mov.b32 	{%rs5, %rs7}, %r100;
	// begin inline asm
	{  cvt.f32.f16 %f917, %rs5;}

	// end inline asm
	fma.rn.f32 	%f1172, %f916, %f917, 0f00000000;
	// begin inline asm
	{  cvt.f32.f16 %f918, %rs6;}

	// end inline asm
	// begin inline asm
	{  cvt.f32.f16 %f919, %rs7;}

	// end inline asm
	fma.rn.f32 	%f1173, %f918, %f919, %f1172;
	// begin inline asm
	{  cvt.f32.f16 %f920, %rs8;}

	// end inline asm
	// begin inline asm
	{  cvt.f32.f16 %f921, %rs9;}

	// end inline asm
	fma.rn.f32 	%f1174, %f920, %f921, %f1173;
	// begin inline asm
	{  cvt.f32.f16 %f922, %rs10;}

	// end inline asm
	// begin inline asm
	{  cvt.f32.f16 %f923, %rs11;}

	// end inline asm
	fma.rn.f32 	%f1175, %f922, %f923, %f1174;
	// begin inline asm
	{  cvt.f32.f16 %f924, %rs12;}

	// end inline asm
	// begin inline asm
	{  cvt.f32.f16 %f925, %rs13;}

	// end inline asm
	fma.rn.f32 	%f1176, %f924, %f925, %f1175;
	// begin inline asm
	{  cvt.f32.f16 %f926, %rs14;}

	// end inline asm
	// begin inline asm
	{  cvt.f32.f16 %f927, %rs15;}

	// end inline asm
	fma.rn.f32 	%f1177, %f926, %f927, %f1176;
	// begin inline asm
	{  cvt.f32.f16 %f928, %rs16;}

	// end inline asm
	// begin inline asm
	{  cvt.f32.f16 %f929, %rs17;}

	// end inline asm
	fma.rn.f32 	%f1178, %f928, %f929, %f1177;
	// begin inline asm
	{  cvt.f32.f16 %f930, %rs18;}

	// end inline asm
	// begin inline asm
	{  cvt.f32.f16 %f931, %rs19;}

	// end inline asm
	fma.rn.f32 	%f1179, %f930, %f931, %f1178;
	ld.shared.v4.b32 	{%r104, %r105, %r106, %r107}, [%r95+16];
	mov.b32 	{%rs32, %rs34}, %r107;
	mov.b32 	{%rs28, %rs30}, %r106;
	mov.b32 	{%rs24, %rs26}, %r105;
	mov.b32 	{%rs20, %rs22}, %r104;
	// begin inline asm
	{  cvt.f32.f16 %f932, %rs20;}

	// end inline asm
	ld.shared.v4.b32 	{%r108, %r109, %r110, %r111}, [%r445+-224];
	mov.b32 	{%rs33, %rs35}, %r111;
	mov.b32 	{%rs29, %rs31}, %r110;
	mov.b32 	{%rs25, %rs27}, %r109;
	mov.b32 	{%rs21, %rs23}, %r108;
	// begin inline asm
	{  cvt.f32.f16 %f933, %rs21;}

	// end inline asm
	fma.rn.f32 	%f1180, %f932, %f933, %f1179;
	// begin inline asm
	{  cvt.f32.f16 %f934, %rs22;}

	// end inline asm
	// begin inline asm
	{  cvt.f32.f16 %f935, %rs23;}

	// end inline asm
	fma.rn.f32 	%f1181, %f934, %f935, %f1180;
	// begin inline asm
	{  cvt.f32.f16 %f936, %rs24;}

	// end inline asm
	// begin inline asm
	{  cvt.f32.f16 %f937, %rs25;}

	// end inline asm
	fma.rn.f32 	%f1182, %f936, %f937, %f1181;
	// begin inline asm
	{  cvt.f32.f16 %f938, %rs26;}

	// end inline asm
	// begin inline asm
	{  cvt.f32.f16 %f939, %rs27;}

	// end inline asm
	fma.rn.f32 	%f1183, %f938, %f939, %f1182;
	// begin inline asm
	{  cvt.f32.f16 %f940, %rs28;}

	// end inline asm
	// begin inline asm
	{  cvt.f32.f16 %f941, %rs29;}

	// end inline asm
	fma.rn.f32 	%f1184, %f940, %f941, %f1183;
	// begin inline asm
	{  cvt.f32.f16 %f942, %rs30;}

	// end inline asm
	// begin inline asm
	{  cvt.f32.f16 %f943, %rs31;}

	// end inline asm
	fma.rn.f32 	%f1185, %f942, %f943, %f1184;
	// begin inline asm
	{  cvt.f32.f16 %f944, %rs32;}

	// end inline asm
	// begin inline asm
	{  cvt.f32.f16 %f945, %rs33;}

	// end inline asm
	fma.rn.f32 	%f1186, %f944, %f945, %f1185;
	// begin inline asm
	{  cvt.f32.f16 %f946, %rs34;}

	// end inline asm
	// begin inline asm
	{  cvt.f32.f16 %f947, %rs35;}

	// end inline asm
	fma.rn.f32 	%f1187, %f946, %f947, %f1186;
	ld.shared.v4.b32 	{%r112, %r113, %r114, %r115}, [%r95+32];
	mov.b32 	{%rs48, %rs50}, %r115;
	mov.b32 	{%rs44, %rs46}, %r114;
	mov.b32 	{%rs40, %rs42}, %r113;
	mov.b32 	{%rs36, %rs38}, %r112;
	// begin inline asm
	{  cvt.f32.f16 %f948, %rs36;}

	// end inline asm
	ld.shared.v4.b32 	{%r116, %r117, %r118, %r119}, [%r445+-208];
	mov.b32 	{%rs49, %rs51}, %r119;
	mov.b32 	{%rs45, %rs47}, %r118;
	mov.b32 	{%rs41, %rs43}, %r117;
	mov.b32 	{%rs37, %rs39}, %r116;
	// begin inline asm
	{  cvt.f32.f16 %f949, %rs37;}

	// end inline asm
	fma.rn.f32 	%f1188, %f948, %f949, %f1187;
	// begin inline asm
	{  cvt.f32.f16 %f950, %rs38;}

	// end inline asm
	// begin inline asm
	{  cvt.f32.f16 %f951, %rs39;}

	// end inline asm
	fma.rn.f32 	%f1189, %f950, %f951, %f1188;
	// begin inline asm
	{  cvt.f32.f16 %f952, %rs40;}

	// end inline asm
	// begin inline asm
	{  cvt.f32.f16 %f953, %rs41;}

	// end inline asm
	fma.rn.f32 	%f1190, %f952, %f953, %f1189;
	// begin inline asm
	{  cvt.f32.f16 %f954, %rs42;}

	// end inline asm
	// begin inline asm
	{  cvt.f32.f16 %f955, %rs43;}

	// end inline asm
	fma.rn.f32 	%f1191, %f954, %f955, %f1190;
	// begin inline asm
	{  cvt.f32.f16 %f956, %rs44;}

	// end inline asm
	// begin inline asm
	{  cvt.f32.f16 %f957, %rs45;}

	// end inline asm
	fma.rn.f32 	%f1192, %f956, %f957, %f1191;
	// begin inline asm
	{  cvt.f32.f16 %f958, %rs46;}

	// end inline asm
	// begin inline asm
	{  cvt.f32.f16 %f959, %rs47;}

	// end inline asm
	fma.rn.f32 	%f1193, %f958, %f959, %f1192;
	// begin inline asm
	{  cvt.f32.f16 %f960, %rs48;}

	// end inline asm
	// begin inline asm
	{  cvt.f32.f16 %f961, %rs49;}

	// end inline asm
	fma.rn.f32 	%f1194, %f960, %f961, %f1193;
	// begin inline asm
	{  cvt.f32.f16 %f962, %rs50;}

	// end inline asm
	// begin inline asm
	{  cvt.f32.f16 %f963, %rs51;}

	// end inline asm
	fma.rn.f32 	%f1195, %f962, %f963, %f1194;
	ld.shared.v4.b32 	{%r120, %r121, %r122, %r123}, [%r95+48];
	mov.b32 	{%rs64, %rs66}, %r123;
	mov.b32 	{%rs60, %rs62}, %r122;
	mov.b32 	{%rs56, %rs58}, %r121;
	mov.b32 	{%rs52, %rs54}, %r120;
	// begin inline asm
	{  cvt.f32.f16 %f964, %rs52;}

	// end inline asm
	ld.shared.v4.b32 	{%r124, %r125, %r126, %r127}, [%r445+-192];
	mov.b32 	{%rs65, %rs67}, %r127;
	mov.b32 	{%rs61, %rs63}, %r126;
	mov.b32 	{%rs57, %rs59}, %r125;
	mov.b32 	{%rs53, %rs55}, %r124;
	// begin inline asm
	{  cvt.f32.f16 %f965, %rs53;}

	// end inline asm
	fma.rn.f32 	%f1196, %f964, %f965, %f1195;
	// begin inline asm
	{  cvt.f32.f16 %f966, %rs54;}

	// end inline asm
	// begin inline asm
	{  cvt.f32.f16 %f967, %rs55;}

	// end inline asm
	fma.rn.f32 	%f1197, %f966, %f967, %f1196;
	// begin inline asm
	{  cvt.f32.f16 %f968, %rs56;}

	// end inline asm
	// begin inline asm
	{  cvt.f32.f16 %f969, %rs57;}

	// end inline asm
	fma.rn.f32 	%f1198, %f968, %f969, %f1197;
	// begin inline asm
	{  cvt.f32.f16 %f970, %rs58;}

	// end inline asm
	// begin inline asm
	{  cvt.f32.f16 %f971, %rs59;}

	// end inline asm
	fma.rn.f32 	%f1199, %f970, %f971, %f1198;
	// begin inline asm
	{  cvt.f32.f16 %f972, %rs60;}

	// end inline asm
	// begin inline asm
	{  cvt.f32.f16 %f973, %rs61;}

	// end inline asm
	fma.rn.f32 	%f1200, %f972, %f973, %f1199;
	// begin inline asm
	{  cvt.f32.f16 %f974, %rs62;}

	// end inline asm
	// begin inline asm
	{  cvt.f32.f16 %f975, %rs63;}

	// end inline asm
	fma.rn.f32 	%f1201, %f974, %f975, %f1200;
	// begin inline asm
	{  cvt.f32.f16 %f976, %rs64;}

	// end inline asm
	// begin inline asm
	{  cvt.f32.f16 %f977, %rs65;}

	// end inline asm
	fma.rn.f32 	%f1202, %f976, %f977, %f1201;
	// begin inline asm
	{  cvt.f32.f16 %f978, %rs66;}

	// end inline asm
	// begin inline asm
	{  cvt.f32.f16 %f979, %rs67;}

	// end inline asm
	fma.rn.f32 	%f1203, %f978, %f979, %f1202;
	ld.shared.v4.b32 	{%r128, %r129, %r130, %r131}, [%r95+64];
	mov.b32 	{%rs80, %rs82}, %r131;
	mov.b32 	{%rs76, %rs78}, %r130;
	mov.b32 	{%rs72, %rs74}, %r129;
	mov.b32 	{%rs68, %rs70}, %r128;
	// begin inline asm
	{  cvt.f32.f16 %f980, %rs68;}

	// end inline asm
	ld.shared.v4.b32 	{%r132, %r133, %r134, %r135}, [%r445+-176];
	mov.b32 	{%rs81, %rs83}, %r135;
	mov.b32 	{%rs77, %rs79}, %r134;
	mov.b32 	{%rs73, %rs75}, %r133;
	mov.b32 	{%rs69, %rs71}, %r132;
	// begin inline asm
	{  cvt.f32.f16 %f981, %rs69;}

	// end inline asm
	fma.rn.f32 	%f1204, %f980, %f981, %f1203;
	// begin inline asm
	{  cvt.f32.f16 %f982, %rs70;}

	// end inline asm
	// begin inline asm
	{  cvt.f32.f16 %f983, %rs71;}

	// end inline asm
	fma.rn.f32 	%f1205, %f982, %f983, %f1204;
	// begin inline asm
	{  cvt.f32.f16 %f984, %rs72;}

	// end inline asm
	// begin inline asm
	{  cvt.f32.f16 %f985, %rs73;}

	// end inline asm
	fma.rn.f32 	%f1206, %f984, %f985, %f1205;
	// begin inline asm
	{  cvt.f32.f16 %f986, %rs74;}

	// end inline asm
	// begin inline asm
	{  cvt.f32.f16 %f987, %rs75;}

	// end inline asm
	fma.rn.f32 	%f1207, %f986, %f987, %f1206;
	// begin inline asm
	{  cvt.f32.f16 %f988, %rs76;}

	// end inline asm
	// begin inline asm
	{  cvt.f32.f16 %f989, %rs77;}

	// end inline asm
	fma.rn.f32 	%f1208, %f988, %f989, %f1207;
	// begin inline asm
	{  cvt.f32.f16 %f990, %rs78;}

	// end inline asm
	// begin inline asm
	{  cvt.f32.f16 %f991, %rs79;}

	// end inline asm
	fma.rn.f32 	%f1209, %f990, %f991, %f1208;
	// begin inline asm
	{  cvt.f32.f16 %f992, %rs80;}

	// end inline asm
	// begin inline asm
	{  cvt.f32.f16 %f993, %rs81;}

	// end inline asm
	fma.rn.f32 	%f1210, %f992, %f993, %f1209;
	// begin inline asm
	{  cvt.f32.f16 %f994, %rs82;}

	// end inline asm
	// begin inline asm
	{  cvt.f32.f16 %f995, %rs83;}

	// end inline asm
	fma.rn.f32 	%f1211, %f994, %f995, %f1210;
	ld.shared.v4.b32 	{%r136, %r137, %r138, %r139}, [%r95+80];
	mov.b32 	{%rs96, %rs98}, %r139;
	mov.b32 	{%rs92, %rs94}, %r138;
	mov.b32 	{%rs88, %rs90}, %r137;
	mov.b32 	{%rs84, %rs86}, %r136;
	// begin inline asm
	{  cvt.f32.f16 %f996, %rs84;}

	// end inline asm
	ld.shared.v4.b32 	{%r140, %r141, %r142, %r143}, [%r445+-160];
	mov.b32 	{%rs97, %rs99}, %r143;
	mov.b32 	{%rs93, %rs95}, %r142;
	mov.b32 	{%rs89, %rs91}, %r141;
	mov.b32 	{%rs85, %rs87}, %r140;
	// begin inline asm
	{  cvt.f32.f16 %f997, %rs85;}

	// end inline asm
	fma.rn.f32 	%f1212, %f996, %f997, %f1211;
	// begin inline asm
	{  cvt.f32.f16 %f998, %rs86;}

	// end inline asm
	// begin inline asm
	{  cvt.f32.f16 %f999, %rs87;}

	// end inline asm
	fma.rn.f32 	%f1213, %f998, %f999, %f1212;
	// begin inline asm
	{  cvt.f32.f16 %f1000, %rs88;}

	// end inline asm
	// begin inline asm
	{  cvt.f32.f16 %f1001, %rs89;}

	// end inline asm
	fma.rn.f32 	%f1214, %f1000, %f1001, %f1213;
	// begin inline asm
	{  cvt.f32.f16 %f1002, %rs90;}

	// end inline asm
	// begin inline asm
	{  cvt.f32.f16 %f1003, %rs91;}

	// end inline asm
	fma.rn.f32 	%f1215, %f1002, %f1003, %f1214;
	// begin inline asm
	{  cvt.f32.f16 %f1004, %rs92;}

	// end inline asm
	// begin inline asm
	{  cvt.f32.f16 %f1005, %rs93;}

	// end inline asm
	fma.rn.f32 	%f1216, %f1004, %f1005, %f1215;
	// begin inline asm
	{  cvt.f32.f16 %f1006, %rs94;}

	// end inline asm
	// begin inline asm
	{  cvt.f32.f16 %f1007, %rs95;}

	// end inline asm
	fma.rn.f32 	%f1217, %f1006, %f1007, %f1216;
	// begin inline asm
	{  cvt.f32.f16 %f1008, %rs96;}

	// end inline asm
	// begin inline asm
	{  cvt.f32.f16 %f1009, %rs97;}

	// end inline asm
	fma.rn.f32 	%f1218, %f1008, %f1009, %f1217;
	// begin inline asm
	{  cvt.f32.f16 %f1010, %rs98;}

	// end inline asm
	// begin inline asm
	{  cvt.f32.f16 %f1011, %rs99;}

	// end inline asm
	fma.rn.f32 	%f1219, %f1010, %f1011, %f1218;
	ld.shared.v4.b32 	{%r144, %r145, %r146, %r147}, [%r95+96];
	mov.b32 	{%rs112, %rs114}, %r147;
	mov.b32 	{%rs108, %rs110}, %r146;
	mov.b32 	{%rs104, %rs106}, %r145;
	mov.b32 	{%rs100, %rs102}, %r144;
	// begin inline asm
	{  cvt.f32.f16 %f1012, %rs100;}

	// end inline asm
	ld.shared.v4.b32 	{%r148, %r149, %r150, %r151}, [%r445+-144];
	mov.b32 	{%rs113, %rs115}, %r151;
	mov.b32 	{%rs109, %rs111}, %r150;
	mov.b32 	{%rs105, %rs107}, %r149;
	mov.b32 	{%rs101, %rs103}, %r148;
	// begin inline asm
	{  cvt.f32.f16 %f1013, %rs101;}

	// end inline asm
	fma.rn.f32 	%f1220, %f1012, %f1013, %f1219;
	// begin inline asm
	{  cvt.f32.f16 %f1014, %rs102;}

	// end inline asm
	// begin inline asm
	{  cvt.f32.f16 %f1015, %rs103;}

	// end inline asm
	fma.rn.f32 	%f1221, %f1014, %f1015, %f1220;
	// begin inline asm
	{  cvt.f32.f16 %f1016, %rs104;}

	// end inline asm
	// begin inline asm
	{  cvt.f32.f16 %f1017, %rs105;}

	// end inline asm
	fma.rn.f32 	%f1222, %f1016, %f1017, %f1221;
	// begin inline asm
	{  cvt.f32.f16 %f1018, %rs106;}

	// end inline asm
	// begin inline asm
	{  cvt.f32.f16 %f1019, %rs107;}

	// end inline asm
	fma.rn.f32 	%f1223, %f1018, %f1019, %f1222;
	// begin inline asm
	{  cvt.f32.f16 %f1020, %rs108;}

	// end inline asm
	// begin inline asm
	{  cvt.f32.f16 %f1021, %rs109;}

	// end inline asm
	fma.rn.f32 	%f1224, %f1020, %f1021, %f1223;
	// begin inline asm
	{  cvt.f32.f16 %f1022, %rs110;}

	// end inline asm
	// begin inline asm
	{  cvt.f32.f16 %f1023, %rs111;}

	// end inline asm
	fma.rn.f32 	%f1225, %f1022, %f1023, %f1224;
	// begin inline asm
	{  cvt.f32.f16 %f1024, %rs112;}

	// end inline asm
	// begin inline asm
	{  cvt.f32.f16 %f1025, %rs113;}

	// end inline asm
	fma.rn.f32 	%f1226, %f1024, %f1025, %f1225;
	// begin inline asm
	{  cvt.f32.f16 %f1026, %rs114;}

	// end inline asm
	// begin inline asm
	{  cvt.f32.f16 %f1027, %rs115;}

	// end inline asm
	fma.rn.f32 	%f1227, %f1026, %f1027, %f1226;
	ld.shared.v4.b32 	{%r152, %r153, %r154, %r155}, [%r95+112];
	mov.b32 	{%rs128, %rs130}, %r155;
	mov.b32 	{%rs124, %rs126}, %r154;
	mov.b32 	{%rs120, %rs122}, %r153;
	mov.b32 	{%rs116, %rs118}, %r152;
	// begin inline asm
	{  cvt.f32.f16 %f1028, %rs116;}

	// end inline asm
	ld.shared.v4.b32 	{%r156, %r157, %r158, %r159}, [%r445+-128];
	mov.b32 	{%rs129, %rs131}, %r159;
	mov.b32 	{%rs125, %rs127}, %r158;
	mov.b32 	{%rs121, %rs123}, %r157;
	mov.b32 	{%rs117, %rs119}, %r156;
	// begin inline asm
	{  cvt.f32.f16 %f1029, %rs117;}

	// end inline asm
	fma.rn.f32 	%f1228, %f1028, %f1029, %f1227;
	// begin inline asm
	{  cvt.f32.f16 %f1030, %rs118;}

	// end inline asm
	// begin inline asm
	{  cvt.f32.f16 %f1031, %rs119;}

	// end inline asm
	fma.rn.f32 	%f1229, %f1030, %f1031, %f1228;
	// begin inline asm
	{  cvt.f32.f16 %f1032, %rs120;}

	// end inline asm
	// begin inline asm
	{  cvt.f32.f16 %f1033, %rs121;}

	// end inline asm
	fma.rn.f32 	%f1230, %f1032, %f1033, %f1229;
	// begin inline asm
	{  cvt.f32.f16 %f1034, %rs122;}

	// end inline asm
	// begin inline asm
	{  cvt.f32.f16 %f1035, %rs123;}

	// end inline asm
	fma.rn.f32 	%f1231, %f1034, %f1035, %f1230;
	// begin inline asm
	{  cvt.f32.f16 %f1036, %rs124;}

	// end inline asm
	// begin inline asm
	{  cvt.f32.f16 %f1037, %rs125;}

	// end inline asm
	fma.rn.f32 	%f1232, %f1036, %f1037, %f1231;
	// begin inline asm
	{  cvt.f32.f16 %f1038, %rs126;}

	// end inline asm
	// begin inline asm
	{  cvt.f32.f16 %f1039, %rs127;}

	// end inline asm
	fma.rn.f32 	%f1233, %f1038, %f1039, %f1232;
	// begin inline asm
	{  cvt.f32.f16 %f1040, %rs128;}

	// end inline asm
	// begin inline asm
	{  cvt.f32.f16 %f1041, %rs129;}

	// end inline asm
	fma.rn.f32 	%f1234, %f1040, %f1041, %f1233;
	// begin inline asm
	{  cvt.f32.f16 %f1042, %rs130;}

	// end inline asm
	// begin inline asm
	{  cvt.f32.f16 %f1043, %rs131;}

	// end inline asm
	fma.rn.f32 	%f1235, %f1042, %f1043, %f1234;
	ld.shared.v4.b32 	{%r160, %r161, %r162, %r163}, [%r95+128];
	mov.b32 	{%rs144, %rs146}, %r163;
	mov.b32 	{%rs140, %rs142}, %r162;
	mov.b32 	{%rs136, %rs138}, %r161;
	mov.b32 	{%rs132, %rs134}, %r160;
	// begin inline asm
	{  cvt.f32.f16 %f1044, %rs132;}

	// end inline asm
	ld.shared.v4.b32 	{%r164, %r165, %r166, %r167}, [%r445+-112];
	mov.b32 	{%rs145, %rs147}, %r167;
	mov.b32 	{%rs141, %rs143}, %r166;
	mov.b32 	{%rs137, %rs139}, %r165;
	mov.b32 	{%rs133, %rs135}, %r164;
	// begin inline asm
	{  cvt.f32.f16 %f1045, %rs133;}

	// end inline asm
	fma.rn.f32 	%f1236, %f1044, %f1045, %f1235;
	// begin inline asm
	{  cvt.f32.f16 %f1046, %rs134;}

	// end inline asm
	// begin inline asm
	{  cvt.f32.f16 %f1047, %rs135;}

	// end inline asm
	fma.rn.f32 	%f1237, %f1046, %f1047, %f1236;
	// begin inline asm
	{  cvt.f32.f16 %f1048, %rs136;}

	// end inline asm
	// begin inline asm
	{  cvt.f32.f16 %f1049, %rs137;}

	// end inline asm
	fma.rn.f32 	%f1238, %f1048, %f1049, %f1237;
	// begin inline asm
	{  cvt.f32.f16 %f1050, %rs138;}

	// end inline asm
	// begin inline asm
	{  cvt.f32.f16 %f1051, %rs139;}

	// end inline asm
	fma.rn.f32 	%f1239, %f1050, %f1051, %f1238;
	// begin inline asm
	{  cvt.f32.f16 %f1052, %rs140;}

	// end inline asm
	// begin inline asm
	{  cvt.f32.f16 %f1053, %rs141;}

	// end inline asm
	fma.rn.f32 	%f1240, %f1052, %f1053, %f1239;
	// begin inline asm
	{  cvt.f32.f16 %f1054, %rs142;}

	// end inline asm
	// begin inline asm
	{  cvt.f32.f16 %f1055, %rs143;}

	// end inline asm
	fma.rn.f32 	%f1241, %f1054, %f1055, %f1240;
	// begin inline asm
	{  cvt.f32.f16 %f1056, %rs144;}

	// end inline asm
	// begin inline asm
	{  cvt.f32.f16 %f1057, %rs145;}

	// end inline asm
	fma.rn.f32 	%f1242, %f1056, %f1057, %f1241;
	// begin inline asm
	{  cvt.f32.f16 %f1058, %rs146;}

	// end inline asm
	// begin inline asm
	{  cvt.f32.f16 %f1059, %rs147;}

	// end inline asm
	fma.rn.f32 	%f1243, %f1058, %f1059, %f1242;
	ld.shared.v4.b32 	{%r168, %r169, %r170, %r171}, [%r95+144];
	mov.b32 	{%rs160, %rs162}, %r171;
	mov.b32 	{%rs156, %rs158}, %r170;
	mov.b32 	{%rs152, %rs154}, %r169;
	mov.b32 	{%rs148, %rs150}, %r168;
	// begin inline asm
	{  cvt.f32.f16 %f1060, %rs148;}

	// end inline asm
	ld.shared.v4.b32 	{%r172, %r173, %r174, %r175}, [%r445+-96];
	mov.b32 	{%rs161, %rs163}, %r175;
	mov.b32 	{%rs157, %rs159}, %r174;
	mov.b32 	{%rs153, %rs155}, %r173;
	mov.b32 	{%rs149, %rs151}, %r172;
	// begin inline asm
	{  cvt.f32.f16 %f1061, %rs149;}

	// end inline asm
	fma.rn.f32 	%f1244, %f1060, %f1061, %f1243;
	// begin inline asm
	{  cvt.f32.f16 %f1062, %rs150;}

	// end inline asm
	// begin inline asm
	{  cvt.f32.f16 %f1063, %rs151;}

	// end inline asm
	fma.rn.f32 	%f1245, %f1062, %f1063, %f1244;
	// begin inline asm
	{  cvt.f32.f16 %f1064, %rs152;}

	// end inline asm
	// begin inline asm
	{  cvt.f32.f16 %f1065, %rs153;}

	// end inline asm
	fma.rn.f32 	%f1246, %f1064, %f1065, %f1245;
	// begin inline asm
	{  cvt.f32.f16 %f1066, %rs154;}

	// end inline asm
	// begin inline asm
	{  cvt.f32.f16 %f1067, %rs155;}

	// end inline asm
	fma.rn.f32 	%f1247, %f1066, %f1067, %f1246;
	// begin inline asm
	{  cvt.f32.f16 %f1068, %rs156;}

	// end inline asm
	// begin inline asm
	{  cvt.f32.f16 %f1069, %rs157;}

	// end inline asm
	fma.rn.f32 	%f1248, %f1068, %f1069, %f1247;
	// begin inline asm
	{  cvt.f32.f16 %f1070, %rs158;}

	// end inline asm
	// begin inline asm
	{  cvt.f32.f16 %f1071, %rs159;}

	// end inline asm
	fma.rn.f32 	%f1249, %f1070, %f1071, %f1248;
	// begin inline asm
	{  cvt.f32.f16 %f1072, %rs160;}

	// end inline asm
	// begin inline asm
	{  cvt.f32.f16 %f1073, %rs161;}

	// end inline asm
	fma.rn.f32 	%f1250, %f1072, %f1073, %f1249;
	// begin inline asm
	{  cvt.f32.f16 %f1074, %rs162;}

	// end inline asm
	// begin inline asm
	{  cvt.f32.f16 %f1075, %rs163;}

	// end inline asm
	fma.rn.f32 	%f1251, %f1074, %f1075, %f1250;
	ld.shared.v4.b32 	{%r176, %r177, %r178, %r179}, [%r95+160];
	mov.b32 	{%rs176, %rs178}, %r179;
	mov.b32 	{%rs172, %rs174}, %r178;
	mov.b32 	{%rs168, %rs170}, %r177;
	mov.b32 	{%rs164, %rs166}, %r176;
	// begin inline asm
	{  cvt.f32.f16 %f1076, %rs164;}

	// end inline asm
	ld.shared.v4.b32 	{%r180, %r181, %r182, %r183}, [%r445+-80];
	mov.b32 	{%rs177, %rs179}, %r183;
	mov.b32 	{%rs173, %rs175}, %r182;
	mov.b32 	{%rs169, %rs171}, %r181;
	mov.b32 	{%rs165, %rs167}, %r180;
	// begin inline asm
	{  cvt.f32.f16 %f1077, %rs165;}

	// end inline asm
	fma.rn.f32 	%f1252, %f1076, %f1077, %f1251;
	// begin inline asm
	{  cvt.f32.f16 %f1078, %rs166;}

	// end inline asm
	// begin inline asm
	{  cvt.f32.f16 %f1079, %rs167;}

	// end inline asm
	fma.rn.f32 	%f1253, %f1078, %f1079, %f1252;
	// begin inline asm
	{  cvt.f32.f16 %f1080, %rs168;}

	// end inline asm
	// begin inline asm
	{  cvt.f32.f16 %f1081, %rs169;}

	// end inline asm
	fma.rn.f32 	%f1254, %f1080, %f1081, %f1253;
	// begin inline asm
	{  cvt.f32.f16 %f1082, %rs170;}

	// end inline asm
	// begin inline asm
	{  cvt.f32.f16 %f1083, %rs171;}

	// end inline asm
	fma.rn.f32 	%f1255, %f1082, %f1083, %f1254;
	// begin inline asm
	{  cvt.f32.f16 %f1084, %rs172;}

	// end inline asm
	// begin inline asm
	{  cvt.f32.f16 %f1085, %rs173;}

	// end inline asm
	fma.rn.f32 	%f1256, %f1084, %f1085, %f1255;
	// begin inline asm
	{  cvt.f32.f16 %f1086, %rs174;}

	// end inline asm
	// begin inline asm
	{  cvt.f32.f16 %f1087, %rs175;}

	// end inline asm
	fma.rn.f32 	%f1257, %f1086, %f1087, %f1256;
	// begin inline asm
	{  cvt.f32.f16 %f1088, %rs176;}

	// end inline asm
	// begin inline asm
	{  cvt.f32.f16 %f1089, %rs177;}

	// end inline asm
	fma.rn.f32 	%f1258, %f1088, %f1089, %f1257;
	// begin inline asm
	{  cvt.f32.f16 %f1090, %rs178;}

	// end inline asm
	// begin inline asm
	{  cvt.f32.f16 %f1091, %rs179;}

	// end inline asm
	fma.rn.f32 	%f1259, %f1090, %f1091, %f1258;
	ld.shared.v4.b32 	{%r184, %r185, %r186, %r187}, [%r95+176];
	mov.b32 	{%rs192, %rs194}, %r187;
	mov.b32 	{%rs188, %rs190}, %r186;
	mov.b32 	{%rs184, %rs186}, %r185;
	mov.b32 	{%rs180, %rs182}, %r184;
	// begin inline asm
	{  cvt.f32.f16 %f1092, %rs180;}

	// end inline asm
	ld.shared.v4.b32 	{%r188, %r189, %r190, %r191}, [%r445+-64];
	mov.b32 	{%rs193, %rs195}, %r191;
	mov.b32 	{%rs189, %rs191}, %r190;
	mov.b32 	{%rs185, %rs187}, %r189;
	mov.b32 	{%rs181, %rs183}, %r188;
	// begin inline asm
	{  cvt.f32.f16 %f1093, %rs181;}

	// end inline asm
	fma.rn.f32 	%f1260, %f1092, %f1093, %f1259;
	// begin inline asm
	{  cvt.f32.f16 %f1094, %rs182;}

	// end inline asm
	// begin inline asm
	{  cvt.f32.f16 %f1095, %rs183;}

	// end inline asm
	fma.rn.f32 	%f1261, %f1094, %f1095, %f1260;
	// begin inline asm
	{  cvt.f32.f16 %f1096, %rs184;}

	// end inline asm
	// begin inline asm
	{  cvt.f32.f16 %f1097, %rs185;}

	// end inline asm
	fma.rn.f32 	%f1262, %f1096, %f1097, %f1261;
	// begin inline asm
	{  cvt.f32.f16 %f1098, %rs186;}

	// end inline asm
	// begin inline asm
	{  cvt.f32.f16 %f1099, %rs187;}

	// end inline asm
	fma.rn.f32 	%f1263, %f1098, %f1099, %f1262;
	// begin inline asm
	{  cvt.f32.f16 %f1100, %rs188;}

	// end inline asm
	// begin inline asm
	{  cvt.f32.f16 %f1101, %rs189;}

	// end inline asm
	fma.rn.f32 	%f1264, %f1100, %f1101, %f1263;
	// begin inline asm
	{  cvt.f32.f16 %f1102, %rs190;}

	// end inline asm
	// begin inline asm
	{  cvt.f32.f16 %f1103, %rs191;}

	// end inline asm
	fma.rn.f32 	%f1265, %f1102, %f1103, %f1264;
	// begin inline asm
	{  cvt.f32.f16 %f1104, %rs192;}

	// end inline asm
	// begin inline asm
	{  cvt.f32.f16 %f1105, %rs193;}

	// end inline asm
	fma.rn.f32 	%f1266, %f1104, %f1105, %f1265;
	// begin inline asm
	{  cvt.f32.f16 %f1106, %rs194;}

	// end inline asm
	// begin inline asm
	{  cvt.f32.f16 %f1107, %rs195;}

	// end inline asm
	fma.rn.f32 	%f1267, %f1106, %f1107, %f1266;
	ld.shared.v4.b32 	{%r192, %r193, %r194, %r195}, [%r95+192];
	mov.b32 	{%rs208, %rs210}, %r195;
	mov.b32 	{%rs204, %rs206}, %r194;
	mov.b32 	{%rs200, %rs202}, %r193;
	mov.b32 	{%rs196, %rs198}, %r192;
	// begin inline asm
	{  cvt.f32.f16 %f1108, %rs196;}

	// end inline asm
	ld.shared.v4.b32 	{%r196, %r197, %r198, %r199}, [%r445+-48];
	mov.b32 	{%rs209, %rs211}, %r199;
	mov.b32 	{%rs205, %rs207}, %r198;
	mov.b32 	{%rs201, %rs203}, %r197;
	mov.b32 	{%rs197, %rs199}, %r196;
	// begin inline asm
	{  cvt.f32.f16 %f1109, %rs197;}

	// end inline asm
	fma.rn.f32 	%f1268, %f1108, %f1109, %f1267;
	// begin inline asm
	{  cvt.f32.f16 %f1110, %rs198;}

	// end inline asm
	// begin inline asm
	{  cvt.f32.f16 %f1111, %rs199;}

	// end inline asm
	fma.rn.f32 	%f1269, %f1110, %f1111, %f1268;
	// begin inline asm
	{  cvt.f32.f16 %f1112, %rs200;}

	// end inline asm
	// begin inline asm
	{  cvt.f32.f16 %f1113, %rs201;}

	// end inline asm
	fma.rn.f32 	%f1270, %f1112, %f1113, %f1269;
	// begin inline asm
	{  cvt.f32.f16 %f1114, %rs202;}

	// end inline asm
	// begin inline asm
	{  cvt.f32.f16 %f1115, %rs203;}

	// end inline asm
	fma.rn.f32 	%f1271, %f1114, %f1115, %f1270;
	// begin inline asm
	{  cvt.f32.f16 %f1116, %rs204;}

	// end inline asm
	// begin inline asm
	{  cvt.f32.f16 %f1117, %rs205;}

	// end inline asm
	fma.rn.f32 	%f1272, %f1116, %f1117, %f1271;
	// begin inline asm
	{  cvt.f32.f16 %f1118, %rs206;}

	// end inline asm
	// begin inline asm
	{  cvt.f32.f16 %f1119, %rs207;}

	// end inline asm
	fma.rn.f32 	%f1273, %f1118, %f1119, %f1272;
	// begin inline asm
	{  cvt.f32.f16 %f1120, %rs208;}

	// end inline asm
	// begin inline asm
	{  cvt.f32.f16 %f1121, %rs209;}

	// end inline asm
	fma.rn.f32 	%f1274, %f1120, %f1121, %f1273;
	// begin inline asm
	{  cvt.f32.f16 %f1122, %rs210;}

	// end inline asm
	// begin inline asm
	{  cvt.f32.f16 %f1123, %rs211;}

	// end inline asm
	fma.rn.f32 	%f1275, %f1122, %f1123, %f1274;
	ld.shared.v4.b32 	{%r200, %r201, %r202, %r203}, [%r95+208];
	mov.b32 	{%rs224, %rs226}, %r203;
	mov.b32 	{%rs220, %rs222}, %r202;
	mov.b32 	{%rs216, %rs218}, %r201;
	mov.b32 	{%rs212, %rs214}, %r200;
	// begin inline asm
	{  cvt.f32.f16 %f1124, %rs212;}

	// end inline asm
	ld.shared.v4.b32 	{%r204, %r205, %r206, %r207}, [%r445+-32];
	mov.b32 	{%rs225, %rs227}, %r207;
	mov.b32 	{%rs221, %rs223}, %r206;
	mov.b32 	{%rs217, %rs219}, %r205;
	mov.b32 	{%rs213, %rs215}, %r204;
	// begin inline asm
	{  cvt.f32.f16 %f1125, %rs213;}

	// end inline asm
	fma.rn.f32 	%f1276, %f1124, %f1125, %f1275;
	// begin inline asm
	{  cvt.f32.f16 %f1126, %rs214;}

	// end inline asm
	// begin inline asm
	{  cvt.f32.f16 %f1127, %rs215;}

	// end inline asm
	fma.rn.f32 	%f1277, %f1126, %f1127, %f1276;
	// begin inline asm
	{  cvt.f32.f16 %f1128, %rs216;}

	// end inline asm
	// begin inline asm
	{  cvt.f32.f16 %f1129, %rs217;}

	// end inline asm
	fma.rn.f32 	%f1278, %f1128, %f1129, %f1277;
	// begin inline asm
	{  cvt.f32.f16 %f1130, %rs218;}

	// end inline asm
	// begin inline asm
	{  cvt.f32.f16 %f1131, %rs219;}

	// end inline asm
	fma.rn.f32 	%f1279, %f1130, %f1131, %f1278;
	// begin inline asm
	{  cvt.f32.f16 %f1132, %rs220;}

	// end inline asm
	// begin inline asm
	{  cvt.f32.f16 %f1133, %rs221;}

	// end inline asm
	fma.rn.f32 	%f1280, %f1132, %f1133, %f1279;
	// begin inline asm
	{  cvt.f32.f16 %f1134, %rs222;}

	// end inline asm
	// begin inline asm
	{  cvt.f32.f16 %f1135, %rs223;}

	// end inline asm
	fma.rn.f32 	%f1281, %f1134, %f1135, %f1280;
	// begin inline asm
	{  cvt.f32.f16 %f1136, %rs224;}

	// end inline asm
	// begin inline asm
	{  cvt.f32.f16 %f1137, %rs225;}

	// end inline asm
	fma.rn.f32 	%f1282, %f1136, %f1137, %f1281;
	// begin inline asm
	{  cvt.f32.f16 %f1138, %rs226;}

	// end inline asm
	// begin inline asm
	{  cvt.f32.f16 %f1139, %rs227;}

	// end inline asm
	fma.rn.f32 	%f1283, %f1138, %f1139, %f1282;
	ld.shared.v4.b32 	{%r208, %r209, %r210, %r211}, [%r95+224];
	mov.b32 	{%rs240, %rs242}, %r211;
	mov.b32 	{%rs236, %rs238}, %r210;
	mov.b32 	{%rs232, %rs234}, %r209;
	mov.b32 	{%rs228, %rs230}, %r208;
	// begin inline asm
	{  cvt.f32.f16 %f1140, %rs228;}

	// end inline asm
	ld.shared.v4.b32 	{%r212, %r213, %r214, %r215}, [%r445+-16];
	mov.b32 	{%rs241, %rs243}, %r215;
	mov.b32 	{%rs237, %rs239}, %r214;
	mov.b32 	{%rs233, %rs235}, %r213;
	mov.b32 	{%rs229, %rs231}, %r212;
	// begin inline asm
	{  cvt.f32.f16 %f1141, %rs229;}

	// end inline asm
	fma.rn.f32 	%f1284, %f1140, %f1141, %f1283;
	// begin inline asm
	{  cvt.f32.f16 %f1142, %rs230;}

	// end inline asm
	// begin inline asm
	{  cvt.f32.f16 %f1143, %rs231;}

	// end inline asm
	fma.rn.f32 	%f1285, %f1142, %f1143, %f1284;
	// begin inline asm
	{  cvt.f32.f16 %f1144, %rs232;}

	// end inline asm
	// begin inline asm
	{  cvt.f32.f16 %f1145, %rs233;}

	// end inline asm
	fma.rn.f32 	%f1286, %f1144, %f1145, %f1285;
	// begin inline asm
	{  cvt.f32.f16 %f1146, %rs234;}

	// end inline asm
	// begin inline asm
	{  cvt.f32.f16 %f1147, %rs235;}

	// end inline asm
	fma.rn.f32 	%f1287, %f1146, %f1147, %f1286;
	// begin inline asm
	{  cvt.f32.f16 %f1148, %rs236;}

	// end inline asm
	// begin inline asm
	{  cvt.f32.f16 %f1149, %rs237;}

	// end inline asm
	fma.rn.f32 	%f1288, %f1148, %f1149, %f1287;
	// begin inline asm
	{  cvt.f32.f16 %f1150, %rs238;}

	// end inline asm
	// begin inline asm
	{  cvt.f32.f16 %f1151, %rs239;}

	// end inline asm
	fma.rn.f32 	%f1289, %f1150, %f1151, %f1288;
	// begin inline asm
	{  cvt.f32.f16 %f1152, %rs240;}

	// end inline asm
	// begin inline asm
	{  cvt.f32.f16 %f1153, %rs241;}

	// end inline asm
	fma.rn.f32 	%f1290, %f1152, %f1153, %f1289;
	// begin inline asm
	{  cvt.f32.f16 %f1154, %rs242;}

	// end inline asm
	// begin inline asm
	{  cvt.f32.f16 %f1155, %rs243;}

	// end inline asm
	fma.rn.f32 	%f1291, %f1154, %f1155, %f1290;
	ld.shared.v4.b32 	{%r216, %r217, %r218, %r219}, [%r95+240];
	mov.b32 	{%rs256, %rs258}, %r219;
	mov.b32 	{%rs252, %rs254}, %r218;
	mov.b32 	{%rs248, %rs250}, %r217;
	mov.b32 	{%rs244, %rs246}, %r216;
	// begin inline asm
	{  cvt.f32.f16 %f1156, %rs244;}

	// end inline asm
	ld.shared.v4.b32 	{%r220, %r221, %r222, %r223}, [%r445];
	mov.b32 	{%rs257, %rs259}, %r223;
	mov.b32 	{%rs253, %rs255}, %r222;
	mov.b32 	{%rs249, %rs251}, %r221;
	mov.b32 	{%rs245, %rs247}, %r220;
	// begin inline asm
	{  cvt.f32.f16 %f1157, %rs245;}

	// end inline asm
	fma.rn.f32 	%f1292, %f1156, %f1157, %f1291;
	// begin inline asm
	{  cvt.f32.f16 %f1158, %rs246;}

	// end inline asm
	// begin inline asm
	{  cvt.f32.f16 %f1159, %rs247;}

	// end inline asm
	fma.rn.f32 	%f1293, %f1158, %f1159, %f1292;
	// begin inline asm
	{  cvt.f32.f16 %f1160, %rs248;}

	// end inline asm
	// begin inline asm
	{  cvt.f32.f16 %f1161, %rs249;}

	// end inline asm
	fma.rn.f32 	%f1294, %f1160, %f1161, %f1293;
	// begin inline asm
	{  cvt.f32.f16 %f1162, %rs250;}

	// end inline asm
	// begin inline asm
	{  cvt.f32.f16 %f1163, %rs251;}

	// end inline asm
	fma.rn.f32 	%f1295, %f1162, %f1163, %f1294;
	// begin inline asm
	{  cvt.f32.f16 %f1164, %rs252;}

	// end inline asm
	// begin inline asm
	{  cvt.f32.f16 %f1165, %rs253;}

	// end inline asm
	fma.rn.f32 	%f1296, %f1164, %f1165, %f1295;
	// begin inline asm
	{  cvt.f32.f16 %f1166, %rs254;}

	// end inline asm
	// begin inline asm
	{  cvt.f32.f16 %f1167, %rs255;}

	// end inline asm
	fma.rn.f32 	%f1297, %f1166, %f1167, %f1296;
	// begin inline asm
	{  cvt.f32.f16 %f1168, %rs256;}

	// end inline asm
	// begin inline asm
	{  cvt.f32.f16 %f1169, %rs257;}

	// end inline asm
	fma.rn.f32 	%f1298, %f1168, %f1169, %f1297;
	// begin inline asm
	{  cvt.f32.f16 %f1170, %rs258;}

	// end inline asm
	// begin inline asm
	{  cvt.f32.f16 %f1171, %rs259;}

	// end inline asm
	fma.rn.f32 	%f1299, %f1170, %f1171, %f1298;
	mul.f32 	%f1300, %f1951, %f1299;
	max.f32 	%f2082, %f2082, %f1300;
$L__BB3_17:
	add.s32 	%r447, %r447, 1;
	add.s32 	%r446, %r446, 1;
	add.s32 	%r445, %r445, 256;
	setp.lt.s32 	%p15, %r447, %r20;
	@%p15 bra 	$L__BB3_15;
$L__BB3_18:
	sub.f32 	%f1301, %f130, %f2082;
	mul.f32 	%f1302, %f1301, 0f3FB8AA3B;
	ex2.approx.f32 	%f1303, %f1302;
	mul.f32 	%f2471, %f1303, %f2471;
	mul.f32 	%f2470, %f1303, %f2470;
	mul.f32 	%f2469, %f1303, %f2469;
	mul.f32 	%f2468, %f1303, %f2468;
	mul.f32 	%f2467, %f1303, %f2467;
	mul.f32 	%f2466, %f1303, %f2466;
	mul.f32 	%f2465, %f1303, %f2465;
	mul.f32 	%f2464, %f1303, %f2464;
	mul.f32 	%f2463, %f1303, %f2463;
	mul.f32 	%f2462, %f1303, %f2462;
	mul.f32 	%f2461, %f1303, %f2461;
	mul.f32 	%f2460, %f1303, %f2460;
	mul.f32 	%f2459, %f1303, %f2459;
	mul.f32 	%f2458, %f1303, %f2458;
	mul.f32 	%f2457, %f1303, %f2457;
	mul.f32 	%f2456, %f1303, %f2456;
	mul.f32 	%f2455, %f1303, %f2455;
	mul.f32 	%f2454, %f1303, %f2454;
	mul.f32 	%f2453, %f1303, %f2453;
	mul.f32 	%f2452, %f1303, %f2452;
	mul.f32 	%f2451, %f1303, %f2451;
	mul.f32 	%f2450, %f1303, %f2450;
	mul.f32 	%f2449, %f1303, %f2449;
	mul.f32 	%f2448, %f1303, %f2448;
	mul.f32 	%f2447, %f1303, %f2447;
	mul.f32 	%f2446, %f1303, %f2446;
	mul.f32 	%f2445, %f1303, %f2445;
	mul.f32 	%f2444, %f1303, %f2444;
	mul.f32 	%f2443, %f1303, %f2443;
	mul.f32 	%f2442, %f1303, %f2442;
	mul.f32 	%f2441, %f1303, %f2441;
	mul.f32 	%f2440, %f1303, %f2440;
	mul.f32 	%f2439, %f1303, %f2439;
	mul.f32 	%f2438, %f1303, %f2438;
	mul.f32 	%f2437, %f1303, %f2437;
	mul.f32 	%f2436, %f1303, %f2436;
	mul.f32 	%f2435, %f1303, %f2435;
	mul.f32 	%f2434, %f1303, %f2434;
	mul.f32 	%f2433, %f1303, %f2433;
	mul.f32 	%f2432, %f1303, %f2432;
	mul.f32 	%f2431, %f1303, %f2431;
	mul.f32 	%f2430, %f1303, %f2430;
	mul.f32 	%f2429, %f1303, %f2429;
	mul.f32 	%f2428, %f1303, %f2428;
	mul.f32 	%f2427, %f1303, %f2427;
	mul.f32 	%f2426, %f1303, %f2426;
	mul.f32 	%f2425, %f1303, %f2425;
	mul.f32 	%f2424, %f1303, %f2424;
	mul.f32 	%f2423, %f1303, %f2423;
	mul.f32 	%f2422, %f1303, %f2422;
	mul.f32 	%f2421, %f1303, %f2421;
	mul.f32 	%f2420, %f1303, %f2420;
	mul.f32 	%f2419, %f1303, %f2419;
	mul.f32 	%f2418, %f1303, %f2418;
	mul.f32 	%f2417, %f1303, %f2417;
	mul.f32 	%f2416, %f1303, %f2416;
	mul.f32 	%f2415, %f1303, %f2415;
	mul.f32 	%f2414, %f1303, %f2414;
	mul.f32 	%f2413, %f1303, %f2413;
	mul.f32 	%f2412, %f1303, %f2412;
	mul.f32 	%f2411, %f1303, %f2411;
	mul.f32 	%f2410, %f1303, %f2410;
	mul.f32 	%f2409, %f1303, %f2409;
	mul.f32 	%f2408, %f1303, %f2408;
	mul.f32 	%f2407, %f1303, %f2407;
	mul.f32 	%f2406, %f1303, %f2406;
	mul.f32 	%f2405, %f1303, %f2405;
	mul.f32 	%f2404, %f1303, %f2404;
	mul.f32 	%f2403, %f1303, %f2403;
	mul.f32 	%f2402, %f1303, %f2402;
	mul.f32 	%f2401, %f1303, %f2401;
	mul.f32 	%f2400, %f1303, %f2400;
	mul.f32 	%f2399, %f1303, %f2399;
	mul.f32 	%f2398, %f1303, %f2398;
	mul.f32 	%f2397, %f1303, %f2397;
	mul.f32 	%f2396, %f1303, %f2396;
	mul.f32 	%f2395, %f1303, %f2395;
	mul.f32 	%f2394, %f1303, %f2394;
	mul.f32 	%f2393, %f1303, %f2393;
	mul.f32 	%f2392, %f1303, %f2392;
	mul.f32 	%f2391, %f1303, %f2391;
	mul.f32 	%f2390, %f1303, %f2390;
	mul.f32 	%f2389, %f1303, %f2389;
	mul.f32 	%f2388, %f1303, %f2388;
	mul.f32 	%f2387, %f1303, %f2387;
	mul.f32 	%f2386, %f1303, %f2386;
	mul.f32 	%f2385, %f1303, %f2385;
	mul.f32 	%f2384, %f1303, %f2384;
	mul.f32 	%f2383, %f1303, %f2383;
	mul.f32 	%f2382, %f1303, %f2382;
	mul.f32 	%f2381, %f1303, %f2381;
	mul.f32 	%f2380, %f1303, %f2380;
	mul.f32 	%f2379, %f1303, %f2379;
	mul.f32 	%f2378, %f1303, %f2378;
	mul.f32 	%f2377, %f1303, %f2377;
	mul.f32 	%f2376, %f1303, %f2376;
	mul.f32 	%f2375, %f1303, %f2375;
	mul.f32 	%f2374, %f1303, %f2374;
	mul.f32 	%f2373, %f1303, %f2373;
	mul.f32 	%f2372, %f1303, %f2372;
	mul.f32 	%f2371, %f1303, %f2371;
	mul.f32 	%f2370, %f1303, %f2370;
	mul.f32 	%f2369, %f1303, %f2369;
	mul.f32 	%f2368, %f1303, %f2368;
	mul.f32 	%f2367, %f1303, %f2367;
	mul.f32 	%f2366, %f1303, %f2366;
	mul.f32 	%f2365, %f1303, %f2365;
	mul.f32 	%f2364, %f1303, %f2364;
	mul.f32 	%f2363, %f1303, %f2363;
	mul.f32 	%f2362, %f1303, %f2362;
	mul.f32 	%f2361, %f1303, %f2361;
	mul.f32 	%f2360, %f1303, %f2360;
	mul.f32 	%f2359, %f1303, %f2359;
	mul.f32 	%f2358, %f1303, %f2358;
	mul.f32 	%f2357, %f1303, %f2357;
	mul.f32 	%f2356, %f1303, %f2356;
	mul.f32 	%f2355, %f1303, %f2355;
	mul.f32 	%f2354, %f1303, %f2354;
	mul.f32 	%f2353, %f1303, %f2353;
	mul.f32 	%f2352, %f1303, %f2352;
	mul.f32 	%f2351, %f1303, %f2351;
	mul.f32 	%f2350, %f1303, %f2350;
	mul.f32 	%f2349, %f1303, %f2349;
	mul.f32 	%f2348, %f1303, %f2348;
	mul.f32 	%f2347, %f1303, %f2347;
	mul.f32 	%f2346, %f1303, %f2346;
	mul.f32 	%f2345, %f1303, %f2345;
	mul.f32 	%f2344, %f1303, %f2344;
	mul.f32 	%f2473, %f2473, %f1303;
	@%p11 bra 	$L__BB3_23;
	mov.b32 	%r448, 0;
$L__BB3_20:
	ld.param.u32 	%r438, [varlen_flash_attention_fwd_128_fp16_param_12];
	setp.ne.s32 	%p17, %r438, 0;
	shl.b32 	%r225, %r443, 6;
	add.s32 	%r226, %r225, %r448;
	setp.lt.s32 	%p18, %r18, %r226;
	and.pred  	%p19, %p17, %p18;
	@%p19 bra 	$L__BB3_22;
	ld.param.f32 	%f1952, [varlen_flash_attention_fwd_128_fp16_param_11];
	mov.u32 	%r227, %tid.x;
	shl.b32 	%r228, %r227, 8;
	mov.u32 	%r229, smem_fp16;
	add.s32 	%r230, %r229, %r228;
	ld.shared.v4.b32 	{%r231, %r232, %r233, %r234}, [%r230];
	mov.b32 	{%rs272, %rs274}, %r234;
	mov.b32 	{%rs268, %rs270}, %r233;
	mov.b32 	{%rs264, %rs266}, %r232;
	mov.b32 	{%rs260, %rs262}, %r231;
	// begin inline asm
	{  cvt.f32.f16 %f1304, %rs260;}

	// end inline asm
	shl.b32 	%r235, %r448, 8;
	add.s32 	%r236, %r229, %r235;
	ld.shared.v4.b32 	{%r237, %r238, %r239, %r240}, [%r236+32768];
	mov.b32 	{%rs273, %rs275}, %r240;
	mov.b32 	{%rs269, %rs271}, %r239;
	mov.b32 	{%rs265, %rs267}, %r238;
	mov.b32 	{%rs261, %rs263}, %r237;
	// begin inline asm
	{  cvt.f32.f16 %f1305, %rs261;}

	// end inline asm
	fma.rn.f32 	%f1688, %f1304, %f1305, 0f00000000;
	// begin inline asm
	{  cvt.f32.f16 %f1306, %rs262;}

	// end inline asm
	// begin inline asm
	{  cvt.f32.f16 %f1307, %rs263;}

	// end inline asm
	fma.rn.f32 	%f1689, %f1306, %f1307, %f1688;
	// begin inline asm
	{  cvt.f32.f16 %f1308, %rs264;}

	// end inline asm
	// begin inline asm
	{  cvt.f32.f16 %f1309, %rs265;}

	// end inline asm
	fma.rn.f32 	%f1690, %f1308, %f1309, %f1689;
	// begin inline asm
	{  cvt.f32.f16 %f1310, %rs266;}

	// end inline asm
	// begin inline asm
	{  cvt.f32.f16 %f1311, %rs267;}

	// end inline asm
	fma.rn.f32 	%f1691, %f1310, %f1311, %f1690;
	// begin inline asm
	{  cvt.f32.f16 %f1312, %rs268;}

	// end inline asm
	// begin inline asm
	{  cvt.f32.f16 %f1313, %rs269;}

	// end inline asm
	fma.rn.f32 	%f1692, %f1312, %f1313, %f1691;
	// begin inline asm
	{  cvt.f32.f16 %f1314, %rs270;}

	// end inline asm
	// begin inline asm
	{  cvt.f32.f16 %f1315, %rs271;}

	// end inline asm
	fma.rn.f32 	%f1693, %f1314, %f1315, %f1692;
	// begin inline asm
	{  cvt.f32.f16 %f1316, %rs272;}

	// end inline asm
	// begin inline asm
	{  cvt.f32.f16 %f1317, %rs273;}

	// end inline asm
	fma.rn.f32 	%f1694, %f1316, %f1317, %f1693;
	// begin inline asm
	{  cvt.f32.f16 %f1318, %rs274;}

	// end inline asm
	// begin inline asm
	{  cvt.f32.f16 %f1319, %rs275;}

	// end inline asm
	fma.rn.f32 	%f1695, %f1318, %f1319, %f1694;
	ld.shared.v4.b32 	{%r241, %r242, %r243, %r244}, [%r230+16];
	mov.b32 	{%rs288, %rs290}, %r244;
	mov.b32 	{%rs284, %rs286}, %r243;
	mov.b32 	{%rs280, %rs282}, %r242;
	mov.b32 	{%rs276, %rs278}, %r241;
	// begin inline asm
	{  cvt.f32.f16 %f1320, %rs276;}

	// end inline asm
	ld.shared.v4.b32 	{%r245, %r246, %r247, %r248}, [%r236+32784];
	mov.b32 	{%rs289, %rs291}, %r248;
	mov.b32 	{%rs285, %rs287}, %r247;
	mov.b32 	{%rs281, %rs283}, %r246;
	mov.b32 	{%rs277, %rs279}, %r245;
	// begin inline asm
	{  cvt.f32.f16 %f1321, %rs277;}

	// end inline asm
	fma.rn.f32 	%f1696, %f1320, %f1321, %f1695;
	// begin inline asm
	{  cvt.f32.f16 %f1322, %rs278;}

	// end inline asm
	// begin inline asm
	{  cvt.f32.f16 %f1323, %rs279;}

	// end inline asm
	fma.rn.f32 	%f1697, %f1322, %f1323, %f1696;
	// begin inline asm
	{  cvt.f32.f16 %f1324, %rs280;}

	// end inline asm
	// begin inline asm
	{  cvt.f32.f16 %f1325, %rs281;}

	// end inline asm
	fma.rn.f32 	%f1698, %f1324, %f1325, %f1697;
	// begin inline asm
	{  cvt.f32.f16 %f1326, %rs282;}

	// end inline asm
	// begin inline asm
	{  cvt.f32.f16 %f1327, %rs283;}

	// end inline asm
	fma.rn.f32 	%f1699, %f1326, %f1327, %f1698;
	// begin inline asm
	{  cvt.f32.f16 %f1328, %rs284;}

	// end inline asm
	// begin inline asm
	{  cvt.f32.f16 %f1329, %rs285;}

	// end inline asm
	fma.rn.f32 	%f1700, %f1328, %f1329, %f1699;
	// begin inline asm
	{  cvt.f32.f16 %f1330, %rs286;}

	// end inline asm
	// begin inline asm
	{  cvt.f32.f16 %f1331, %rs287;}

	// end inline asm
	fma.rn.f32 	%f1701, %f1330, %f1331, %f1700;
	// begin inline asm
	{  cvt.f32.f16 %f1332, %rs288;}

	// end inline asm
	// begin inline asm
	{  cvt.f32.f16 %f1333, %rs289;}

	// end inline asm
	fma.rn.f32 	%f1702, %f1332, %f1333, %f1701;
	// begin inline asm
	{  cvt.f32.f16 %f1334, %rs290;}

	// end inline asm
	// begin inline asm
	{  cvt.f32.f16 %f1335, %rs291;}

	// end inline asm
	fma.rn.f32 	%f1703, %f1334, %f1335, %f1702;
	ld.shared.v4.b32 	{%r249, %r250, %r251, %r252}, [%r230+32];
	mov.b32 	{%rs304, %rs306}, %r252;
	mov.b32 	{%rs300, %rs302}, %r251;
	mov.b32 	{%rs296, %rs298}, %r250;
	mov.b32 	{%rs292, %rs294}, %r249;
	// begin inline asm
	{  cvt.f32.f16 %f1336, %rs292;}

	// end inline asm
	ld.shared.v4.b32 	{%r253, %r254, %r255, %r256}, [%r236+32800];
	mov.b32 	{%rs305, %rs307}, %r256;
	mov.b32 	{%rs301, %rs303}, %r255;
	mov.b32 	{%rs297, %rs299}, %r254;
	mov.b32 	{%rs293, %rs295}, %r253;
	// begin inline asm
	{  cvt.f32.f16 %f1337, %rs293;}

	// end inline asm
	fma.rn.f32 	%f1704, %f1336, %f1337, %f1703;
	// begin inline asm
	{  cvt.f32.f16 %f1338, %rs294;}

	// end inline asm
	// begin inline asm
	{  cvt.f32.f16 %f1339, %rs295;}

	// end inline asm
	fma.rn.f32 	%f1705, %f1338, %f1339, %f1704;
	// begin inline asm
	{  cvt.f32.f16 %f1340, %rs296;}

	// end inline asm
	// begin inline asm
	{  cvt.f32.f16 %f1341, %rs297;}

	// end inline asm
	fma.rn.f32 	%f1706, %f1340, %f1341, %f1705;
	// begin inline asm
	{  cvt.f32.f16 %f1342, %rs298;}

	// end inline asm
	// begin inline asm
	{  cvt.f32.f16 %f1343, %rs299;}

	// end inline asm
	fma.rn.f32 	%f1707, %f1342, %f1343, %f1706;
	// begin inline asm
	{  cvt.f32.f16 %f1344, %rs300;}

	// end inline asm
	// begin inline asm
	{  cvt.f32.f16 %f1345, %rs301;}

	// end inline asm
	fma.rn.f32 	%f1708, %f1344, %f1345, %f1707;
	// begin inline asm
	{  cvt.f32.f16 %f1346, %rs302;}

	// end inline asm
	// begin inline asm
	{  cvt.f32.f16 %f1347, %rs303;}

	// end inline asm
	fma.rn.f32 	%f1709, %f1346, %f1347, %f1708;
	// begin inline asm
	{  cvt.f32.f16 %f1348, %rs304;}

	// end inline asm
	// begin inline asm
	{  cvt.f32.f16 %f1349, %rs305;}

	// end inline asm
	fma.rn.f32 	%f1710, %f1348, %f1349, %f1709;
	// begin inline asm
	{  cvt.f32.f16 %f1350, %rs306;}

	// end inline asm
	// begin inline asm
	{  cvt.f32.f16 %f1351, %rs307;}

	// end inline asm
	fma.rn.f32 	%f1711, %f1350, %f1351, %f1710;
	ld.shared.v4.b32 	{%r257, %r258, %r259, %r260}, [%r230+48];
	mov.b32 	{%rs320, %rs322}, %r260;
	mov.b32 	{%rs316, %rs318}, %r259;
	mov.b32 	{%rs312, %rs314}, %r258;
	mov.b32 	{%rs308, %rs310}, %r257;
	// begin inline asm
	{  cvt.f32.f16 %f1352, %rs308;}

	// end inline asm
	ld.shared.v4.b32 	{%r261, %r262, %r263, %r264}, [%r236+32816];
	mov.b32 	{%rs321, %rs323}, %r264;
	mov.b32 	{%rs317, %rs319}, %r263;
	mov.b32 	{%rs313, %rs315}, %r262;
	mov.b32 	{%rs309, %rs311}, %r261;
	// begin inline asm
	{  cvt.f32.f16 %f1353, %rs309;}

	// end inline asm
	fma.rn.f32 	%f1712, %f1352, %f1353, %f1711;
	// begin inline asm
	{  cvt.f32.f16 %f1354, %rs310;}

	// end inline asm
	// begin inline asm
	{  cvt.f32.f16 %f1355, %rs311;}

	// end inline asm
	fma.rn.f32 	%f1713, %f1354, %f1355, %f1712;
	// begin inline asm
	{  cvt.f32.f16 %f1356, %rs312;}

	// end inline asm
	// begin inline asm
	{  cvt.f32.f16 %f1357, %rs313;}

	// end inline asm
	fma.rn.f32 	%f1714, %f1356, %f1357, %f1713;
	// begin inline asm
	{  cvt.f32.f16 %f1358, %rs314;}

	// end inline asm
	// begin inline asm
	{  cvt.f32.f16 %f1359, %rs315;}

	// end inline asm
	fma.rn.f32 	%f1715, %f1358, %f1359, %f1714;
	// begin inline asm
	{  cvt.f32.f16 %f1360, %rs316;}

	// end inline asm
	// begin inline asm
	{  cvt.f32.f16 %f1361, %rs317;}

	// end inline asm
	fma.rn.f32 	%f1716, %f1360, %f1361, %f1715;
	// begin inline asm
	{  cvt.f32.f16 %f1362, %rs318;}

	// end inline asm
	// begin inline asm
	{  cvt.f32.f16 %f1363, %rs319;}

	// end inline asm
	fma.rn.f32 	%f1717, %f1362, %f1363, %f1716;
	// begin inline asm
	{  cvt.f32.f16 %f1364, %rs320;}

	// end inline asm
	// begin inline asm
	{  cvt.f32.f16 %f1365, %rs321;}

	// end inline asm
	fma.rn.f32 	%f1718, %f1364, %f1365, %f1717;
	// begin inline asm
	{  cvt.f32.f16 %f1366, %rs322;}

	// end inline asm
	// begin inline asm
	{  cvt.f32.f16 %f1367, %rs323;}

	// end inline asm
	fma.rn.f32 	%f1719, %f1366, %f1367, %f1718;
	ld.shared.v4.b32 	{%r265, %r266, %r267, %r268}, [%r230+64];
	mov.b32 	{%rs336, %rs338}, %r268;
	mov.b32 	{%rs332, %rs334}, %r267;
	mov.b32 	{%rs328, %rs330}, %r266;
	mov.b32 	{%rs324, %rs326}, %r265;
	// begin inline asm
	{  cvt.f32.f16 %f1368, %rs324;}

	// end inline asm
	ld.shared.v4.b32 	{%r269, %r270, %r271, %r272}, [%r236+32832];
	mov.b32 	{%rs337, %rs339}, %r272;
	mov.b32 	{%rs333, %rs335}, %r271;
	mov.b32 	{%rs329, %rs331}, %r270;
	mov.b32 	{%rs325, %rs327}, %r269;
	// begin inline asm
	{  cvt.f32.f16 %f1369, %rs325;}

	// end inline asm
	fma.rn.f32 	%f1720, %f1368, %f1369, %f1719;
	// begin inline asm
	{  cvt.f32.f16 %f1370, %rs326;}

	// end inline asm
	// begin inline asm
	{  cvt.f32.f16 %f1371, %rs327;}

	// end inline asm
	fma.rn.f32 	%f1721, %f1370, %f1371, %f1720;
	// begin inline asm
	{  cvt.f32.f16 %f1372, %rs328;}

	// end inline asm
	// begin inline asm
	{  cvt.f32.f16 %f1373, %rs329;}

	// end inline asm
	fma.rn.f32 	%f1722, %f1372, %f1373, %f1721;
	// begin inline asm
	{  cvt.f32.f16 %f1374, %rs330;}

	// end inline asm
	// begin inline asm
	{  cvt.f32.f16 %f1375, %rs331;}

	// end inline asm
	fma.rn.f32 	%f1723, %f1374, %f1375, %f1722;
	// begin inline asm
	{  cvt.f32.f16 %f1376, %rs332;}

	// end inline asm
	// begin inline asm
	{  cvt.f32.f16 %f1377, %rs333;}

	// end inline asm
	fma.rn.f32 	%f1724, %f1376, %f1377, %f1723;
	// begin inline asm
	{  cvt.f32.f16 %f1378, %rs334;}

	// end inline asm
	// begin inline asm
	{  cvt.f32.f16 %f1379, %rs335;}

	// end inline asm
	fma.rn.f32 	%f1725, %f1378, %f1379, %f1724;
	// begin inline asm
	{  cvt.f32.f16 %f1380, %rs336;}

	// end inline asm
	// begin inline asm
	{  cvt.f32.f16 %f1381, %rs337;}

	// end inline asm
	fma.rn.f32 	%f1726, %f1380, %f1381, %f1725;
	// begin inline asm
	{  cvt.f32.f16 %f1382, %rs338;}

	// end inline asm
	// begin inline asm
	{  cvt.f32.f16 %f1383, %rs339;}

	// end inline asm
	fma.rn.f32 	%f1727, %f1382, %f1383, %f1726;
	ld.shared.v4.b32 	{%r273, %r274, %r275, %r276}, [%r230+80];
	mov.b32 	{%rs352, %rs354}, %r276;
	mov.b32 	{%rs348, %rs350}, %r275;
	mov.b32 	{%rs344, %rs346}, %r274;
	mov.b32 	{%rs340, %rs342}, %r273;
	// begin inline asm
	{  cvt.f32.f16 %f1384, %rs340;}

	// end inline asm
	ld.shared.v4.b32 	{%r277, %r278, %r279, %r280}, [%r236+32848];
	mov.b32 	{%rs353, %rs355}, %r280;
	mov.b32 	{%rs349, %rs351}, %r279;
	mov.b32 	{%rs345, %rs347}, %r278;
	mov.b32 	{%rs341, %rs343}, %r277;
	// begin inline asm
	{  cvt.f32.f16 %f1385, %rs341;}

	// end inline asm
	fma.rn.f32 	%f1728, %f1384, %f1385, %f1727;
	// begin inline asm
	{  cvt.f32.f16 %f1386, %rs342;}

	// end inline asm
	// begin inline asm
	{  cvt.f32.f16 %f1387, %rs343;}

	// end inline asm
	fma.rn.f32 	%f1729, %f1386, %f1387, %f1728;
	// begin inline asm
	{  cvt.f32.f16 %f1388, %rs344;}

	// end inline asm
	// begin inline asm
	{  cvt.f32.f16 %f1389, %rs345;}

	// end inline asm
	fma.rn.f32 	%f1730, %f1388, %f1389, %f1729;
	// begin inline asm
	{  cvt.f32.f16 %f1390, %rs346;}

	// end inline asm
	// begin inline asm
	{  cvt.f32.f16 %f1391, %rs347;}

	// end inline asm
	fma.rn.f32 	%f1731, %f1390, %f1391, %f1730;
	// begin inline asm
	{  cvt.f32.f16 %f1392, %rs348;}

	// end inline asm
	// begin inline asm
	{  cvt.f32.f16 %f1393, %rs349;}

	// end inline asm
	fma.rn.f32 	%f1732, %f1392, %f1393, %f1731;
	// begin inline asm
	{  cvt.f32.f16 %f1394, %rs350;}

	// end inline asm
	// begin inline asm
	{  cvt.f32.f16 %f1395, %rs351;}

	// end inline asm
	fma.rn.f32 	%f1733, %f1394, %f1395, %f1732;
	// begin inline asm
	{  cvt.f32.f16 %f1396, %rs352;}

	// end inline asm
	// begin inline asm
	{  cvt.f32.f16 %f1397, %rs353;}

	// end inline asm
	fma.rn.f32 	%f1734, %f1396, %f1397, %f1733;
	// begin inline asm
	{  cvt.f32.f16 %f1398, %rs354;}

	// end inline asm
	// begin inline asm
	{  cvt.f32.f16 %f1399, %rs355;}

	// end inline asm
	fma.rn.f32 	%f1735, %f1398, %f1399, %f1734;
	ld.shared.v4.b32 	{%r281, %r282, %r283, %r284}, [%r230+96];
	mov.b32 	{%rs368, %rs370}, %r284;
	mov.b32 	{%rs364, %rs366}, %r283;
	mov.b32 	{%rs360, %rs362}, %r282;
	mov.b32 	{%rs356, %rs358}, %r281;
	// begin inline asm
	{  cvt.f32.f16 %f1400, %rs356;}

	// end inline asm
	ld.shared.v4.b32 	{%r285, %r286, %r287, %r288}, [%r236+32864];
	mov.b32 	{%rs369, %rs371}, %r288;
	mov.b32 	{%rs365, %rs367}, %r287;
	mov.b32 	{%rs361, %rs363}, %r286;
	mov.b32 	{%rs357, %rs359}, %r285;
	// begin inline asm
	{  cvt.f32.f16 %f1401, %rs357;}

	// end inline asm
	fma.rn.f32 	%f1736, %f1400, %f1401, %f1735;
	// begin inline asm
	{  cvt.f32.f16 %f1402, %rs358;}

	// end inline asm
	// begin inline asm
	{  cvt.f32.f16 %f1403, %rs359;}

	// end inline asm
	fma.rn.f32 	%f1737, %f1402, %f1403, %f1736;
	// begin inline asm
	{  cvt.f32.f16 %f1404, %rs360;}

	// end inline asm
	// begin inline asm
	{  cvt.f32.f16 %f1405, %rs361;}

	// end inline asm
	fma.rn.f32 	%f1738, %f1404, %f1405, %f1737;
	// begin inline asm
	{  cvt.f32.f16 %f1406, %rs362;}

	// end inline asm
	// begin inline asm
	{  cvt.f32.f16 %f1407, %rs363;}

	// end inline asm
	fma.rn.f32 	%f1739, %f1406, %f1407, %f1738;
	// begin inline asm
	{  cvt.f32.f16 %f1408, %rs364;}

	// end inline asm
	// begin inline asm
	{  cvt.f32.f16 %f1409, %rs365;}

	// end inline asm
	fma.rn.f32 	%f1740, %f1408, %f1409, %f1739;
	// begin inline asm
	{  cvt.f32.f16 %f1410, %rs366;}

	// end inline asm
	// begin inline asm
	{  cvt.f32.f16 %f1411, %rs367;}

	// end inline asm
	fma.rn.f32 	%f1741, %f1410, %f1411, %f1740;
	// begin inline asm
	{  cvt.f32.f16 %f1412, %rs368;}

	// end inline asm
	// begin inline asm
	{  cvt.f32.f16 %f1413, %rs369;}

	// end inline asm
	fma.rn.f32 	%f1742, %f1412, %f1413, %f1741;
	// begin inline asm
	{  cvt.f32.f16 %f1414, %rs370;}

	// end inline asm
	// begin inline asm
	{  cvt.f32.f16 %f1415, %rs371;}

	// end inline asm
	fma.rn.f32 	%f1743, %f1414, %f1415, %f1742;
	ld.shared.v4.b32 	{%r289, %r290, %r291, %r292}, [%r230+112];
	mov.b32 	{%rs384, %rs386}, %r292;
	mov.b32 	{%rs380, %rs382}, %r291;
	mov.b32 	{%rs376, %rs378}, %r290;
	mov.b32 	{%rs372, %rs374}, %r289;
	// begin inline asm
	{  cvt.f32.f16 %f1416, %rs372;}

	// end inline asm
	ld.shared.v4.b32 	{%r293, %r294, %r295, %r296}, [%r236+32880];
	mov.b32 	{%rs385, %rs387}, %r296;
	mov.b32 	{%rs381, %rs383}, %r295;
	mov.b32 	{%rs377, %rs379}, %r294;
	mov.b32 	{%rs373, %rs375}, %r293;
	// begin inline asm
	{  cvt.f32.f16 %f1417, %rs373;}

	// end inline asm
	fma.rn.f32 	%f1744, %f1416, %f1417, %f1743;
	// begin inline asm
	{  cvt.f32.f16 %f1418, %rs374;}

	// end inline asm
	// begin inline asm
	{  cvt.f32.f16 %f1419, %rs375;}

	// end inline asm
	fma.rn.f32 	%f1745, %f1418, %f1419, %f1744;
	// begin inline asm
	{  cvt.f32.f16 %f1420, %rs376;}

	// end inline asm
	// begin inline asm
	{  cvt.f32.f16 %f1421, %rs377;}

	// end inline asm
	fma.rn.f32 	%f1746, %f1420, %f1421, %f1745;
	// begin inline asm
	{  cvt.f32.f16 %f1422, %rs378;}

	// end inline asm
	// begin inline asm
	{  cvt.f32.f16 %f1423, %rs379;}

	// end inline asm
	fma.rn.f32 	%f1747, %f1422, %f1423, %f1746;
	// begin inline asm
	{  cvt.f32.f16 %f1424, %rs380;}

	// end inline asm
	// begin inline asm
	{  cvt.f32.f16 %f1425, %rs381;}

	// end inline asm
	fma.rn.f32 	%f1748, %f1424, %f1425, %f1747;
	// begin inline asm
	{  cvt.f32.f16 %f1426, %rs382;}

	// end inline asm
	// begin inline asm
	{  cvt.f32.f16 %f1427, %rs383;}

	// end inline asm
	fma.rn.f32 	%f1749, %f1426, %f1427, %f1748;
	// begin inline asm
	{  cvt.f32.f16 %f1428, %rs384;}

	// end inline asm
	// begin inline asm
	{  cvt.f32.f16 %f1429, %rs385;}

	// end inline asm
	fma.rn.f32 	%f1750, %f1428, %f1429, %f1749;
	// begin inline asm
	{  cvt.f32.f16 %f1430, %rs386;}

	// end inline asm
	// begin inline asm
	{  cvt.f32.f16 %f1431, %rs387;}

	// end inline asm
	fma.rn.f32 	%f1751, %f1430, %f1431, %f1750;
	ld.shared.v4.b32 	{%r297, %r298, %r299, %r300}, [%r230+128];
	mov.b32 	{%rs400, %rs402}, %r300;
	mov.b32 	{%rs396, %rs398}, %r299;
	mov.b32 	{%rs392, %rs394}, %r298;
	mov.b32 	{%rs388, %rs390}, %r297;
	// begin inline asm
	{  cvt.f32.f16 %f1432, %rs388;}

	// end inline asm
	ld.shared.v4.b32 	{%r301, %r302, %r303, %r304}, [%r236+32896];
	mov.b32 	{%rs401, %rs403}, %r304;
	mov.b32 	{%rs397, %rs399}, %r303;
	mov.b32 	{%rs393, %rs395}, %r302;
	mov.b32 	{%rs389, %rs391}, %r301;
	// begin inline asm
	{  cvt.f32.f16 %f1433, %rs389;}

	// end inline asm
	fma.rn.f32 	%f1752, %f1432, %f1433, %f1751;
	// begin inline asm
	{  cvt.f32.f16 %f1434, %rs390;}

	// end inline asm
	// begin inline asm
	{  cvt.f32.f16 %f1435, %rs391;}

	// end inline asm
	fma.rn.f32 	%f1753, %f1434, %f1435, %f1752;
	// begin inline asm
	{  cvt.f32.f16 %f1436, %rs392;}

	// end inline asm
	// begin inline asm
	{  cvt.f32.f16 %f1437, %rs393;}

	// end inline asm
	fma.rn.f32 	%f1754, %f1436, %f1437, %f1753;
	// begin inline asm
	{  cvt.f32.f16 %f1438, %rs394;}

	// end inline asm
	// begin inline asm
	{  cvt.f32.f16 %f1439, %rs395;}

	// end inline asm
	fma.rn.f32 	%f1755, %f1438, %f1439, %f1754;
	// begin inline asm
	{  cvt.f32.f16 %f1440, %rs396;}

	// end inline asm
	// begin inline asm
	{  cvt.f32.f16 %f1441, %rs397;}

	// end inline asm
	fma.rn.f32 	%f1756, %f1440, %f1441, %f1755;
	// begin inline asm
	{  cvt.f32.f16 %f1442, %rs398;}

	// end inline asm
	// begin inline asm
	{  cvt.f32.f16 %f1443, %rs399;}

	// end inline asm
	fma.rn.f32 	%f1757, %f1442, %f1443, %f1756;
	// begin inline asm
	{  cvt.f32.f16 %f1444, %rs400;}

	// end inline asm
	// begin inline asm
	{  cvt.f32.f16 %f1445, %rs401;}

	// end inline asm
	fma.rn.f32 	%f1758, %f1444, %f1445, %f1757;
	// begin inline asm
	{  cvt.f32.f16 %f1446, %rs402;}

	// end inline asm
	// begin inline asm
	{  cvt.f32.f16 %f1447, %rs403;}

	// end inline asm
	fma.rn.f32 	%f1759, %f1446, %f1447, %f1758;
	ld.shared.v4.b32 	{%r305, %r306, %r307, %r308}, [%r230+144];
	mov.b32 	{%rs416, %rs418}, %r308;
	mov.b32 	{%rs412, %rs414}, %r307;
	mov.b32 	{%rs408, %rs410}, %r306;
	mov.b32 	{%rs404, %rs406}, %r305;
	// begin inline asm
	{  cvt.f32.f16 %f1448, %rs404;}

	// end inline asm
	ld.shared.v4.b32 	{%r309, %r310, %r311, %r312}, [%r236+32912];
	mov.b32 	{%rs417, %rs419}, %r312;
	mov.b32 	{%rs413, %rs415}, %r311;
	mov.b32 	{%rs409, %rs411}, %r310;
	mov.b32 	{%rs405, %rs407}, %r309;
	// begin inline asm
	{  cvt.f32.f16 %f1449, %rs405;}

	// end inline asm
	fma.rn.f32 	%f1760, %f1448, %f1449, %f1759;
	// begin inline asm
	{  cvt.f32.f16 %f1450, %rs406;}

	// end inline asm
	// begin inline asm
	{  cvt.f32.f16 %f1451, %rs407;}

	// end inline asm
	fma.rn.f32 	%f1761, %f1450, %f1451, %f1760;
	// begin inline asm
	{  cvt.f32.f16 %f1452, %rs408;}

	// end inline asm
	// begin inline asm
	{  cvt.f32.f16 %f1453, %rs409;}

	// end inline asm
	fma.rn.f32 	%f1762, %f1452, %f1453, %f1761;
	// begin inline asm
	{  cvt.f32.f16 %f1454, %rs410;}

	// end inline asm
	// begin inline asm
	{  cvt.f32.f16 %f1455, %rs411;}

	// end inline asm
	fma.rn.f32 	%f1763, %f1454, %f1455, %f1762;
	// begin inline asm
	{  cvt.f32.f16 %f1456, %rs412;}

	// end inline asm
	// begin inline asm
	{  cvt.f32.f16 %f1457, %rs413;}

	// end inline asm
	fma.rn.f32 	%f1764, %f1456, %f1457, %f1763;
	// begin inline asm
	{  cvt.f32.f16 %f1458, %rs414;}

	// end inline asm
	// begin inline asm
	{  cvt.f32.f16 %f1459, %rs415;}

	// end inline asm
	fma.rn.f32 	%f1765, %f1458, %f1459, %f1764;
	// begin inline asm
	{  cvt.f32.f16 %f1460, %rs416;}

	// end inline asm
	// begin inline asm
	{  cvt.f32.f16 %f1461, %rs417;}

	// end inline asm
	fma.rn.f32 	%f1766, %f1460, %f1461, %f1765;
	// begin inline asm
	{  cvt.f32.f16 %f1462, %rs418;}

	// end inline asm
	// begin inline asm
	{  cvt.f32.f16 %f1463, %rs419;}

	// end inline asm
	fma.rn.f32 	%f1767, %f1462, %f1463, %f1766;
	ld.shared.v4.b32 	{%r313, %r314, %r315, %r316}, [%r230+160];
	mov.b32 	{%rs432, %rs434}, %r316;
	mov.b32 	{%rs428, %rs430}, %r315;
	mov.b32 	{%rs424, %rs426}, %r314;
	mov.b32 	{%rs420, %rs422}, %r313;
	// begin inline asm
	{  cvt.f32.f16 %f1464, %rs420;}

	// end inline asm
	ld.shared.v4.b32 	{%r317, %r318, %r319, %r320}, [%r236+32928];
	mov.b32 	{%rs433, %rs435}, %r320;
	mov.b32 	{%rs429, %rs431}, %r319;
	mov.b32 	{%rs425, %rs427}, %r318;
	mov.b32 	{%rs421, %rs423}, %r317;
	// begin inline asm
	{  cvt.f32.f16 %f1465, %rs421;}

	// end inline asm
	fma.rn.f32 	%f1768, %f1464, %f1465, %f1767;
	// begin inline asm
	{  cvt.f32.f16 %f1466, %rs422;}

	// end inline asm
	// begin inline asm
	{  cvt.f32.f16 %f1467, %rs423;}

	// end inline asm
	fma.rn.f32 	%f1769, %f1466, %f1467, %f1768;
	// begin inline asm
	{  cvt.f32.f16 %f1468, %rs424;}

	// end inline asm
	// begin inline asm
	{  cvt.f32.f16 %f1469, %rs425;}

	// end inline asm
	fma.rn.f32 	%f1770, %f1468, %f1469, %f1769;
	// begin inline asm
	{  cvt.f32.f16 %f1470, %rs426;}

	// end inline asm
	// begin inline asm
	{  cvt.f32.f16 %f1471, %rs427;}

	// end inline asm
	fma.rn.f32 	%f1771, %f1470, %f1471, %f1770;
	// begin inline asm
	{  cvt.f32.f16 %f1472, %rs428;}

	// end inline asm
	// begin inline asm
	{  cvt.f32.f16 %f1473, %rs429;}

	// end inline asm
	fma.rn.f32 	%f1772, %f1472, %f1473, %f1771;
	// begin inline asm
	{  cvt.f32.f16 %f1474, %rs430;}

	// end inline asm
	// begin inline asm
	{  cvt.f32.f16 %f1475, %rs431;}

	// end inline asm
	fma.rn.f32 	%f1773, %f1474, %f1475, %f1772;
	// begin inline asm
	{  cvt.f32.f16 %f1476, %rs432;}

	// end inline asm
	// begin inline asm
	{  cvt.f32.f16 %f1477, %rs433;}

	// end inline asm
	fma.rn.f32 	%f1774, %f1476, %f1477, %f1773;
	// begin inline asm
	{  cvt.f32.f16 %f1478, %rs434;}

	// end inline asm
	// begin inline asm
	{  cvt.f32.f16 %f1479, %rs435;}

	// end inline asm
	fma.rn.f32 	%f1775, %f1478, %f1479, %f1774;
	ld.shared.v4.b32 	{%r321, %r322, %r323, %r324}, [%r230+176];
	mov.b32 	{%rs448, %rs450}, %r324;
	mov.b32 	{%rs444, %rs446}, %r323;
	mov.b32 	{%rs440, %rs442}, %r322;
	mov.b32 	{%rs436, %rs438}, %r321;
	// begin inline asm
	{  cvt.f32.f16 %f1480, %rs436;}

	// end inline asm
	ld.shared.v4.b32 	{%r325, %r326, %r327, %r328}, [%r236+32944];
	mov.b32 	{%rs449, %rs451}, %r328;
	mov.b32 	{%rs445, %rs447}, %r327;
	mov.b32 	{%rs441, %rs443}, %r326;
	mov.b32 	{%rs437, %rs439}, %r325;
	// begin inline asm
	{  cvt.f32.f16 %f1481, %rs437;}

	// end inline asm
	fma.rn.f32 	%f1776, %f1480, %f1481, %f1775;
	// begin inline asm
	{  cvt.f32.f16 %f1482, %rs438;}

	// end inline asm
	// begin inline asm
	{  cvt.f32.f16 %f1483, %rs439;}

	// end inline asm
	fma.rn.f32 	%f1777, %f1482, %f1483, %f1776;
	// begin inline asm
	{  cvt.f32.f16 %f1484, %rs440;}

	// end inline asm
	// begin inline asm
	{  cvt.f32.f16 %f1485, %rs441;}

	// end inline asm
	fma.rn.f32 	%f1778, %f1484, %f1485, %f1777;
	// begin inline asm
	{  cvt.f32.f16 %f1486, %rs442;}

	// end inline asm
	// begin inline asm
	{  cvt.f32.f16 %f1487, %rs443;}

	// end inline asm
	fma.rn.f32 	%f1779, %f1486, %f1487, %f1778;
	// begin inline asm
	{  cvt.f32.f16 %f1488, %rs444;}

	// end inline asm
	// begin inline asm
	{  cvt.f32.f16 %f1489, %rs445;}

	// end inline asm
	fma.rn.f32 	%f1780, %f1488, %f1489, %f1779;
	// begin inline asm
	{  cvt.f32.f16 %f1490, %rs446;}

	// end inline asm
	// begin inline asm
	{  cvt.f32.f16 %f1491, %rs447;}

	// end inline asm
	fma.rn.f32 	%f1781, %f1490, %f1491, %f1780;
	// begin inline asm
	{  cvt.f32.f16 %f1492, %rs448;}

	// end inline asm
	// begin inline asm
	{  cvt.f32.f16 %f1493, %rs449;}

	// end inline asm
	fma.rn.f32 	%f1782, %f1492, %f1493, %f1781;
	// begin inline asm
	{  cvt.f32.f16 %f1494, %rs450;}

	// end inline asm
	// begin inline asm
	{  cvt.f32.f16 %f1495, %rs451;}

	// end inline asm
	fma.rn.f32 	%f1783, %f1494, %f1495, %f1782;
	ld.shared.v4.b32 	{%r329, %r330, %r331, %r332}, [%r230+192];
	mov.b32 	{%rs464, %rs466}, %r332;
	mov.b32 	{%rs460, %rs462}, %r331;
	mov.b32 	{%rs456, %rs458}, %r330;
	mov.b32 	{%rs452, %rs454}, %r329;
	// begin inline asm
	{  cvt.f32.f16 %f1496, %rs452;}

	// end inline asm
	ld.shared.v4.b32 	{%r333, %r334, %r335, %r336}, [%r236+32960];
	mov.b32 	{%rs465, %rs467}, %r336;
	mov.b32 	{%rs461, %rs463}, %r335;
	mov.b32 	{%rs457, %rs459}, %r334;
	mov.b32 	{%rs453, %rs455}, %r333;
	// begin inline asm
	{  cvt.f32.f16 %f1497, %rs453;}

	// end inline asm
	fma.rn.f32 	%f1784, %f1496, %f1497, %f1783;
	// begin inline asm
	{  cvt.f32.f16 %f1498, %rs454;}

	// end inline asm
	// begin inline asm
	{  cvt.f32.f16 %f1499, %rs455;}

	// end inline asm
	fma.rn.f32 	%f1785, %f1498, %f1499, %f1784;
	// begin inline asm
	{  cvt.f32.f16 %f1500, %rs456;}

	// end inline asm
	// begin inline asm
	{  cvt.f32.f16 %f1501, %rs457;}

	// end inline asm
	fma.rn.f32 	%f1786, %f1500, %f1501, %f1785;
	// begin inline asm
	{  cvt.f32.f16 %f1502, %rs458;}

	// end inline asm
	// begin inline asm
	{  cvt.f32.f16 %f1503, %rs459;}

	// end inline asm
	fma.rn.f32 	%f1787, %f1502, %f1503, %f1786;
	// begin inline asm
	{  cvt.f32.f16 %f1504, %rs460;}

	// end inline asm
	// begin inline asm
	{  cvt.f32.f16 %f1505, %rs461;}

	// end inline asm
	fma.rn.f32 	%f1788, %f1504, %f1505, %f1787;
	// begin inline asm
	{  cvt.f32.f16 %f1506, %rs462;}

	// end inline asm
	// begin inline asm
	{  cvt.f32.f16 %f1507, %rs463;}

	// end inline asm
	fma.rn.f32 	%f1789, %f1506, %f1507, %f1788;
	// begin inline asm
	{  cvt.f32.f16 %f1508, %rs464;}

	// end inline asm
	// begin inline asm
	{  cvt.f32.f16 %f1509, %rs465;}

	// end inline asm
	fma.rn.f32 	%f1790, %f1508, %f1509, %f1789;
	// begin inline asm
	{  cvt.f32.f16 %f1510, %rs466;}

	// end inline asm
	// begin inline asm
	{  cvt.f32.f16 %f1511, %rs467;}

	// end inline asm
	fma.rn.f32 	%f1791, %f1510, %f1511, %f1790;
	ld.shared.v4.b32 	{%r337, %r338, %r339, %r340}, [%r230+208];
	mov.b32 	{%rs480, %rs482}, %r340;
	mov.b32 	{%rs476, %rs478}, %r339;
	mov.b32 	{%rs472, %rs474}, %r338;
	mov.b32 	{%rs468, %rs470}, %r337;
	// begin inline asm
	{  cvt.f32.f16 %f1512, %rs468;}

	// end inline asm
	ld.shared.v4.b32 	{%r341, %r342, %r343, %r344}, [%r236+32976];
	mov.b32 	{%rs481, %rs483}, %r344;
	mov.b32 	{%rs477, %rs479}, %r343;
	mov.b32 	{%rs473, %rs475}, %r342;
	mov.b32 	{%rs469, %rs471}, %r341;
	// begin inline asm
	{  cvt.f32.f16 %f1513, %rs469;}

	// end inline asm
	fma.rn.f32 	%f1792, %f1512, %f1513, %f1791;
	// begin inline asm
	{  cvt.f32.f16 %f1514, %rs470;}

	// end inline asm
	// begin inline asm
	{  cvt.f32.f16 %f1515, %rs471;}

	// end inline asm
	fma.rn.f32 	%f1793, %f1514, %f1515, %f1792;
	// begin inline asm
	{  cvt.f32.f16 %f1516, %rs472;}

	// end inline asm
	// begin inline asm
	{  cvt.f32.f16 %f1517, %rs473;}

	// end inline asm
	fma.rn.f32 	%f1794, %f1516, %f1517, %f1793;
	// begin inline asm
	{  cvt.f32.f16 %f1518, %rs474;}

	// end inline asm
	// begin inline asm
	{  cvt.f32.f16 %f1519, %rs475;}

	// end inline asm
	fma.rn.f32 	%f1795, %f1518, %f1519, %f1794;
	// begin inline asm
	{  cvt.f32.f16 %f1520, %rs476;}

	// end inline asm
	// begin inline asm
	{  cvt.f32.f16 %f1521, %rs477;}

	// end inline asm
	fma.rn.f32 	%f1796, %f1520, %f1521, %f1795;
	// begin inline asm
	{  cvt.f32.f16 %f1522, %rs478;}

	// end inline asm
	// begin inline asm
	{  cvt.f32.f16 %f1523, %rs479;}

	// end inline asm
	fma.rn.f32 	%f1797, %f1522, %f1523, %f1796;
	// begin inline asm
	{  cvt.f32.f16 %f1524, %rs480;}

	// end inline asm
	// begin inline asm
	{  cvt.f32.f16 %f1525, %rs481;}

	// end inline asm
	fma.rn.f32 	%f1798, %f1524, %f1525, %f1797;
	// begin inline asm
	{  cvt.f32.f16 %f1526, %rs482;}

	// end inline asm
	// begin inline asm
	{  cvt.f32.f16 %f1527, %rs483;}

	// end inline asm
	fma.rn.f32 	%f1799, %f1526, %f1527, %f1798;
	ld.shared.v4.b32 	{%r345, %r346, %r347, %r348}, [%r230+224];
	mov.b32 	{%rs496, %rs498}, %r348;
	mov.b32 	{%rs492, %rs494}, %r347;
	mov.b32 	{%rs488, %rs490}, %r346;
	mov.b32 	{%rs484, %rs486}, %r345;
	// begin inline asm
	{  cvt.f32.f16 %f1528, %rs484;}

	// end inline asm
	ld.shared.v4.b32 	{%r349, %r350, %r351, %r352}, [%r236+32992];
	mov.b32 	{%rs497, %rs499}, %r352;
	mov.b32 	{%rs493, %rs495}, %r351;
	mov.b32 	{%rs489, %rs491}, %r350;
	mov.b32 	{%rs485, %rs487}, %r349;
	// begin inline asm
	{  cvt.f32.f16 %f1529, %rs485;}

	// end inline asm
	fma.rn.f32 	%f1800, %f1528, %f1529, %f1799;
	// begin inline asm
	{  cvt.f32.f16 %f1530, %rs486;}

	// end inline asm
	// begin inline asm
	{  cvt.f32.f16 %f1531, %rs487;}

	// end inline asm
	fma.rn.f32 	%f1801, %f1530, %f1531, %f1800;
	// begin inline asm
	{  cvt.f32.f16 %f1532, %rs488;}

	// end inline asm
	// begin inline asm
	{  cvt.f32.f16 %f1533, %rs489;}

	// end inline asm
	fma.rn.f32 	%f1802, %f1532, %f1533, %f1801;
	// begin inline asm
	{  cvt.f32.f16 %f1534, %rs490;}

	// end inline asm
	// begin inline asm
	{  cvt.f32.f16 %f1535, %rs491;}

	// end inline asm
	fma.rn.f32 	%f1803, %f1534, %f1535, %f1802;
	// begin inline asm
	{  cvt.f32.f16 %f1536, %rs492;}

	// end inline asm
	// begin inline asm
	{  cvt.f32.f16 %f1537, %rs493;}

	// end inline asm
	fma.rn.f32 	%f1804, %f1536, %f1537, %f1803;
	// begin inline asm
	{  cvt.f32.f16 %f1538, %rs494;}

	// end inline asm
	// begin inline asm
	{  cvt.f32.f16 %f1539, %rs495;}

	// end inline asm
	fma.rn.f32 	%f1805, %f1538, %f1539, %f1804;
	// begin inline asm
	{  cvt.f32.f16 %f1540, %rs496;}

	// end inline asm
	// begin inline asm
	{  cvt.f32.f16 %f1541, %rs497;}

	// end inline asm
	fma.rn.f32 	%f1806, %f1540, %f1541, %f1805;
	// begin inline asm
	{  cvt.f32.f16 %f1542, %rs498;}

	// end inline asm
	// begin inline asm
	{  cvt.f32.f16 %f1543, %rs499;}

	// end inline asm
	fma.rn.f32 	%f1807, %f1542, %f1543, %f1806;
	ld.shared.v4.b32 	{%r353, %r354, %r355, %r356}, [%r230+240];
	mov.b32 	{%rs512, %rs514}, %r356;
	mov.b32 	{%rs508, %rs510}, %r355;
	mov.b32 	{%rs504, %rs506}, %r354;
	mov.b32 	{%rs500, %rs502}, %r353;
	// begin inline asm
	{  cvt.f32.f16 %f1544, %rs500;}

	// end inline asm
	ld.shared.v4.b32 	{%r357, %r358, %r359, %r360}, [%r236+33008];
	mov.b32 	{%rs513, %rs515}, %r360;
	mov.b32 	{%rs509, %rs511}, %r359;
	mov.b32 	{%rs505, %rs507}, %r358;
	mov.b32 	{%rs501, %rs503}, %r357;
	// begin inline asm
	{  cvt.f32.f16 %f1545, %rs501;}

	// end inline asm
	fma.rn.f32 	%f1808, %f1544, %f1545, %f1807;
	// begin inline asm
	{  cvt.f32.f16 %f1546, %rs502;}

	// end inline asm
	// begin inline asm
	{  cvt.f32.f16 %f1547, %rs503;}

	// end inline asm
	fma.rn.f32 	%f1809, %f1546, %f1547, %f1808;
	// begin inline asm
	{  cvt.f32.f16 %f1548, %rs504;}

	// end inline asm
	// begin inline asm
	{  cvt.f32.f16 %f1549, %rs505;}

	// end inline asm
	fma.rn.f32 	%f1810, %f1548, %f1549, %f1809;
	// begin inline asm
	{  cvt.f32.f16 %f1550, %rs506;}

	// end inline asm
	// begin inline asm
	{  cvt.f32.f16 %f1551, %rs507;}

	// end inline asm
	fma.rn.f32 	%f1811, %f1550, %f1551, %f1810;
	// begin inline asm
	{  cvt.f32.f16 %f1552, %rs508;}

	// end inline asm
	// begin inline asm
	{  cvt.f32.f16 %f1553, %rs509;}

	// end inline asm
	fma.rn.f32 	%f1812, %f1552, %f1553, %f1811;
	// begin inline asm
	{  cvt.f32.f16 %f1554, %rs510;}

	// end inline asm
	// begin inline asm
	{  cvt.f32.f16 %f1555, %rs511;}

	// end inline asm
	fma.rn.f32 	%f1813, %f1554, %f1555, %f1812;
	// begin inline asm
	{  cvt.f32.f16 %f1556, %rs512;}

	// end inline asm
	// begin inline asm
	{  cvt.f32.f16 %f1557, %rs513;}

	// end inline asm
	fma.rn.f32 	%f1814, %f1556, %f1557, %f1813;
	// begin inline asm
	{  cvt.f32.f16 %f1558, %rs514;}

	// end inline asm
	// begin inline asm
	{  cvt.f32.f16 %f1559, %rs515;}

	// end inline asm
	fma.rn.f32 	%f1815, %f1558, %f1559, %f1814;
	mul.f32 	%f1816, %f1952, %f1815;
	sub.f32 	%f1817, %f1816, %f2082;
	mul.f32 	%f1818, %f1817, 0f3FB8AA3B;
	ex2.approx.f32 	%f1819, %f1818;
	add.f32 	%f2473, %f2473, %f1819;
	ld.shared.v4.b32 	{%r361, %r362, %r363, %r364}, [%r236+49152];
	mov.b32 	{%rs522, %rs523}, %r364;
	mov.b32 	{%rs520, %rs521}, %r363;
	mov.b32 	{%rs518, %rs519}, %r362;
	mov.b32 	{%rs516, %rs517}, %r361;
	// begin inline asm
	{  cvt.f32.f16 %f1560, %rs516;}

	// end inline asm
	fma.rn.f32 	%f2471, %f1819, %f1560, %f2471;
	// begin inline asm
	{  cvt.f32.f16 %f1561, %rs517;}

	// end inline asm
	fma.rn.f32 	%f2470, %f1819, %f1561, %f2470;
	// begin inline asm
	{  cvt.f32.f16 %f1562, %rs518;}

	// end inline asm
	fma.rn.f32 	%f2469, %f1819, %f1562, %f2469;
	// begin inline asm
	{  cvt.f32.f16 %f1563, %rs519;}

	// end inline asm
	fma.rn.f32 	%f2468, %f1819, %f1563, %f2468;
	// begin inline asm
	{  cvt.f32.f16 %f1564, %rs520;}

	// end inline asm
	fma.rn.f32 	%f2467, %f1819, %f1564, %f2467;
	// begin inline asm
	{  cvt.f32.f16 %f1565, %rs521;}

	// end inline asm
	fma.rn.f32 	%f2466, %f1819, %f1565, %f2466;
	// begin inline asm
	{  cvt.f32.f16 %f1566, %rs522;}

	// end inline asm
	fma.rn.f32 	%f2465, %f1819, %f1566, %f2465;
	// begin inline asm
	{  cvt.f32.f16 %f1567, %rs523;}

	// end inline asm
	fma.rn.f32 	%f2464, %f1819, %f1567, %f2464;
	ld.shared.v4.b32 	{%r365, %r366, %r367, %r368}, [%r236+49168];
	mov.b32 	{%rs530, %rs531}, %r368;
	mov.b32 	{%rs528, %rs529}, %r367;
	mov.b32 	{%rs526, %rs527}, %r366;
	mov.b32 	{%rs524, %rs525}, %r365;
	// begin inline asm
	{  cvt.f32.f16 %f1568, %rs524;}

	// end inline asm
	fma.rn.f32 	%f2463, %f1819, %f1568, %f2463;
	// begin inline asm
	{  cvt.f32.f16 %f1569, %rs525;}

	// end inline asm
	fma.rn.f32 	%f2462, %f1819, %f1569, %f2462;
	// begin inline asm
	{  cvt.f32.f16 %f1570, %rs526;}

	// end inline asm
	fma.rn.f32 	%f2461, %f1819, %f1570, %f2461;
	// begin inline asm
	{  cvt.f32.f16 %f1571, %rs527;}

	// end inline asm
	fma.rn.f32 	%f2460, %f1819, %f1571, %f2460;
	// begin inline asm
	{  cvt.f32.f16 %f1572, %rs528;}

	// end inline asm
	fma.rn.f32 	%f2459, %f1819, %f1572, %f2459;
	// begin inline asm
	{  cvt.f32.f16 %f1573, %rs529;}

	// end inline asm
	fma.rn.f32 	%f2458, %f1819, %f1573, %f2458;
	// begin inline asm
	{  cvt.f32.f16 %f1574, %rs530;}

	// end inline asm
	fma.rn.f32 	%f2457, %f1819, %f1574, %f2457;
	// begin inline asm
	{  cvt.f32.f16 %f1575, %rs531;}

	// end inline asm
	fma.rn.f32 	%f2456, %f1819, %f1575, %f2456;
	ld.shared.v4.b32 	{%r369, %r370, %r371, %r372}, [%r236+49184];
	mov.b32 	{%rs538, %rs539}, %r372;
	mov.b32 	{%rs536, %rs537}, %r371;
	mov.b32 	{%rs534, %rs535}, %r370;
	mov.b32 	{%rs532, %rs533}, %r369;
	// begin inline asm
	{  cvt.f32.f16 %f1576, %rs532;}

	// end inline asm
	fma.rn.f32 	%f2455, %f1819, %f1576, %f2455;
	// begin inline asm
	{  cvt.f32.f16 %f1577, %rs533;}

	// end inline asm
	fma.rn.f32 	%f2454, %f1819, %f1577, %f2454;
	// begin inline asm
	{  cvt.f32.f16 %f1578, %rs534;}

	// end inline asm
	fma.rn.f32 	%f2453, %f1819, %f1578, %f2453;
	// begin inline asm
	{  cvt.f32.f16 %f1579, %rs535;}

	// end inline asm
	fma.rn.f32 	%f2452, %f1819, %f1579, %f2452;
	// begin inline asm
	{  cvt.f32.f16 %f1580, %rs536;}

	// end inline asm
	fma.rn.f32 	%f2451, %f1819, %f1580, %f2451;
	// begin inline asm
	{  cvt.f32.f16 %f1581, %rs537;}

	// end inline asm
	fma.rn.f32 	%f2450, %f1819, %f1581, %f2450;
	// begin inline asm
	{  cvt.f32.f16 %f1582, %rs538;}

	// end inline asm
	fma.rn.f32 	%f2449, %f1819, %f1582, %f2449;
	// begin inline asm
	{  cvt.f32.f16 %f1583, %rs539;}

	// end inline asm
	fma.rn.f32 	%f2448, %f1819, %f1583, %f2448;
	ld.shared.v4.b32 	{%r373, %r374, %r375, %r376}, [%r236+49200];
	mov.b32 	{%rs546, %rs547}, %r376;
	mov.b32 	{%rs544, %rs545}, %r375;
	mov.b32 	{%rs542, %rs543}, %r374;
	mov.b32 	{%rs540, %rs541}, %r373;
	// begin inline asm
	{  cvt.f32.f16 %f1584, %rs540;}

	// end inline asm
	fma.rn.f32 	%f2447, %f1819, %f1584, %f2447;
	// begin inline asm
	{  cvt.f32.f16 %f1585, %rs541;}

	// end inline asm
	fma.rn.f32 	%f2446, %f1819, %f1585, %f2446;
	// begin inline asm
	{  cvt.f32.f16 %f1586, %rs542;}

	// end inline asm
	fma.rn.f32 	%f2445, %f1819, %f1586, %f2445;
	// begin inline asm
	{  cvt.f32.f16 %f1587, %rs543;}

	// end inline asm
	fma.rn.f32 	%f2444, %f1819, %f1587, %f2444;
	// begin inline asm
	{  cvt.f32.f16 %f1588, %rs544;}

	// end inline asm
	fma.rn.f32 	%f2443, %f1819, %f1588, %f2443;
	// begin inline asm
	{  cvt.f32.f16 %f1589, %rs545;}

	// end inline asm
	fma.rn.f32 	%f2442, %f1819, %f1589, %f2442;
	// begin inline asm
	{  cvt.f32.f16 %f1590, %rs546;}

	// end inline asm
	fma.rn.f32 	%f2441, %f1819, %f1590, %f2441;
	// begin inline asm
	{  cvt.f32.f16 %f1591, %rs547;}

	// end inline asm
	fma.rn.f32 	%f2440, %f1819, %f1591, %f2440;
	ld.shared.v4.b32 	{%r377, %r378, %r379, %r380}, [%r236+49216];
	mov.b32 	{%rs554, %rs555}, %r380;
	mov.b32 	{%rs552, %rs553}, %r379;
	mov.b32 	{%rs550, %rs551}, %r378;
	mov.b32 	{%rs548, %rs549}, %r377;
	// begin inline asm
	{  cvt.f32.f16 %f1592, %rs548;}

	// end inline asm
	fma.rn.f32 	%f2439, %f1819, %f1592, %f2439;
	// begin inline asm
	{  cvt.f32.f16 %f1593, %rs549;}

	// end inline asm
	fma.rn.f32 	%f2438, %f1819, %f1593, %f2438;
	// begin inline asm
	{  cvt.f32.f16 %f1594, %rs550;}

	// end inline asm
	fma.rn.f32 	%f2437, %f1819, %f1594, %f2437;
	// begin inline asm
	{  cvt.f32.f16 %f1595, %rs551;}

	// end inline asm
	fma.rn.f32 	%f2436, %f1819, %f1595, %f2436;
	// begin inline asm
	{  cvt.f32.f16 %f1596, %rs552;}

	// end inline asm
	fma.rn.f32 	%f2435, %f1819, %f1596, %f2435;
	// begin inline asm
	{  cvt.f32.f16 %f1597, %rs553;}

	// end inline asm
	fma.rn.f32 	%f2434, %f1819, %f1597, %f2434;
	// begin inline asm
	{  cvt.f32.f16 %f1598, %rs554;}

	// end inline asm
	fma.rn.f32 	%f2433, %f1819, %f1598, %f2433;
	// begin inline asm
	{  cvt.f32.f16 %f1599, %rs555;}

	// end inline asm
	fma.rn.f32 	%f2432, %f1819, %f1599, %f2432;
	ld.shared.v4.b32 	{%r381, %r382, %r383, %r384}, [%r236+49232];
	mov.b32 	{%rs562, %rs563}, %r384;
	mov.b32 	{%rs560, %rs561}, %r383;
	mov.b32 	{%rs558, %rs559}, %r382;
	mov.b32 	{%rs556, %rs557}, %r381;
	// begin inline asm
	{  cvt.f32.f16 %f1600, %rs556;}

	// end inline asm
	fma.rn.f32 	%f2431, %f1819, %f1600, %f2431;
	// begin inline asm
	{  cvt.f32.f16 %f1601, %rs557;}

	// end inline asm
	fma.rn.f32 	%f2430, %f1819, %f1601, %f2430;
	// begin inline asm
	{  cvt.f32.f16 %f1602, %rs558;}

	// end inline asm
	fma.rn.f32 	%f2429, %f1819, %f1602, %f2429;
	// begin inline asm
	{  cvt.f32.f16 %f1603, %rs559;}

	// end inline asm
	fma.rn.f32 	%f2428, %f1819, %f1603, %f2428;
	// begin inline asm
	{  cvt.f32.f16 %f1604, %rs560;}

	// end inline asm
	fma.rn.f32 	%f2427, %f1819, %f1604, %f2427;
	// begin inline asm
	{  cvt.f32.f16 %f1605, %rs561;}

	// end inline asm
	fma.rn.f32 	%f2426, %f1819, %f1605, %f2426;
	// begin inline asm
	{  cvt.f32.f16 %f1606, %rs562;}

	// end inline asm
	fma.rn.f32 	%f2425, %f1819, %f1606, %f2425;
	// begin inline asm
	{  cvt.f32.f16 %f1607, %rs563;}

	// end inline asm
	fma.rn.f32 	%f2424, %f1819, %f1607, %f2424;
	ld.shared.v4.b32 	{%r385, %r386, %r387, %r388}, [%r236+49248];
	mov.b32 	{%rs570, %rs571}, %r388;
	mov.b32 	{%rs568, %rs569}, %r387;
	mov.b32 	{%rs566, %rs567}, %r386;
	mov.b32 	{%rs564, %rs565}, %r385;
	// begin inline asm
	{  cvt.f32.f16 %f1608, %rs564;}

	// end inline asm
	fma.rn.f32 	%f2423, %f1819, %f1608, %f2423;
	// begin inline asm
	{  cvt.f32.f16 %f1609, %rs565;}

	// end inline asm
	fma.rn.f32 	%f2422, %f1819, %f1609, %f2422;
	// begin inline asm
	{  cvt.f32.f16 %f1610, %rs566;}

	// end inline asm
	fma.rn.f32 	%f2421, %f1819, %f1610, %f2421;
	// begin inline asm
	{  cvt.f32.f16 %f1611, %rs567;}

	// end inline asm
	fma.rn.f32 	%f2420, %f1819, %f1611, %f2420;
	// begin inline asm
	{  cvt.f32.f16 %f1612, %rs568;}

	// end inline asm
	fma.rn.f32 	%f2419, %f1819, %f1612, %f2419;
	// begin inline asm
	{  cvt.f32.f16 %f1613, %rs569;}

	// end inline asm
	fma.rn.f32 	%f2418, %f1819, %f1613, %f2418;
	// begin inline asm
	{  cvt.f32.f16 %f1614, %rs570;}

	// end inline asm
	fma.rn.f32 	%f2417, %f1819, %f1614, %f2417;
	// begin inline asm
	{  cvt.f32.f16 %f1615, %rs571;}

	// end inline asm
	fma.rn.f32 	%f2416, %f1819, %f1615, %f2416;
	ld.shared.v4.b32 	{%r389, %r390, %r391, %r392}, [%r236+49264];
	mov.b32 	{%rs578, %rs579}, %r392;
	mov.b32 	{%rs576, %rs577}, %r391;
	mov.b32 	{%rs574, %rs575}, %r390;
	mov.b32 	{%rs572, %rs573}, %r389;
	// begin inline asm
	{  cvt.f32.f16 %f1616, %rs572;}

	// end inline asm
	fma.rn.f32 	%f2415, %f1819, %f1616, %f2415;
	// begin inline asm
	{  cvt.f32.f16 %f1617, %rs573;}

	// end inline asm
	fma.rn.f32 	%f2414, %f1819, %f1617, %f2414;
	// begin inline asm
	{  cvt.f32.f16 %f1618, %rs574;}

	// end inline asm
	fma.rn.f32 	%f2413, %f1819, %f1618, %f2413;
	// begin inline asm
	{  cvt.f32.f16 %f1619, %rs575;}

	// end inline asm
	fma.rn.f32 	%f2412, %f1819, %f1619, %f2412;
	// begin inline asm
	{  cvt.f32.f16 %f1620, %rs576;}

	// end inline asm
	fma.rn.f32 	%f2411, %f1819, %f1620, %f2411;
	// begin inline asm
	{  cvt.f32.f16 %f1621, %rs577;}

	// end inline asm
	fma.rn.f32 	%f2410, %f1819, %f1621, %f2410;
	// begin inline asm
	{  cvt.f32.f16 %f1622, %rs578;}

	// end inline asm
	fma.rn.f32 	%f2409, %f1819, %f1622, %f2409;
	// begin inline asm
	{  cvt.f32.f16 %f1623, %rs579;}

	// end inline asm
	fma.rn.f32 	%f2408, %f1819, %f1623, %f2408;
	ld.shared.v4.b32 	{%r393, %r394, %r395, %r396}, [%r236+49280];
	mov.b32 	{%rs586, %rs587}, %r396;
	mov.b32 	{%rs584, %rs585}, %r395;
	mov.b32 	{%rs582, %rs583}, %r394;
	mov.b32 	{%rs580, %rs581}, %r393;
	// begin inline asm
	{  cvt.f32.f16 %f1624, %rs580;}

	// end inline asm
	fma.rn.f32 	%f2407, %f1819, %f1624, %f2407;
	// begin inline asm
	{  cvt.f32.f16 %f1625, %rs581;}

	// end inline asm
	fma.rn.f32 	%f2406, %f1819, %f1625, %f2406;
	// begin inline asm
	{  cvt.f32.f16 %f1626, %rs582;}

	// end inline asm
	fma.rn.f32 	%f2405, %f1819, %f1626, %f2405;
	// begin inline asm
	{  cvt.f32.f16 %f1627, %rs583;}

	// end inline asm
	fma.rn.f32 	%f2404, %f1819, %f1627, %f2404;
	// begin inline asm
	{  cvt.f32.f16 %f1628, %rs584;}

	// end inline asm
	fma.rn.f32 	%f2403, %f1819, %f1628, %f2403;
	// begin inline asm
	{  cvt.f32.f16 %f1629, %rs585;}

	// end inline asm
	fma.rn.f32 	%f2402, %f1819, %f1629, %f2402;
	// begin inline asm
	{  cvt.f32.f16 %f1630, %rs586;}

	// end inline asm
	fma.rn.f32 	%f2401, %f1819, %f1630, %f2401;
	// begin inline asm
	{  cvt.f32.f16 %f1631, %rs587;}

	// end inline asm
	fma.rn.f32 	%f2400, %f1819, %f1631, %f2400;
	ld.shared.v4.b32 	{%r397, %r398, %r399, %r400}, [%r236+49296];
	mov.b32 	{%rs594, %rs595}, %r400;
	mov.b32 	{%rs592, %rs593}, %r399;
	mov.b32 	{%rs590, %rs591}, %r398;
	mov.b32 	{%rs588, %rs589}, %r397;
	// begin inline asm
	{  cvt.f32.f16 %f1632, %rs588;}

	// end inline asm
	fma.rn.f32 	%f2399, %f1819, %f1632, %f2399;
	// begin inline asm
	{  cvt.f32.f16 %f1633, %rs589;}

	// end inline asm
	fma.rn.f32 	%f2398, %f1819, %f1633, %f2398;
	// begin inline asm
	{  cvt.f32.f16 %f1634, %rs590;}

	// end inline asm
	fma.rn.f32 	%f2397, %f1819, %f1634, %f2397;
	// begin inline asm
	{  cvt.f32.f16 %f1635, %rs591;}

	// end inline asm
	fma.rn.f32 	%f2396, %f1819, %f1635, %f2396;
	// begin inline asm
	{  cvt.f32.f16 %f1636, %rs592;}

	// end inline asm
	fma.rn.f32 	%f2395, %f1819, %f1636, %f2395;
	// begin inline asm
	{  cvt.f32.f16 %f1637, %rs593;}

	// end inline asm
	fma.rn.f32 	%f2394, %f1819, %f1637, %f2394;
	// begin inline asm
	{  cvt.f32.f16 %f1638, %rs594;}

	// end inline asm
	fma.rn.f32 	%f2393, %f1819, %f1638, %f2393;
	// begin inline asm
	{  cvt.f32.f16 %f1639, %rs595;}

	// end inline asm
	fma.rn.f32 	%f2392, %f1819, %f1639, %f2392;
	ld.shared.v4.b32 	{%r401, %r402, %r403, %r404}, [%r236+49312];
	mov.b32 	{%rs602, %rs603}, %r404;
	mov.b32 	{%rs600, %rs601}, %r403;
	mov.b32 	{%rs598, %rs599}, %r402;
	mov.b32 	{%rs596, %rs597}, %r401;
	// begin inline asm
	{  cvt.f32.f16 %f1640, %rs596;}

	// end inline asm
	fma.rn.f32 	%f2391, %f1819, %f1640, %f2391;
	// begin inline asm
	{  cvt.f32.f16 %f1641, %rs597;}

	// end inline asm
	fma.rn.f32 	%f2390, %f1819, %f1641, %f2390;
	// begin inline asm
	{  cvt.f32.f16 %f1642, %rs598;}

	// end inline asm
	fma.rn.f32 	%f2389, %f1819, %f1642, %f2389;
	// begin inline asm
	{  cvt.f32.f16 %f1643, %rs599;}

	// end inline asm
	fma.rn.f32 	%f2388, %f1819, %f1643, %f2388;
	// begin inline asm
	{  cvt.f32.f16 %f1644, %rs600;}

	// end inline asm
	fma.rn.f32 	%f2387, %f1819, %f1644, %f2387;
	// begin inline asm
	{  cvt.f32.f16 %f1645, %rs601;}

	// end inline asm
	fma.rn.f32 	%f2386, %f1819, %f1645, %f2386;
	// begin inline asm
	{  cvt.f32.f16 %f1646, %rs602;}

	// end inline asm
	fma.rn.f32 	%f2385, %f1819, %f1646, %f2385;
	// begin inline asm
	{  cvt.f32.f16 %f1647, %rs603;}

	// end inline asm
	fma.rn.f32 	%f2384, %f1819, %f1647, %f2384;
	ld.shared.v4.b32 	{%r405, %r406, %r407, %r408}, [%r236+49328];
	mov.b32 	{%rs610, %rs611}, %r408;
	mov.b32 	{%rs608, %rs609}, %r407;
	mov.b32 	{%rs606, %rs607}, %r406;
	mov.b32 	{%rs604, %rs605}, %r405;
	// begin inline asm
	{  cvt.f32.f16 %f1648, %rs604;}

	// end inline asm
	fma.rn.f32 	%f2383, %f1819, %f1648, %f2383;
	// begin inline asm
	{  cvt.f32.f16 %f1649, %rs605;}

	// end inline asm
	fma.rn.f32 	%f2382, %f1819, %f1649, %f2382;
	// begin inline asm
	{  cvt.f32.f16 %f1650, %rs606;}

	// end inline asm
	fma.rn.f32 	%f2381, %f1819, %f1650, %f2381;
	// begin inline asm
	{  cvt.f32.f16 %f1651, %rs607;}

	// end inline asm
	fma.rn.f32 	%f2380, %f1819, %f1651, %f2380;
	// begin inline asm
	{  cvt.f32.f16 %f1652, %rs608;}

	// end inline asm
	fma.rn.f32 	%f2379, %f1819, %f1652, %f2379;
	// begin inline asm
	{  cvt.f32.f16 %f1653, %rs609;}

	// end inline asm
	fma.rn.f32 	%f2378, %f1819, %f1653, %f2378;
	// begin inline asm
	{  cvt.f32.f16 %f1654, %rs610;}

	// end inline asm
	fma.rn.f32 	%f2377, %f1819, %f1654, %f2377;
	// begin inline asm
	{  cvt.f32.f16 %f1655, %rs611;}

	// end inline asm
	fma.rn.f32 	%f2376, %f1819, %f1655, %f2376;
	ld.shared.v4.b32 	{%r409, %r410, %r411, %r412}, [%r236+49344];
	mov.b32 	{%rs618, %rs619}, %r412;
	mov.b32 	{%rs616, %rs617}, %r411;
	mov.b32 	{%rs614, %rs615}, %r410;
	mov.b32 	{%rs612, %rs613}, %r409;
	// begin inline asm
	{  cvt.f32.f16 %f1656, %rs612;}

	// end inline asm
	fma.rn.f32 	%f2375, %f1819, %f1656, %f2375;
	// begin inline asm
	{  cvt.f32.f16 %f1657, %rs613;}

	// end inline asm
	fma.rn.f32 	%f2374, %f1819, %f1657, %f2374;
	// begin inline asm
	{  cvt.f32.f16 %f1658, %rs614;}

	// end inline asm
	fma.rn.f32 	%f2373, %f1819, %f1658, %f2373;
	// begin inline asm
	{  cvt.f32.f16 %f1659, %rs615;}

	// end inline asm
	fma.rn.f32 	%f2372, %f1819, %f1659, %f2372;
	// begin inline asm
	{  cvt.f32.f16 %f1660, %rs616;}

	// end inline asm
	fma.rn.f32 	%f2371, %f1819, %f1660, %f2371;
	// begin inline asm
	{  cvt.f32.f16 %f1661, %rs617;}

	// end inline asm
	fma.rn.f32 	%f2370, %f1819, %f1661, %f2370;
	// begin inline asm
	{  cvt.f32.f16 %f1662, %rs618;}

	// end inline asm
	fma.rn.f32 	%f2369, %f1819, %f1662, %f2369;
	// begin inline asm
	{  cvt.f32.f16 %f1663, %rs619;}

	// end inline asm
	fma.rn.f32 	%f2368, %f1819, %f1663, %f2368;
	ld.shared.v4.b32 	{%r413, %r414, %r415, %r416}, [%r236+49360];
	mov.b32 	{%rs626, %rs627}, %r416;
	mov.b32 	{%rs624, %rs625}, %r415;
	mov.b32 	{%rs622, %rs623}, %r414;
	mov.b32 	{%rs620, %rs621}, %r413;
	// begin inline asm
	{  cvt.f32.f16 %f1664, %rs620;}

	// end inline asm
	fma.rn.f32 	%f2367, %f1819, %f1664, %f2367;
	// begin inline asm
	{  cvt.f32.f16 %f1665, %rs621;}

	// end inline asm
	fma.rn.f32 	%f2366, %f1819, %f1665, %f2366;
	// begin inline asm
	{  cvt.f32.f16 %f1666, %rs622;}

	// end inline asm
	fma.rn.f32 	%f2365, %f1819, %f1666, %f2365;
	// begin inline asm
	{  cvt.f32.f16 %f1667, %rs623;}

	// end inline asm
	fma.rn.f32 	%f2364, %f1819, %f1667, %f2364;
	// begin inline asm
	{  cvt.f32.f16 %f1668, %rs624;}

	// end inline asm
	fma.rn.f32 	%f2363, %f1819, %f1668, %f2363;
	// begin inline asm
	{  cvt.f32.f16 %f1669, %rs625;}

	// end inline asm
	fma.rn.f32 	%f2362, %f1819, %f1669, %f2362;
	// begin inline asm
	{  cvt.f32.f16 %f1670, %rs626;}

	// end inline asm
	fma.rn.f32 	%f2361, %f1819, %f1670, %f2361;
	// begin inline asm
	{  cvt.f32.f16 %f1671, %rs627;}

	// end inline asm
	fma.rn.f32 	%f2360, %f1819, %f1671, %f2360;
	ld.shared.v4.b32 	{%r417, %r418, %r419, %r420}, [%r236+49376];
	mov.b32 	{%rs634, %rs635}, %r420;
	mov.b32 	{%rs632, %rs633}, %r419;
	mov.b32 	{%rs630, %rs631}, %r418;
	mov.b32 	{%rs628, %rs629}, %r417;
	// begin inline asm
	{  cvt.f32.f16 %f1672, %rs628;}

	// end inline asm
	fma.rn.f32 	%f2359, %f1819, %f1672, %f2359;
	// begin inline asm
	{  cvt.f32.f16 %f1673, %rs629;}

	// end inline asm
	fma.rn.f32 	%f2358, %f1819, %f1673, %f2358;
	// begin inline asm
	{  cvt.f32.f16 %f1674, %rs630;}

	// end inline asm
	fma.rn.f32 	%f2357, %f1819, %f1674, %f2357;
	// begin inline asm
	{  cvt.f32.f16 %f1675, %rs631;}

	// end inline asm
	fma.rn.f32 	%f2356, %f1819, %f1675, %f2356;
	// begin inline asm
	{  cvt.f32.f16 %f1676, %rs632;}

	// end inline asm
	fma.rn.f32 	%f2355, %f1819, %f1676, %f2355;
	// begin inline asm
	{  cvt.f32.f16 %f1677, %rs633;}

	// end inline asm
	fma.rn.f32 	%f2354, %f1819, %f1677, %f2354;
	// begin inline asm
	{  cvt.f32.f16 %f1678, %rs634;}

	// end inline asm
	fma.rn.f32 	%f2353, %f1819, %f1678, %f2353;
	// begin inline asm
	{  cvt.f32.f16 %f1679, %rs635;}

	// end inline asm
	fma.rn.f32 	%f2352, %f1819, %f1679, %f2352;
	ld.shared.v4.b32 	{%r421, %r422, %r423, %r424}, [%r236+49392];
	mov.b32 	{%rs642, %rs643}, %r424;
	mov.b32 	{%rs640, %rs641}, %r423;
	mov.b32 	{%rs638, %rs639}, %r422;
	mov.b32 	{%rs636, %rs637}, %r421;
	// begin inline asm
	{  cvt.f32.f16 %f1680, %rs636;}

	// end inline asm
	fma.rn.f32 	%f2351, %f1819, %f1680, %f2351;
	// begin inline asm
	{  cvt.f32.f16 %f1681, %rs637;}

	// end inline asm
	fma.rn.f32 	%f2350, %f1819, %f1681, %f2350;
	// begin inline asm
	{  cvt.f32.f16 %f1682, %rs638;}

	// end inline asm
	fma.rn.f32 	%f2349, %f1819, %f1682, %f2349;
	// begin inline asm
	{  cvt.f32.f16 %f1683, %rs639;}

	// end inline asm
	fma.rn.f32 	%f2348, %f1819, %f1683, %f2348;
	// begin inline asm
	{  cvt.f32.f16 %f1684, %rs640;}

	// end inline asm
	fma.rn.f32 	%f2347, %f1819, %f1684, %f2347;
	// begin inline asm
	{  cvt.f32.f16 %f1685, %rs641;}

	// end inline asm
	fma.rn.f32 	%f2346, %f1819, %f1685, %f2346;
	// begin inline asm
	{  cvt.f32.f16 %f1686, %rs642;}

	// end inline asm
	fma.rn.f32 	%f2345, %f1819, %f1686, %f2345;
	// begin inline asm
	{  cvt.f32.f16 %f1687, %rs643;}

	// end inline asm
	fma.rn.f32 	%f2344, %f1819, %f1687, %f2344;
$L__BB3_22:
	add.s32 	%r448, %r448, 1;
	setp.lt.s32 	%p20, %r448, %r20;
	@%p20 bra 	$L__BB3_20;
$L__BB3_23:
	bar.sync 	0;
	add.s32 	%r443, %r443, 1;
	add.s32 	%r425, %r10, 63;
	shr.u32 	%r426, %r425, 6;
	setp.ne.s32 	%p21, %r443, %r426;
	@%p21 bra 	$L__BB3_9;
$L__BB3_24:
	mov.u32 	%r427, %tid.x;
	setp.ge.s32 	%p22, %r427, %r12;
	@%p22 bra 	$L__BB3_26;
	ld.param.u32 	%r436, [varlen_flash_attention_fwd_128_fp16_param_8];
	ld.param.u64 	%rd41, [varlen_flash_attention_fwd_128_fp16_param_6];
	ld.param.u64 	%rd40, [varlen_flash_attention_fwd_128_fp16_param_5];
	rcp.rn.f32 	%f1948, %f2473;
	mov.u32 	%r428, %tid.x;
	add.s32 	%r429, %r3, %r428;
	mul.lo.s32 	%r430, %r429, %r436;
	shl.b32 	%r431, %r430, 7;
	mul.f32 	%f1820, %f1948, %f2471;
	// begin inline asm
	{  cvt.rn.f16.f32 %rs644, %f1820;}

	// end inline asm
	cvt.s64.s32 	%rd29, %r431;
	shl.b32 	%r432, %r2, 7;
	cvt.u64.u32 	%rd30, %r432;
	add.s64 	%rd31, %rd29, %rd30;
	cvta.to.global.u64 	%rd32, %rd40;
	shl.b64 	%rd33, %rd31, 1;
	add.s64 	%rd34, %rd32, %rd33;
	st.global.u16 	[%rd34], %rs644;
	mul.f32 	%f1821, %f1948, %f2470;
	// begin inline asm
	{  cvt.rn.f16.f32 %rs645, %f1821;}

	// end inline asm
	st.global.u16 	[%rd34+2], %rs645;
	mul.f32 	%f1822, %f1948, %f2469;
	// begin inline asm
	{  cvt.rn.f16.f32 %rs646, %f1822;}

	// end inline asm
	st.global.u16 	[%rd34+4], %rs646;
	mul.f32 	%f1823, %f1948, %f2468;
	// begin inline asm
	{  cvt.rn.f16.f32 %rs647, %f1823;}

	// end inline asm
	st.global.u16 	[%rd34+6], %rs647;
	mul.f32 	%f1824, %f1948, %f2467;
	// begin inline asm
	{  cvt.rn.f16.f32 %rs648, %f1824;}

	// end inline asm
	st.global.u16 	[%rd34+8], %rs648;
	mul.f32 	%f1825, %f1948, %f2466;
	// begin inline asm
	{  cvt.rn.f16.f32 %rs649, %f1825;}

	// end inline asm
	st.global.u16 	[%rd34+10], %rs649;
	mul.f32 	%f1826, %f1948, %f2465;
	// begin inline asm
	{  cvt.rn.f16.f32 %rs650, %f1826;}

	// end inline asm
	st.global.u16 	[%rd34+12], %rs650;
	mul.f32 	%f1827, %f1948, %f2464;
	// begin inline asm
	{  cvt.rn.f16.f32 %rs651, %f1827;}

	// end inline asm
	st.global.u16 	[%rd34+14], %rs651;
	mul.f32 	%f1828, %f1948, %f2463;
	// begin inline asm
	{  cvt.rn.f16.f32 %rs652, %f1828;}

	// end inline asm
	st.global.u16 	[%rd34+16], %rs652;
	mul.f32 	%f1829, %f1948, %f2462;
	// begin inline asm
	{  cvt.rn.f16.f32 %rs653, %f1829;}

	// end inline asm
	st.global.u16 	[%rd34+18], %rs653;
	mul.f32 	%f1830, %f1948, %f2461;
	// begin inline asm
	{  cvt.rn.f16.f32 %rs654, %f1830;}

	// end inline asm
	st.global.u16 	[%rd34+20], %rs654;
	mul.f32 	%f1831, %f1948, %f2460;
	// begin inline asm
	{  cvt.rn.f16.f32 %rs655, %f1831;}

	// end inline asm
	st.global.u16 	[%rd34+22], %rs655;
	mul.f32 	%f1832, %f1948, %f2459;
	// begin inline asm
	{  cvt.rn.f16.f32 %rs656, %f1832;}

	// end inline asm
	st.global.u16 	[%rd34+24], %rs656;
	mul.f32 	%f1833, %f1948, %f2458;
	// begin inline asm
	{  cvt.rn.f16.f32 %rs657, %f1833;}

	// end inline asm
	st.global.u16 	[%rd34+26], %rs657;
	mul.f32 	%f1834, %f1948, %f2457;
	// begin inline asm
	{  cvt.rn.f16.f32 %rs658, %f1834;}

	// end inline asm
	st.global.u16 	[%rd34+28], %rs658;
	mul.f32 	%f1835, %f1948, %f2456;
	// begin inline asm
	{  cvt.rn.f16.f32 %rs659, %f1835;}

	// end inline asm
	st.global.u16 	[%rd34+30], %rs659;
	mul.f32 	%f1836, %f1948, %f2455;
	// begin inline asm
	{  cvt.rn.f16.f32 %rs660, %f1836;}

	// end inline asm
	st.global.u16 	[%rd34+32], %rs660;
	mul.f32 	%f1837, %f1948, %f2454;
	// begin inline asm
	{  cvt.rn.f16.f32 %rs661, %f1837;}

	// end inline asm
	st.global.u16 	[%rd34+34], %rs661;
	mul.f32 	%f1838, %f1948, %f2453;
	// begin inline asm
	{  cvt.rn.f16.f32 %rs662, %f1838;}

	// end inline asm
	st.global.u16 	[%rd34+36], %rs662;
	mul.f32 	%f1839, %f1948, %f2452;
	// begin inline asm
	{  cvt.rn.f16.f32 %rs663, %f1839;}

	// end inline asm
	st.global.u16 	[%rd34+38], %rs663;
	mul.f32 	%f1840, %f1948, %f2451;
	// begin inline asm
	{  cvt.rn.f16.f32 %rs664, %f1840;}

	// end inline asm
	st.global.u16 	[%rd34+40], %rs664;
	mul.f32 	%f1841, %f1948, %f2450;
	// begin inline asm
	{  cvt.rn.f16.f32 %rs665, %f1841;}

	// end inline asm
	st.global.u16 	[%rd34+42], %rs665;
	mul.f32 	%f1842, %f1948, %f2449;
	// begin inline asm
	{  cvt.rn.f16.f32 %rs666, %f1842;}

	// end inline asm
	st.global.u16 	[%rd34+44], %rs666;
	mul.f32 	%f1843, %f1948, %f2448;
	// begin inline asm
	{  cvt.rn.f16.f32 %rs667, %f1843;}

	// end inline asm
	st.global.u16 	[%rd34+46], %rs667;
	mul.f32 	%f1844, %f1948, %f2447;
	// begin inline asm
	{  cvt.rn.f16.f32 %rs668, %f1844;}

	// end inline asm
	st.global.u16 	[%rd34+48], %rs668;
	mul.f32 	%f1845, %f1948, %f2446;
	// begin inline asm
	{  cvt.rn.f16.f32 %rs669, %f1845;}

	// end inline asm
	st.global.u16 	[%rd34+50], %rs669;
	mul.f32 	%f1846, %f1948, %f2445;
	// begin inline asm
	{  cvt.rn.f16.f32 %rs670, %f1846;}

	// end inline asm
	st.global.u16 	[%rd34+52], %rs670;
	mul.f32 	%f1847, %f1948, %f2444;
	// begin inline asm
	{  cvt.rn.f16.f32 %rs671, %f1847;}

	// end inline asm
	st.global.u16 	[%rd34+54], %rs671;
	mul.f32 	%f1848, %f1948, %f2443;
	// begin inline asm
	{  cvt.rn.f16.f32 %rs672, %f1848;}

	// end inline asm
	st.global.u16 	[%rd34+56], %rs672;
	mul.f32 	%f1849, %f1948, %f2442;
	// begin inline asm
	{  cvt.rn.f16.f32 %rs673, %f1849;}

	// end inline asm
	st.global.u16 	[%rd34+58], %rs673;
	mul.f32 	%f1850, %f1948, %f2441;
	// begin inline asm
	{  cvt.rn.f16.f32 %rs674, %f1850;}

	// end inline asm
	st.global.u16 	[%rd34+60], %rs674;
	mul.f32 	%f1851, %f1948, %f2440;
	// begin inline asm
	{  cvt.rn.f16.f32 %rs675, %f1851;}

	// end inline asm
	st.global.u16 	[%rd34+62], %rs675;
	mul.f32 	%f1852, %f1948, %f2439;
	// begin inline asm
	{  cvt.rn.f16.f32 %rs676, %f1852;}

	// end inline asm
	st.global.u16 	[%rd34+64], %rs676;
	mul.f32 	%f1853, %f1948, %f2438;
	// begin inline asm
	{  cvt.rn.f16.f32 %rs677, %f1853;}

	// end inline asm
	st.global.u16 	[%rd34+66], %rs677;
	mul.f32 	%f1854, %f1948, %f2437;
	// begin inline asm
	{  cvt.rn.f16.f32 %rs678, %f1854;}

	// end inline asm
	st.global.u16 	[%rd34+68], %rs678;
	mul.f32 	%f1855, %f1948, %f2436;
	// begin inline asm
	{  cvt.rn.f16.f32 %rs679, %f1855;}

	// end inline asm
	st.global.u16 	[%rd34+70], %rs679;
	mul.f32 	%f1856, %f1948, %f2435;
	// begin inline asm
	{  cvt.rn.f16.f32 %rs680, %f1856;}

	// end inline asm
	st.global.u16 	[%rd34+72], %rs680;
	mul.f32 	%f1857, %f1948, %f2434;
	// begin inline asm
	{  cvt.rn.f16.f32 %rs681, %f1857;}

	// end inline asm
	st.global.u16 	[%rd34+74], %rs681;
	mul.f32 	%f1858, %f1948, %f2433;
	// begin inline asm
	{  cvt.rn.f16.f32 %rs682, %f1858;}

	// end inline asm
	st.global.u16 	[%rd34+76], %rs682;
	mul.f32 	%f1859, %f1948, %f2432;
	// begin inline asm
	{  cvt.rn.f16.f32 %rs683, %f1859;}

	// end inline asm
	st.global.u16 	[%rd34+78], %rs683;
	mul.f32 	%f1860, %f1948, %f2431;
	// begin inline asm
	{  cvt.rn.f16.f32 %rs684, %f1860;}

	// end inline asm
	st.global.u16 	[%rd34+80], %rs684;
	mul.f32 	%f1861, %f1948, %f2430;
	// begin inline asm
	{  cvt.rn.f16.f32 %rs685, %f1861;}

	// end inline asm
	st.global.u16 	[%rd34+82], %rs685;
	mul.f32 	%f1862, %f1948, %f2429;
	// begin inline asm
	{  cvt.rn.f16.f32 %rs686, %f1862;}

	// end inline asm
	st.global.u16 	[%rd34+84], %rs686;
	mul.f32 	%f1863, %f1948, %f2428;
	// begin inline asm
	{  cvt.rn.f16.f32 %rs687, %f1863;}

	// end inline asm
	st.global.u16 	[%rd34+86], %rs687;
	mul.f32 	%f1864, %f1948, %f2427;
	// begin inline asm
	{  cvt.rn.f16.f32 %rs688, %f1864;}

	// end inline asm
	st.global.u16 	[%rd34+88], %rs688;
	mul.f32 	%f1865, %f1948, %f2426;
	// begin inline asm
	{  cvt.rn.f16.f32 %rs689, %f1865;}

	// end inline asm
	st.global.u16 	[%rd34+90], %rs689;
	mul.f32 	%f1866, %f1948, %f2425;
	// begin inline asm
	{  cvt.rn.f16.f32 %rs690, %f1866;}

	// end inline asm
	st.global.u16 	[%rd34+92], %rs690;
	mul.f32 	%f1867, %f1948, %f2424;
	// begin inline asm
	{  cvt.rn.f16.f32 %rs691, %f1867;}

	// end inline asm
	st.global.u16 	[%rd34+94], %rs691;
	mul.f32 	%f1868, %f1948, %f2423;
	// begin inline asm
	{  cvt.rn.f16.f32 %rs692, %f1868;}

	// end inline asm
	st.global.u16 	[%rd34+96], %rs692;
	mul.f32 	%f1869, %f1948, %f2422;
	// begin inline asm
	{  cvt.rn.f16.f32 %rs693, %f1869;}

	// end inline asm
	st.global.u16 	[%rd34+98], %rs693;
	mul.f32 	%f1870, %f1948, %f2421;
	// begin inline asm
	{  cvt.rn.f16.f32 %rs694, %f1870;}

	// end inline asm
	st.global.u16 	[%rd34+100], %rs694;
	mul.f32 	%f1871, %f1948, %f2420;
	// begin inline asm
	{  cvt.rn.f16.f32 %rs695, %f1871;}

	// end inline asm
	st.global.u16 	[%rd34+102], %rs695;
	mul.f32 	%f1872, %f1948, %f2419;
	// begin inline asm
	{  cvt.rn.f16.f32 %rs696, %f1872;}

	// end inline asm
	st.global.u16 	[%rd34+104], %rs696;
	mul.f32 	%f1873, %f1948, %f2418;
	// begin inline asm
	{  cvt.rn.f16.f32 %rs697, %f1873;}

	// end inline asm
	st.global.u16 	[%rd34+106], %rs697;
	mul.f32 	%f1874, %f1948, %f2417;
	// begin inline asm
	{  cvt.rn.f16.f32 %rs698, %f1874;}

	// end inline asm
	st.global.u16 	[%rd34+108], %rs698;
	mul.f32 	%f1875, %f1948, %f2416;
	// begin inline asm
	{  cvt.rn.f16.f32 %rs699, %f1875;}

	// end inline asm
	st.global.u16 	[%rd34+110], %rs699;
	mul.f32 	%f1876, %f1948, %f2415;
	// begin inline asm
	{  cvt.rn.f16.f32 %rs700, %f1876;}

	// end inline asm
	st.global.u16 	[%rd34+112], %rs700;
	mul.f32 	%f1877, %f1948, %f2414;
	// begin inline asm
	{  cvt.rn.f16.f32 %rs701, %f1877;}

	// end inline asm
	st.global.u16 	[%rd34+114], %rs701;
	mul.f32 	%f1878, %f1948, %f2413;
	// begin inline asm
	{  cvt.rn.f16.f32 %rs702, %f1878;}

	// end inline asm
	st.global.u16 	[%rd34+116], %rs702;
	mul.f32 	%f1879, %f1948, %f2412;
	// begin inline asm
	{  cvt.rn.f16.f32 %rs703, %f1879;}

	// end inline asm
	st.global.u16 	[%rd34+118], %rs703;
	mul.f32 	%f1880, %f1948, %f2411;
	// begin inline asm
	{  cvt.rn.f16.f32 %rs704, %f1880;}

	// end inline asm
	st.global.u16 	[%rd34+120], %rs704;
	mul.f32 	%f1881, %f1948, %f2410;
	// begin inline asm
	{  cvt.rn.f16.f32 %rs705, %f1881;}

	// end inline asm
	st.global.u16 	[%rd34+122], %rs705;
	mul.f32 	%f1882, %f1948, %f2409;
	// begin inline asm
	{  cvt.rn.f16.f32 %rs706, %f1882;}

	// end inline asm
	st.global.u16 	[%rd34+124], %rs706;
	mul.f32 	%f1883, %f1948, %f2408;
	// begin inline asm
	{  cvt.rn.f16.f32 %rs707, %f1883;}

	// end inline asm
	st.global.u16 	[%rd34+126], %rs707;
	mul.f32 	%f1884, %f1948, %f2407;
	// begin inline asm
	{  cvt.rn.f16.f32 %rs708, %f1884;}

	// end inline asm
	st.global.u16 	[%rd34+128], %rs708;
	mul.f32 	%f1885, %f1948, %f2406;
	// begin inline asm
	{  cvt.rn.f16.f32 %rs709, %f1885;}

	// end inline asm
	st.global.u16 	[%rd34+130], %rs709;
	mul.f32 	%f1886, %f1948, %f2405;
	// begin inline asm
	{  cvt.rn.f16.f32 %rs710, %f1886;}

	// end inline asm
	st.global.u16 	[%rd34+132], %rs710;
	mul.f32 	%f1887, %f1948, %f2404;
	// begin inline asm
	{  cvt.rn.f16.f32 %rs711, %f1887;}

	// end inline asm
	st.global.u16 	[%rd34+134], %rs711;
	mul.f32 	%f1888, %f1948, %f2403;
	// begin inline asm
	{  cvt.rn.f16.f32 %rs712, %f1888;}

	// end inline asm
	st.global.u16 	[%rd34+136], %rs712;
	mul.f32 	%f1889, %f1948, %f2402;
	// begin inline asm
	{  cvt.rn.f16.f32 %rs713, %f1889;}

	// end inline asm
	st.global.u16 	[%rd34+138], %rs713;
	mul.f32 	%f1890, %f1948, %f2401;
	// begin inline asm
	{  cvt.rn.f16.f32 %rs714, %f1890;}

	// end inline asm
	st.global.u16 	[%rd34+140], %rs714;
	mul.f32 	%f1891, %f1948, %f2400;
	// begin inline asm
	{  cvt.rn.f16.f32 %rs715, %f1891;}

	// end inline asm
	st.global.u16 	[%rd34+142], %rs715;
	mul.f32 	%f1892, %f1948, %f2399;
	// begin inline asm
	{  cvt.rn.f16.f32 %rs716, %f1892;}

	// end inline asm
	st.global.u16 	[%rd34+144], %rs716;
	mul.f32 	%f1893, %f1948, %f2398;
	// begin inline asm
	{  cvt.rn.f16.f32 %rs717, %f1893;}

	// end inline asm
	st.global.u16 	[%rd34+146], %rs717;
	mul.f32 	%f1894, %f1948, %f2397;
	// begin inline asm
	{  cvt.rn.f16.f32 %rs718, %f1894;}

	// end inline asm
	st.global.u16 	[%rd34+148], %rs718;
	mul.f32 	%f1895, %f1948, %f2396;
	// begin inline asm
	{  cvt.rn.f16.f32 %rs719, %f1895;}

	// end inline asm
	st.global.u16 	[%rd34+150], %rs719;
	mul.f32 	%f1896, %f1948, %f2395;
	// begin inline asm
	{  cvt.rn.f16.f32 %rs720, %f1896;}

	// end inline asm
	st.global.u16 	[%rd34+152], %rs720;
	mul.f32 	%f1897, %f1948, %f2394;
	// begin inline asm
	{  cvt.rn.f16.f32 %rs721, %f1897;}

	// end inline asm
	st.global.u16 	[%rd34+154], %rs721;
	mul.f32 	%f1898, %f1948, %f2393;
	// begin inline asm
	{  cvt.rn.f16.f32 %rs722, %f1898;}

	// end inline asm
	st.global.u16 	[%rd34+156], %rs722;
	mul.f32 	%f1899, %f1948, %f2392;
	// begin inline asm
	{  cvt.rn.f16.f32 %rs723, %f1899;}

	// end inline asm
	st.global.u16 	[%rd34+158], %rs723;
	mul.f32 	%f1900, %f1948, %f2391;
	// begin inline asm
	{  cvt.rn.f16.f32 %rs724, %f1900;}

	// end inline asm
	st.global.u16 	[%rd34+160], %rs724;
	mul.f32 	%f1901, %f1948, %f2390;
	// begin inline asm
	{  cvt.rn.f16.f32 %rs725, %f1901;}

	// end inline asm
	st.global.u16 	[%rd34+162], %rs725;
	mul.f32 	%f1902, %f1948, %f2389;
	// begin inline asm
	{  cvt.rn.f16.f32 %rs726, %f1902;}

	// end inline asm
	st.global.u16 	[%rd34+164], %rs726;
	mul.f32 	%f1903, %f1948, %f2388;
	// begin inline asm
	{  cvt.rn.f16.f32 %rs727, %f1903;}

	// end inline asm
	st.global.u16 	[%rd34+166], %rs727;
	mul.f32 	%f1904, %f1948, %f2387;
	// begin inline asm
	{  cvt.rn.f16.f32 %rs728, %f1904;}

	// end inline asm
	st.global.u16 	[%rd34+168], %rs728;
	mul.f32 	%f1905, %f1948, %f2386;
	// begin inline asm
	{  cvt.rn.f16.f32 %rs729, %f1905;}

	// end inline asm
	st.global.u16 	[%rd34+170], %rs729;
	mul.f32 	%f1906, %f1948, %f2385;
	// begin inline asm
	{  cvt.rn.f16.f32 %rs730, %f1906;}

	// end inline asm
	st.global.u16 	[%rd34+172], %rs730;
	mul.f32 	%f1907, %f1948, %f2384;
	// begin inline asm
	{  cvt.rn.f16.f32 %rs731, %f1907;}

	// end inline asm
	st.global.u16 	[%rd34+174], %rs731;
	mul.f32 	%f1908, %f1948, %f2383;
	// begin inline asm
	{  cvt.rn.f16.f32 %rs732, %f1908;}

	// end inline asm
	st.global.u16 	[%rd34+176], %rs732;
	mul.f32 	%f1909, %f1948, %f2382;
	// begin inline asm
	{  cvt.rn.f16.f32 %rs733, %f1909;}

	// end inline asm
	st.global.u16 	[%rd34+178], %rs733;
	mul.f32 	%f1910, %f1948, %f2381;
	// begin inline asm
	{  cvt.rn.f16.f32 %rs734, %f1910;}

	// end inline asm
	st.global.u16 	[%rd34+180], %rs734;
	mul.f32 	%f1911, %f1948, %f2380;
	// begin inline asm
	{  cvt.rn.f16.f32 %rs735, %f1911;}

	// end inline asm
	st.global.u16 	[%rd34+182], %rs735;
	mul.f32 	%f1912, %f1948, %f2379;
	// begin inline asm
	{  cvt.rn.f16.f32 %rs736, %f1912;}

	// end inline asm
	st.global.u16 	[%rd34+184], %rs736;
	mul.f32 	%f1913, %f1948, %f2378;
	// begin inline asm
	{  cvt.rn.f16.f32 %rs737, %f1913;}

	// end inline asm
	st.global.u16 	[%rd34+186], %rs737;
	mul.f32 	%f1914, %f1948, %f2377;
	// begin inline asm
	{  cvt.rn.f16.f32 %rs738, %f1914;}

	// end inline asm
	st.global.u16 	[%rd34+188], %rs738;
	mul.f32 	%f1915, %f1948, %f2376;
	// begin inline asm
	{  cvt.rn.f16.f32 %rs739, %f1915;}

	// end inline asm
	st.global.u16 	[%rd34+190], %rs739;
	mul.f32 	%f1916, %f1948, %f2375;
	// begin inline asm
	{  cvt.rn.f16.f32 %rs740, %f1916;}

	// end inline asm
	st.global.u16 	[%rd34+192], %rs740;
	mul.f32 	%f1917, %f1948, %f2374;
	// begin inline asm
	{  cvt.rn.f16.f32 %rs741, %f1917;}

	// end inline asm
	st.global.u16 	[%rd34+194], %rs741;
	mul.f32 	%f1918, %f1948, %f2373;
	// begin inline asm
	{  cvt.rn.f16.f32 %rs742, %f1918;}

	// end inline asm
	st.global.u16 	[%rd34+196], %rs742;
	mul.f32 	%f1919, %f1948, %f2372;
	// begin inline asm
	{  cvt.rn.f16.f32 %rs743, %f1919;}

	// end inline asm
	st.global.u16 	[%rd34+198], %rs743;
	mul.f32 	%f1920, %f1948, %f2371;
	// begin inline asm
	{  cvt.rn.f16.f32 %rs744, %f1920;}

	// end inline asm
	st.global.u16 	[%rd34+200], %rs744;
	mul.f32 	%f1921, %f1948, %f2370;
	// begin inline asm
	{  cvt.rn.f16.f32 %rs745, %f1921;}

	// end inline asm
	st.global.u16 	[%rd34+202], %rs745;
	mul.f32 	%f1922, %f1948, %f2369;
	// begin inline asm
	{  cvt.rn.f16.f32 %rs746, %f1922;}

	// end inline asm
	st.global.u16 	[%rd34+204], %rs746;
	mul.f32 	%f1923, %f1948, %f2368;
	// begin inline asm
	{  cvt.rn.f16.f32 %rs747, %f1923;}

	// end inline asm
	st.global.u16 	[%rd34+206], %rs747;
	mul.f32 	%f1924, %f1948, %f2367;
	// begin inline asm
	{  cvt.rn.f16.f32 %rs748, %f1924;}

	// end inline asm
	st.global.u16 	[%rd34+208], %rs748;
	mul.f32 	%f1925, %f1948, %f2366;
	// begin inline asm
	{  cvt.rn.f16.f32 %rs749, %f1925;}

	// end inline asm
	st.global.u16 	[%rd34+210], %rs749;
	mul.f32 	%f1926, %f1948, %f2365;
	// begin inline asm
	{  cvt.rn.f16.f32 %rs750, %f1926;}

	// end inline asm
	st.global.u16 	[%rd34+212], %rs750;
	mul.f32 	%f1927, %f1948, %f2364;
	// begin inline asm
	{  cvt.rn.f16.f32 %rs751, %f1927;}

	// end inline asm
	st.global.u16 	[%rd34+214], %rs751;
	mul.f32 	%f1928, %f1948, %f2363;
	// begin inline asm
	{  cvt.rn.f16.f32 %rs752, %f1928;}

	// end inline asm
	st.global.u16 	[%rd34+216], %rs752;
	mul.f32 	%f1929, %f1948, %f2362;
	// begin inline asm
	{  cvt.rn.f16.f32 %rs753, %f1929;}

	// end inline asm
	st.global.u16 	[%rd34+218], %rs753;
	mul.f32 	%f1930, %f1948, %f2361;
	// begin inline asm
	{  cvt.rn.f16.f32 %rs754, %f1930;}

	// end inline asm
	st.global.u16 	[%rd34+220], %rs754;
	mul.f32 	%f1931, %f1948, %f2360;
	// begin inline asm
	{  cvt.rn.f16.f32 %rs755, %f1931;}

	// end inline asm
	st.global.u16 	[%rd34+222], %rs755;
	mul.f32 	%f1932, %f1948, %f2359;
	// begin inline asm
	{  cvt.rn.f16.f32 %rs756, %f1932;}

	// end inline asm
	st.global.u16 	[%rd34+224], %rs756;
	mul.f32 	%f1933, %f1948, %f2358;
	// begin inline asm
	{  cvt.rn.f16.f32 %rs757, %f1933;}

	// end inline asm
	st.global.u16 	[%rd34+226], %rs757;
	mul.f32 	%f1934, %f1948, %f2357;
	// begin inline asm
	{  cvt.rn.f16.f32 %rs758, %f1934;}

	// end inline asm
	st.global.u16 	[%rd34+228], %rs758;
	mul.f32 	%f1935, %f1948, %f2356;
	// begin inline asm
	{  cvt.rn.f16.f32 %rs759, %f1935;}

	// end inline asm
	st.global.u16 	[%rd34+230], %rs759;
	mul.f32 	%f1936, %f1948, %f2355;
	// begin inline asm
	{  cvt.rn.f16.f32 %rs760, %f1936;}

	// end inline asm
	st.global.u16 	[%rd34+232], %rs760;
	mul.f32 	%f1937, %f1948, %f2354;
	// begin inline asm
	{  cvt.rn.f16.f32 %rs761, %f1937;}

	// end inline asm
	st.global.u16 	[%rd34+234], %rs761;
	mul.f32 	%f1938, %f1948, %f2353;
	// begin inline asm
	{  cvt.rn.f16.f32 %rs762, %f1938;}

	// end inline asm
	st.global.u16 	[%rd34+236], %rs762;
	mul.f32 	%f1939, %f1948, %f2352;
	// begin inline asm
	{  cvt.rn.f16.f32 %rs763, %f1939;}

	// end inline asm
	st.global.u16 	[%rd34+238], %rs763;
	mul.f32 	%f1940, %f1948, %f2351;
	// begin inline asm
	{  cvt.rn.f16.f32 %rs764, %f1940;}

	// end inline asm
	st.global.u16 	[%rd34+240], %rs764;
	mul.f32 	%f1941, %f1948, %f2350;
	// begin inline asm
	{  cvt.rn.f16.f32 %rs765, %f1941;}

	// end inline asm
	st.global.u16 	[%rd34+242], %rs765;
	mul.f32 	%f1942, %f1948, %f2349;
	// begin inline asm
	{  cvt.rn.f16.f32 %rs766, %f1942;}

	// end inline asm
	st.global.u16 	[%rd34+244], %rs766;
	mul.f32 	%f1943, %f1948, %f2348;
	// begin inline asm
	{  cvt.rn.f16.f32 %rs767, %f1943;}

	// end inline asm
	st.global.u16 	[%rd34+246], %rs767;
	mul.f32 	%f1944, %f1948, %f2347;
	// begin inline asm
	{  cvt.rn.f16.f32 %rs768, %f1944;}

	// end inline asm
	st.global.u16 	[%rd34+248], %rs768;
	mul.f32 	%f1945, %f1948, %f2346;
	// begin inline asm
	{  cvt.rn.f16.f32 %rs769, %f1945;}

	// end inline asm
	st.global.u16 	[%rd34+250], %rs769;
	mul.f32 	%f1946, %f1948, %f2345;
	// begin inline asm
	{  cvt.rn.f16.f32 %rs770, %f1946;}

	// end inline asm
	st.global.u16 	[%rd34+252], %rs770;
	mul.f32 	%f1947, %f1948, %f2344;
	// begin inline asm
	{  cvt.rn.f16.f32 %rs771, %f1947;}

	// end inline asm
	st.global.u16 	[%rd34+254], %rs771;
	lg2.approx.f32 	%f1949, %f2473;
	fma.rn.f32 	%f1950, %f1949, 0f3F317218, %f2082;
	add.s32 	%r433, %r430, %r2;
	cvta.to.global.u64 	%rd35, %rd41;
	mul.wide.s32 	%rd36, %r433, 4;
	add.s64 	%rd37, %rd35, %rd36;
	st.global.f32 	[%rd37], %f1950;
$L__BB3_26:
	ret;

}


// ===== COMPILED SASS (sm_100) =====

	.target	sm_100

	.elftype	@"ET_EXEC"


//--------------------- .note.nv.tkinfo           --------------------------
	.section	.note.nv.tkinfo,"",@"SHT_NOTE"
	.sectionflags	@"SHF_NOTE_NV_TKINFO"
	.tkinfo
        /*0018*/ 	.word	0x00000002
        /*0030*/ 	.string	""
        /*0030*/ 	.string	"ptxas"
        /*0030*/ 	.string	"Cuda compilation tools, release 13.0, V13.0.88"
        /*0030*/ 	.string	"Build cuda_13.0.r13.0/compiler.36424714_0"
        /*0030*/ 	.string	"-arch sm_100 -m 64 "



//--------------------- .note.nv.cuinfo           --------------------------
	.section	.note.nv.cuinfo,"",@"SHT_NOTE"
	.sectionflags	@"SHF_NOTE_NV_CUINFO"
        /*0018*/ 	.short	0x0002
        /*001a*/ 	.short	0x0064
        /*001c*/ 	.short	0x0082
	.zero		2


//--------------------- .nv.info                  --------------------------
	.section	.nv.info,"",@"SHT_CUDA_INFO"
	.align	4


	//----- nvinfo : EIATTR_REGCOUNT
	.align		4
        /*0000*/ 	.byte	0x04, 0x2f
        /*0002*/ 	.short	(.L_1 - .L_0)
	.align		4
.L_0:
        /*0004*/ 	.word	index@(varlen_flash_attention_fwd_64_fp32)
        /*0008*/ 	.word	0x00000080


	//----- nvinfo : EIATTR_FRAME_SIZE
	.align		4
.L_1:
        /*000c*/ 	.byte	0x04, 0x11
        /*000e*/ 	.short	(.L_3 - .L_2)
	.align		4
.L_2:
        /*0010*/ 	.word	index@($__internal_3_$__cuda_sm20_rcp_rn_f32_slowpath)
        /*0014*/ 	.word	0x00000000


	//----- nvinfo : EIATTR_FRAME_SIZE
	.align		4
.L_3:
        /*0018*/ 	.byte	0x04, 0x11
        /*001a*/ 	.short	(.L_5 - .L_4)
	.align		4
.L_4:
        /*001c*/ 	.word	index@(varlen_flash_attention_fwd_64_fp32)
        /*0020*/ 	.word	0x00000000


	//----- nvinfo : EIATTR_REGCOUNT
	.align		4
.L_5:
        /*0024*/ 	.byte	0x04, 0x2f
        /*0026*/ 	.short	(.L_7 - .L_6)
	.align		4
.L_6:
        /*0028*/ 	.word	index@(varlen_flash_attention_fwd_128_fp32)
        /*002c*/ 	.word	0x000000a8


	//----- nvinfo : EIATTR_FRAME_SIZE
	.align		4
.L_7:
        /*0030*/ 	.byte	0x04, 0x11
        /*0032*/ 	.short	(.L_9 - .L_8)
	.align		4
.L_8:
        /*0034*/ 	.word	index@($__internal_2_$__cuda_sm20_rcp_rn_f32_slowpath)
        /*0038*/ 	.word	0x00000000


	//----- nvinfo : EIATTR_FRAME_SIZE
	.align		4
.L_9:
        /*003c*/ 	.byte	0x04, 0x11
        /*003e*/ 	.short	(.L_11 - .L_10)
	.align		4
.L_10:
        /*0040*/ 	.word	index@(varlen_flash_attention_fwd_128_fp32)
        /*0044*/ 	.word	0x00000000


	//----- nvinfo : EIATTR_REGCOUNT
	.align		4
.L_11:
        /*0048*/ 	.byte	0x04, 0x2f
        /*004a*/ 	.short	(.L_13 - .L_12)
	.align		4
.L_12:
        /*004c*/ 	.word	index@(varlen_flash_attention_fwd_64_fp16)
        /*0050*/ 	.word	0x0000005c


	//----- nvinfo : EIATTR_FRAME_SIZE
	.align		4
.L_13:
        /*0054*/ 	.byte	0x04, 0x11
        /*0056*/ 	.short	(.L_15 - .L_14)
	.align		4
.L_14:
        /*0058*/ 	.word	index@($__internal_1_$__cuda_sm20_rcp_rn_f32_slowpath)
        /*005c*/ 	.word	0x00000000


	//----- nvinfo : EIATTR_FRAME_SIZE
	.align		4
.L_15:
        /*0060*/ 	.byte	0x04, 0x11
        /*0062*/ 	.short	(.L_17 - .L_16)
	.align		4
.L_16:
        /*0064*/ 	.word	index@(varlen_flash_attention_fwd_64_fp16)
        /*0068*/ 	.word	0x00000000


	//----- nvinfo : EIATTR_REGCOUNT
	.align		4
.L_17:
        /*006c*/ 	.byte	0x04, 0x2f
        /*006e*/ 	.short	(.L_19 - .L_18)
	.align		4
.L_18:
        /*0070*/ 	.word	index@(varlen_flash_attention_fwd_128_fp16)
        /*0074*/ 	.word	0x0000009e


	//----- nvinfo : EIATTR_FRAME_SIZE
	.align		4
.L_19:
        /*0078*/ 	.byte	0x04, 0x11
        /*007a*/ 	.short	(.L_21 - .L_20)
	.align		4
.L_20:
        /*007c*/ 	.word	index@($__internal_0_$__cuda_sm20_rcp_rn_f32_slowpath)
        /*0080*/ 	.word	0x00000000


	//----- nvinfo : EIATTR_FRAME_SIZE
	.align		4
.L_21:
        /*0084*/ 	.byte	0x04, 0x11
        /*0086*/ 	.short	(.L_23 - .L_22)
	.align		4
.L_22:
        /*0088*/ 	.word	index@(varlen_flash_attention_fwd_128_fp16)
        /*008c*/ 	.word	0x00000000


	//----- nvinfo : EIATTR_MIN_STACK_SIZE
	.align		4
.L_23:
        /*0090*/ 	.byte	0x04, 0x12
        /*0092*/ 	.short	(.L_25 - .L_24)
	.align		4
.L_24:
        /*0094*/ 	.word	index@(varlen_flash_attention_fwd_128_fp16)
        /*0098*/ 	.word	0x00000000


	//----- nvinfo : EIATTR_MIN_STACK_SIZE
	.align		4
.L_25:
        /*009c*/ 	.byte	0x04, 0x12
        /*009e*/ 	.short	(.L_27 - .L_26)
	.align		4
.L_26:
        /*00a0*/ 	.word	index@(varlen_flash_attention_fwd_64_fp16)
        /*00a4*/ 	.word	0x00000000


	//----- nvinfo : EIATTR_MIN_STACK_SIZE
	.align		4
.L_27:
        /*00a8*/ 	.byte	0x04, 0x12
        /*00aa*/ 	.short	(.L_29 - .L_28)
	.align		4
.L_28:
        /*00ac*/ 	.word	index@(varlen_flash_attention_fwd_128_fp32)
        /*00b0*/ 	.word	0x00000000


	//----- nvinfo : EIATTR_MIN_STACK_SIZE
	.align		4
.L_29:
        /*00b4*/ 	.byte	0x04, 0x12
        /*00b6*/ 	.short	(.L_31 - .L_30)
	.align		4
.L_30:
        /*00b8*/ 	.word	index@(varlen_flash_attention_fwd_64_fp32)
        /*00bc*/ 	.word	0x00000000
.L_31:


//--------------------- .nv.compat                --------------------------
	.section	.nv.compat,"",@"SHT_CUDA_COMPAT_INFO"
	.align	4
        /*0000*/ 	.byte	0x02, 0x09, 0x00, 0x00, 0x02, 0x02, 0x01, 0x00, 0x02, 0x05, 0x05, 0x00, 0x03, 0x07, 0x01, 0x01
        /*0010*/ 	.byte	0x02, 0x03, 0x00, 0x00, 0x02, 0x06, 0x01, 0x00, 0x04, 0x0b, 0x08, 0x00, 0x01, 0x00, 0x00, 0x00
        /*0020*/ 	.byte	0x00, 0x00, 0x00, 0x00


//--------------------- .nv.info.varlen_flash_attention_fwd_128_fp16 --------------------------
	.section	.nv.info.varlen_flash_attention_fwd_128_fp16,"",@"SHT_CUDA_INFO"
	.sectionflags	@""
	.align	4


	//----- nvinfo : EIATTR_CUDA_API_VERSION
	.align		4
        /*0000*/ 	.byte	0x04, 0x37
        /*0002*/ 	.short	(.L_33 - .L_32)
.L_32:
        /*0004*/ 	.word	0x00000082


	//----- nvinfo : EIATTR_KPARAM_INFO
	.align		4
.L_33:
        /*0008*/ 	.byte	0x04, 0x17
        /*000a*/ 	.short	(.L_35 - .L_34)
.L_34:
        /*000c*/ 	.word	0x00000000
        /*0010*/ 	.short	0x000c
        /*0012*/ 	.short	0x004c
        /*0014*/ 	.byte	0x00, 0xf0, 0x11, 0x00


	//----- nvinfo : EIATTR_KPARAM_INFO
	.align		4
.L_35:
        /*0018*/ 	.byte	0x04, 0x17
        /*001a*/ 	.short	(.L_37 - .L_36)
.L_36:
        /*001c*/ 	.word	0x00000000
        /*0020*/ 	.short	0x000b
        /*0022*/ 	.short	0x0048
        /*0024*/ 	.byte	0x00, 0xf0, 0x11, 0x00


	//----- nvinfo : EIATTR_KPARAM_INFO
	.align		4
.L_37:
        /*0028*/ 	.byte	0x04, 0x17
        /*002a*/ 	.short	(.L_39 - .L_38)
.L_38:
        /*002c*/ 	.word	0x00000000
        /*0030*/ 	.short	0x000a
        /*0032*/ 	.short	0x0044
        /*0034*/ 	.byte	0x00, 0xf0, 0x11, 0x00


	//----- nvinfo : EIATTR_KPARAM_INFO
	.align		4
.L_39:
        /*0038*/ 	.byte	0x04, 0x17
        /*003a*/ 	.short	(.L_41 - .L_40)
.L_40:
        /*003c*/ 	.word	0x00000000
        /*0040*/ 	.short	0x0009
        /*0042*/ 	.short	0x0040
        /*0044*/ 	.byte	0x00, 0xf0, 0x11, 0x00


	//----- nvinfo : EIATTR_KPARAM_INFO
	.align		4
.L_41:
        /*0048*/ 	.byte	0x04, 0x17
        /*004a*/ 	.short	(.L_43 - .L_42)
.L_42:
        /*004c*/ 	.word	0x00000000
        /*0050*/ 	.short	0x0008
        /*0052*/ 	.short	0x003c
        /*0054*/ 	.byte	0x00, 0xf0, 0x11, 0x00


	//----- nvinfo : EIATTR_KPARAM_INFO
	.align		4
.L_43:
        /*0058*/ 	.byte	0x04, 0x17
        /*005a*/ 	.short	(.L_45 - .L_44)
.L_44:
        /*005c*/ 	.word	0x00000000
        /*0060*/ 	.short	0x0007
        /*0062*/ 	.short	0x0038
        /*0064*/ 	.byte	0x00, 0xf0, 0x11, 0x00


	//----- nvinfo : EIATTR_KPARAM_INFO
	.align		4
.L_45:
        /*0068*/ 	.byte	0x04, 0x17
        /*006a*/ 	.short	(.L_47 - .L_46)
.L_46:
        /*006c*/ 	.word	0x00000000
        /*0070*/ 	.short	0x0006
        /*0072*/ 	.short	0x0030
        /*0074*/ 	.byte	0x00, 0xf5, 0x21, 0x00


	//----- nvinfo : EIATTR_KPARAM_INFO
	.align		4
.L_47:
        /*0078*/ 	.byte	0x04, 0x17
        /*007a*/ 	.short	(.L_49 - .L_48)
.L_48:
        /*007c*/ 	.word	0x00000000
        /*0080*/ 	.short	0x0005
        /*0082*/ 	.short	0x0028
        /*0084*/ 	.byte	0x00, 0xf5, 0x21, 0x00


	//----- nvinfo : EIATTR_KPARAM_INFO
	.align		4
.L_49:
        /*0088*/ 	.byte	0x04, 0x17
        /*008a*/ 	.short	(.L_51 - .L_50)
.L_50:
        /*008c*/ 	.word	0x00000000
        /*0090*/ 	.short	0x0004
        /*0092*/ 	.short	0x0020
        /*0094*/ 	.byte	0x00, 0xf5, 0x21, 0x00


	//----- nvinfo : EIATTR_KPARAM_INFO
	.align		4
.L_51:
        /*0098*/ 	.byte	0x04, 0x17
        /*009a*/ 	.short	(.L_53 - .L_52)
.L_52:
        /*009c*/ 	.word	0x00000000
        /*00a0*/ 	.short	0x0003
        /*00a2*/ 	.short	0x0018
        /*00a4*/ 	.byte	0x00, 0xf5, 0x21, 0x00


	//----- nvinfo : EIATTR_KPARAM_INFO
	.align		4
.L_53:
        /*00a8*/ 	.byte	0x04, 0x17
        /*00aa*/ 	.short	(.L_55 - .L_54)
.L_54:
        /*00ac*/ 	.word	0x00000000
        /*00b0*/ 	.short	0x0002
        /*00b2*/ 	.short	0x0010
        /*00b4*/ 	.byte	0x00, 0xf5, 0x21, 0x00


	//----- nvinfo : EIATTR_KPARAM_INFO
	.align		4
.L_55:
        /*00b8*/ 	.byte	0x04, 0x17
        /*00ba*/ 	.short	(.L_57 - .L_56)
.L_56:
        /*00bc*/ 	.word	0x00000000
        /*00c0*/ 	.short	0x0001
        /*00c2*/ 	.short	0x0008
        /*00c4*/ 	.byte	0x00, 0xf5, 0x21, 0x00


	//----- nvinfo : EIATTR_KPARAM_INFO
	.align		4
.L_57:
        /*00c8*/ 	.byte	0x04, 0x17
        /*00ca*/ 	.short	(.L_59 - .L_58)
.L_58:
        /*00cc*/ 	.word	0x00000000
        /*00d0*/ 	.short	0x0000
        /*00d2*/ 	.short	0x0000
        /*00d4*/ 	.byte	0x00, 0xf5, 0x21, 0x00


	//----- nvinfo : EIATTR_SPARSE_MMA_MASK
	.align		4
.L_59:
        /*00d8*/ 	.byte	0x03, 0x50
        /*00da*/ 	.short	0x0000


	//----- nvinfo : EIATTR_MAXREG_COUNT
	.align		4
        /*00dc*/ 	.byte	0x03, 0x1b
        /*00de*/ 	.short	0x00ff


	//----- nvinfo : EIATTR_NUM_BARRIERS
	.align		4
        /*00e0*/ 	.byte	0x02, 0x4c
        /*00e2*/ 	.byte	0x01
	.zero		1


	//----- nvinfo : EIATTR_MERCURY_ISA_VERSION
	.align		4
        /*00e4*/ 	.byte	0x03, 0x5f
        /*00e6*/ 	.short	0x0101


	//----- nvinfo : EIATTR_VRC_CTA_INIT_COUNT
	.align		4
        /*00e8*/ 	.byte	0x02, 0x4a
	.zero		1
	.zero		1


	//----- nvinfo : EIATTR_EXIT_INSTR_OFFSETS
	.align		4
        /*00ec*/ 	.byte	0x04, 0x1c
        /*00ee*/ 	.short	(.L_61 - .L_60)


	//   ....[0]....
.L_60:
        /*00f0*/ 	.word	0x00000330


	//   ....[1]....
        /*00f4*/ 	.word	0x00005f10


	//   ....[2]....
        /*00f8*/ 	.word	0x00007950


	//----- nvinfo : EIATTR_CRS_STACK_SIZE
	.align		4
.L_61:
        /*00fc*/ 	.byte	0x04, 0x1e
        /*00fe*/ 	.short	(.L_63 - .L_62)
.L_62:
        /*0100*/ 	.word	0x00000000


	//----- nvinfo : EIATTR_CBANK_PARAM_SIZE
	.align		4
.L_63:
        /*0104*/ 	.byte	0x03, 0x19
        /*0106*/ 	.short	0x0050


	//----- nvinfo : EIATTR_PARAM_CBANK
	.align		4
        /*0108*/ 	.byte	0x04, 0x0a
        /*010a*/ 	.short	(.L_65 - .L_64)
	.align		4
.L_64:
        /*010c*/ 	.word	index@(.nv.constant0.varlen_flash_attention_fwd_128_fp16)
        /*0110*/ 	.short	0x0380
        /*0112*/ 	.short	0x0050


	//----- nvinfo : EIATTR_SW_WAR
	.align		4
.L_65:
        /*0114*/ 	.byte	0x04, 0x36
        /*0116*/ 	.short	(.L_67 - .L_66)
.L_66:
        /*0118*/ 	.word	0x00000008
.L_67:


//--------------------- .nv.info.varlen_flash_attention_fwd_64_fp16 --------------------------
	.section	.nv.info.varlen_flash_attention_fwd_64_fp16,"",@"SHT_CUDA_INFO"
	.sectionflags	@""
	.align	4


	//----- nvinfo : EIATTR_CUDA_API_VERSION
	.align		4
        /*0000*/ 	.byte	0x04, 0x37
        /*0002*/ 	.short	(.L_69 - .L_68)
.L_68:
        /*0004*/ 	.word	0x00000082


	//----- nvinfo : EIATTR_KPARAM_INFO
	.align		4
.L_69:
        /*0008*/ 	.byte	0x04, 0x17
        /*000a*/ 	.short	(.L_71 - .L_70)
.L_70:
        /*000c*/ 	.word	0x00000000
        /*0010*/ 	.short	0x000c
        /*0012*/ 	.short	0x004c
        /*0014*/ 	.byte	0x00, 0xf0, 0x11, 0x00


	//----- nvinfo : EIATTR_KPARAM_INFO
	.align		4
.L_71:
        /*0018*/ 	.byte	0x04, 0x17
        /*001a*/ 	.short	(.L_73 - .L_72)
.L_72:
        /*001c*/ 	.word	0x00000000
        /*0020*/ 	.short	0x000b
        /*0022*/ 	.short	0x0048
        /*0024*/ 	.byte	0x00, 0xf0, 0x11, 0x00


	//----- nvinfo : EIATTR_KPARAM_INFO
	.align		4
.L_73:
        /*0028*/ 	.byte	0x04, 0x17
        /*002a*/ 	.short	(.L_75 - .L_74)
.L_74:
        /*002c*/ 	.word	0x00000000
        /*0030*/ 	.short	0x000a
        /*0032*/ 	.short	0x0044
        /*0034*/ 	.byte	0x00, 0xf0, 0x11, 0x00


	//----- nvinfo : EIATTR_KPARAM_INFO
	.align		4
.L_75:
        /*0038*/ 	.byte	0x04, 0x17
        /*003a*/ 	.short	(.L_77 - .L_76)
.L_76:
        /*003c*/ 	.word	0x00000000
        /*0040*/ 	.short	0x0009
        /*0042*/ 	.short	0x0040
        /*0044*/ 	.byte	0x00, 0xf0, 0x11, 0x00


	//----- nvinfo : EIATTR_KPARAM_INFO
	.align		4
.L_77:
        /*0048*/ 	.byte	0x04, 0x17
        /*004a*/ 	.short	(.L_79 - .L_78)
.L_78:
        /*004c*/ 	.word	0x00000000
        /*0050*/ 	.short	0x0008
        /*0052*/ 	.short	0x003c
        /*0054*/ 	.byte	0x00, 0xf0, 0x11, 0x00


	//----- nvinfo : EIATTR_KPARAM_INFO
	.align		4
.L_79:
        /*0058*/ 	.byte	0x04, 0x17
        /*005a*/ 	.short	(.L_81 - .L_80)
.L_80:
        /*005c*/ 	.word	0x00000000
        /*0060*/ 	.short	0x0007
        /*0062*/ 	.short	0x0038
        /*0064*/ 	.byte	0x00, 0xf0, 0x11, 0x00


	//----- nvinfo : EIATTR_KPARAM_INFO
	.align		4
.L_81:
        /*0068*/ 	.byte	0x04, 0x17
        /*006a*/ 	.short	(.L_83 - .L_82)
.L_82:
        /*006c*/ 	.word	0x00000000
        /*0070*/ 	.short	0x0006
        /*0072*/ 	.short	0x0030
        /*0074*/ 	.byte	0x00, 0xf5, 0x21, 0x00


	//----- nvinfo : EIATTR_KPARAM_INFO
	.align		4
.L_83:
        /*0078*/ 	.byte	0x04, 0x17
        /*007a*/ 	.short	(.L_85 - .L_84)
.L_84:
        /*007c*/ 	.word	0x00000000
        /*0080*/ 	.short	0x0005
        /*0082*/ 	.short	0x0028
        /*0084*/ 	.byte	0x00, 0xf5, 0x21, 0x00


	//----- nvinfo : EIATTR_KPARAM_INFO
	.align		4
.L_85:
        /*0088*/ 	.byte	0x04, 0x17
        /*008a*/ 	.short	(.L_87 - .L_86)
.L_86:
        /*008c*/ 	.word	0x00000000
        /*0090*/ 	.short	0x0004
        /*0092*/ 	.short	0x0020
        /*0094*/ 	.byte	0x00, 0xf5, 0x21, 0x00


	//----- nvinfo : EIATTR_KPARAM_INFO
	.align		4
.L_87:
        /*0098*/ 	.byte	0x04, 0x17
        /*009a*/ 	.short	(.L_89 - .L_88)
.L_88:
        /*009c*/ 	.word	0x00000000
        /*00a0*/ 	.short	0x0003
        /*00a2*/ 	.short	0x0018
        /*00a4*/ 	.byte	0x00, 0xf5, 0x21, 0x00


	//----- nvinfo : EIATTR_KPARAM_INFO
	.align		4
.L_89:
        /*00a8*/ 	.byte	0x04, 0x17
        /*00aa*/ 	.short	(.L_91 - .L_90)
.L_90:
        /*00ac*/ 	.word	0x00000000
        /*00b0*/ 	.short	0x0002
        /*00b2*/ 	.short	0x0010
        /*00b4*/ 	.byte	0x00, 0xf5, 0x21, 0x00


	//----- nvinfo : EIATTR_KPARAM_INFO
	.align		4
.L_91:
        /*00b8*/ 	.byte	0x04, 0x17
        /*00ba*/ 	.short	(.L_93 - .L_92)
.L_92:
        /*00bc*/ 	.word	0x00000000
        /*00c0*/ 	.short	0x0001
        /*00c2*/ 	.short	0x0008
        /*00c4*/ 	.byte	0x00, 0xf5, 0x21, 0x00


	//----- nvinfo : EIATTR_KPARAM_INFO
	.align		4
.L_93:
        /*00c8*/ 	.byte	0x04, 0x17
        /*00ca*/ 	.short	(.L_95 - .L_94)
.L_94:
        /*00cc*/ 	.word	0x00000000
        /*00d0*/ 	.short	0x0000
        /*00d2*/ 	.short	0x0000
        /*00d4*/ 	.byte	0x00, 0xf5, 0x21, 0x00


	//----- nvinfo : EIATTR_SPARSE_MMA_MASK
	.align		4
.L_95:
        /*00d8*/ 	.byte	0x03, 0x50
        /*00da*/ 	.short	0x0000


	//----- nvinfo : EIATTR_MAXREG_COUNT
	.align		4
        /*00dc*/ 	.byte	0x03, 0x1b
        /*00de*/ 	.short	0x00ff


	//----- nvinfo : EIATTR_NUM_BARRIERS
	.align		4
        /*00e0*/ 	.byte	0x02, 0x4c
        /*00e2*/ 	.byte	0x01
	.zero		1


	//----- nvinfo : EIATTR_MERCURY_ISA_VERSION
	.align		4
        /*00e4*/ 	.byte	0x03, 0x5f
        /*00e6*/ 	.short	0x0101


	//----- nvinfo : EIATTR_VRC_CTA_INIT_COUNT
	.align		4
        /*00e8*/ 	.byte	0x02, 0x4a
	.zero		1
	.zero		1


	//----- nvinfo : EIATTR_EXIT_INSTR_OFFSETS
	.align		4
        /*00ec*/ 	.byte	0x04, 0x1c
        /*00ee*/ 	.short	(.L_97 - .L_96)


	//   ....[0]....
.L_96:
        /*00f0*/ 	.word	0x00000330


	//   ....[1]....
        /*00f4*/ 	.word	0x00003680


	//   ....[2]....
        /*00f8*/ 	.word	0x000044a0


	//----- nvinfo : EIATTR_CRS_STACK_SIZE
	.align		4
.L_97:
        /*00fc*/ 	.byte	0x04, 0x1e
        /*00fe*/ 	.short	(.L_99 - .L_98)
.L_98:
        /*0100*/ 	.word	0x00000000


	//----- nvinfo : EIATTR_CBANK_PARAM_SIZE
	.align		4
.L_99:
        /*0104*/ 	.byte	0x03, 0x19
        /*0106*/ 	.short	0x0050


	//----- nvinfo : EIATTR_PARAM_CBANK
	.align		4
        /*0108*/ 	.byte	0x04, 0x0a
        /*010a*/ 	.short	(.L_101 - .L_100)
	.align		4
.L_100:
        /*010c*/ 	.word	index@(.nv.constant0.varlen_flash_attention_fwd_64_fp16)
        /*0110*/ 	.short	0x0380
        /*0112*/ 	.short	0x0050


	//----- nvinfo : EIATTR_SW_WAR
	.align		4
.L_101:
        /*0114*/ 	.byte	0x04, 0x36
        /*0116*/ 	.short	(.L_103 - .L_102)
.L_102:
        /*0118*/ 	.word	0x00000008
.L_103:


//--------------------- .nv.info.varlen_flash_attention_fwd_128_fp32 --------------------------
	.section	.nv.info.varlen_flash_attention_fwd_128_fp32,"",@"SHT_CUDA_INFO"
	.sectionflags	@""
	.align	4


	//----- nvinfo : EIATTR_CUDA_API_VERSION
	.align		4
        /*0000*/ 	.byte	0x04, 0x37
        /*0002*/ 	.short	(.L_105 - .L_104)
.L_104:
        /*0004*/ 	.word	0x00000082


	//----- nvinfo : EIATTR_KPARAM_INFO
	.align		4
.L_105:
        /*0008*/ 	.byte	0x04, 0x17
        /*000a*/ 	.short	(.L_107 - .L_106)
.L_106:
        /*000c*/ 	.word	0x00000000
        /*0010*/ 	.short	0x000c
        /*0012*/ 	.short	0x004c
        /*0014*/ 	.byte	0x00, 0xf0, 0x11, 0x00


	//----- nvinfo : EIATTR_KPARAM_INFO
	.align		4
.L_107:
        /*0018*/ 	.byte	0x04, 0x17
        /*001a*/ 	.short	(.L_109 - .L_108)
.L_108:
        /*001c*/ 	.word	0x00000000
        /*0020*/ 	.short	0x000b
        /*0022*/ 	.short	0x0048
        /*0024*/ 	.byte	0x00, 0xf0, 0x11, 0x00


	//----- nvinfo : EIATTR_KPARAM_INFO
	.align		4
.L_109:
        /*0028*/ 	.byte	0x04, 0x17
        /*002a*/ 	.short	(.L_111 - .L_110)
.L_110:
        /*002c*/ 	.word	0x00000000
        /*0030*/ 	.short	0x000a
        /*0032*/ 	.short	0x0044
        /*0034*/ 	.byte	0x00, 0xf0, 0x11, 0x00


	//----- nvinfo : EIATTR_KPARAM_INFO
	.align		4
.L_111:
        /*0038*/ 	.byte	0x04, 0x17
        /*003a*/ 	.short	(.L_113 - .L_112)
.L_112:
        /*003c*/ 	.word	0x00000000
        /*0040*/ 	.short	0x0009
        /*0042*/ 	.short	0x0040
        /*0044*/ 	.byte	0x00, 0xf0, 0x11, 0x00


	//----- nvinfo : EIATTR_KPARAM_INFO
	.align		4
.L_113:
        /*0048*/ 	.byte	0x04, 0x17
        /*004a*/ 	.short	(.L_115 - .L_114)
.L_114:
        /*004c*/ 	.word	0x00000000
        /*0050*/ 	.short	0x0008
        /*0052*/ 	.short	0x003c
        /*0054*/ 	.byte	0x00, 0xf0, 0x11, 0x00


	//----- nvinfo : EIATTR_KPARAM_INFO
	.align		4
.L_115:
        /*0058*/ 	.byte	0x04, 0x17
        /*005a*/ 	.short	(.L_117 - .L_116)
.L_116:
        /*005c*/ 	.word	0x00000000
        /*0060*/ 	.short	0x0007
        /*0062*/ 	.short	0x0038
        /*0064*/ 	.byte	0x00, 0xf0, 0x11, 0x00


	//----- nvinfo : EIATTR_KPARAM_INFO
	.align		4
.L_117:
        /*0068*/ 	.byte	0x04, 0x17
        /*006a*/ 	.short	(.L_119 - .L_118)
.L_118:
        /*006c*/ 	.word	0x00000000
        /*0070*/ 	.short	0x0006
        /*0072*/ 	.short	0x0030
        /*0074*/ 	.byte	0x00, 0xf5, 0x21, 0x00


	//----- nvinfo : EIATTR_KPARAM_INFO
	.align		4
.L_119:
        /*0078*/ 	.byte	0x04, 0x17
        /*007a*/ 	.short	(.L_121 - .L_120)
.L_120:
        /*007c*/ 	.word	0x00000000
        /*0080*/ 	.short	0x0005
        /*0082*/ 	.short	0x0028
        /*0084*/ 	.byte	0x00, 0xf5, 0x21, 0x00


	//----- nvinfo : EIATTR_KPARAM_INFO
	.align		4
.L_121:
        /*0088*/ 	.byte	0x04, 0x17
        /*008a*/ 	.short	(.L_123 - .L_122)
.L_122:
        /*008c*/ 	.word	0x00000000
        /*0090*/ 	.short	0x0004
        /*0092*/ 	.short	0x0020
        /*0094*/ 	.byte	0x00, 0xf5, 0x21, 0x00


	//----- nvinfo : EIATTR_KPARAM_INFO
	.align		4
.L_123:
        /*0098*/ 	.byte	0x04, 0x17
        /*009a*/ 	.short	(.L_125 - .L_124)
.L_124:
        /*009c*/ 	.word	0x00000000
        /*00a0*/ 	.short	0x0003
        /*00a2*/ 	.short	0x0018
        /*00a4*/ 	.byte	0x00, 0xf5, 0x21, 0x00


	//----- nvinfo : EIATTR_KPARAM_INFO
	.align		4
.L_125:
        /*00a8*/ 	.byte	0x04, 0x17
        /*00aa*/ 	.short	(.L_127 - .L_126)
.L_126:
        /*00ac*/ 	.word	0x00000000
        /*00b0*/ 	.short	0x0002
        /*00b2*/ 	.short	0x0010
        /*00b4*/ 	.byte	0x00, 0xf5, 0x21, 0x00


	//----- nvinfo : EIATTR_KPARAM_INFO
	.align		4
.L_127:
        /*00b8*/ 	.byte	0x04, 0x17
        /*00ba*/ 	.short	(.L_129 - .L_128)
.L_128:
        /*00bc*/ 	.word	0x00000000
        /*00c0*/ 	.short	0x0001
        /*00c2*/ 	.short	0x0008
        /*00c4*/ 	.byte	0x00, 0xf5, 0x21, 0x00


	//----- nvinfo : EIATTR_KPARAM_INFO
	.align		4
.L_129:
        /*00c8*/ 	.byte	0x04, 0x17
        /*00ca*/ 	.short	(.L_131 - .L_130)
.L_130:
        /*00cc*/ 	.word	0x00000000
        /*00d0*/ 	.short	0x0000
        /*00d2*/ 	.short	0x0000
        /*00d4*/ 	.byte	0x00, 0xf5, 0x21, 0x00


	//----- nvinfo : EIATTR_SPARSE_MMA_MASK
	.align		4
.L_131:
        /*00d8*/ 	.byte	0x03, 0x50
        /*00da*/ 	.short	0x0000


	//----- nvinfo : EIATTR_MAXREG_COUNT
	.align		4
        /*00dc*/ 	.byte	0x03, 0x1b
        /*00de*/ 	.short	0x00ff


	//----- nvinfo : EIATTR_NUM_BARRIERS
	.align		4
        /*00e0*/ 	.byte	0x02, 0x4c
        /*00e2*/ 	.byte	0x01
	.zero		1


	//----- nvinfo : EIATTR_MERCURY_ISA_VERSION
	.align		4
        /*00e4*/ 	.byte	0x03, 0x5f
        /*00e6*/ 	.short	0x0101


	//----- nvinfo : EIATTR_VRC_CTA_INIT_COUNT
	.align		4
        /*00e8*/ 	.byte	0x02, 0x4a
	.zero		1
	.zero		1


	//----- nvinfo : EIATTR_EXIT_INSTR_OFFSETS
	.align		4
        /*00ec*/ 	.byte	0x04, 0x1c
        /*00ee*/ 	.short	(.L_133 - .L_132)


	//   ....[0]....
.L_132:
        /*00f0*/ 	.word	0x00000330


	//   ....[1]....
        /*00f4*/ 	.word	0x00003c60


	//   ....[2]....
        /*00f8*/ 	.word	0x00004e90


	//----- nvinfo : EIATTR_CRS_STACK_SIZE
	.align		4
.L_133:
        /*00fc*/ 	.byte	0x04, 0x1e
        /*00fe*/ 	.short	(.L_135 - .L_134)
.L_134:
        /*0100*/ 	.word	0x00000000


	//----- nvinfo : EIATTR_CBANK_PARAM_SIZE
	.align		4
.L_135:
        /*0104*/ 	.byte	0x03, 0x19
        /*0106*/ 	.short	0x0050


	//----- nvinfo : EIATTR_PARAM_CBANK
	.align		4
        /*0108*/ 	.byte	0x04, 0x0a
        /*010a*/ 	.short	(.L_137 - .L_136)
	.align		4
.L_136:
        /*010c*/ 	.word	index@(.nv.constant0.varlen_flash_attention_fwd_128_fp32)
        /*0110*/ 	.short	0x0380
        /*0112*/ 	.short	0x0050


	//----- nvinfo : EIATTR_SW_WAR
	.align		4
.L_137:
        /*0114*/ 	.byte	0x04, 0x36
        /*0116*/ 	.short	(.L_139 - .L_138)
.L_138:
        /*0118*/ 	.word	0x00000008
.L_139:


//--------------------- .nv.info.varlen_flash_attention_fwd_64_fp32 --------------------------
	.section	.nv.info.varlen_flash_attention_fwd_64_fp32,"",@"SHT_CUDA_INFO"
	.sectionflags	@""
	.align	4


	//----- nvinfo : EIATTR_CUDA_API_VERSION
	.align		4
        /*0000*/ 	.byte	0x04, 0x37
        /*0002*/ 	.short	(.L_141 - .L_140)
.L_140:
        /*0004*/ 	.word	0x00000082


	//----- nvinfo : EIATTR_KPARAM_INFO
	.align		4
.L_141:
        /*0008*/ 	.byte	0x04, 0x17
        /*000a*/ 	.short	(.L_143 - .L_142)
.L_142:
        /*000c*/ 	.word	0x00000000
        /*0010*/ 	.short	0x000c
        /*0012*/ 	.short	0x004c
        /*0014*/ 	.byte	0x00, 0xf0, 0x11, 0x00


	//----- nvinfo : EIATTR_KPARAM_INFO
	.align		4
.L_143:
        /*0018*/ 	.byte	0x04, 0x17
        /*001a*/ 	.short	(.L_145 - .L_144)
.L_144:
        /*001c*/ 	.word	0x00000000
        /*0020*/ 	.short	0x000b
        /*0022*/ 	.short	0x0048
        /*0024*/ 	.byte	0x00, 0xf0, 0x11, 0x00


	//----- nvinfo : EIATTR_KPARAM_INFO
	.align		4
.L_145:
        /*0028*/ 	.byte	0x04, 0x17
        /*002a*/ 	.short	(.L_147 - .L_146)
.L_146:
        /*002c*/ 	.word	0x00000000
        /*0030*/ 	.short	0x000a
        /*0032*/ 	.short	0x0044
        /*0034*/ 	.byte	0x00, 0xf0, 0x11, 0x00


	//----- nvinfo : EIATTR_KPARAM_INFO
	.align		4
.L_147:
        /*0038*/ 	.byte	0x04, 0x17
        /*003a*/ 	.short	(.L_149 - .L_148)
.L_148:
        /*003c*/ 	.word	0x00000000
        /*0040*/ 	.short	0x0009
        /*0042*/ 	.short	0x0040
        /*0044*/ 	.byte	0x00, 0xf0, 0x11, 0x00


	//----- nvinfo : EIATTR_KPARAM_INFO
	.align		4
.L_149:
        /*0048*/ 	.byte	0x04, 0x17
        /*004a*/ 	.short	(.L_151 - .L_150)
.L_150:
        /*004c*/ 	.word	0x00000000
        /*0050*/ 	.short	0x0008
        /*0052*/ 	.short	0x003c
        /*0054*/ 	.byte	0x00, 0xf0, 0x11, 0x00


	//----- nvinfo : EIATTR_KPARAM_INFO
	.align		4
.L_151:
        /*0058*/ 	.byte	0x04, 0x17
        /*005a*/ 	.short	(.L_153 - .L_152)
.L_152:
        /*005c*/ 	.word	0x00000000
        /*0060*/ 	.short	0x0007
        /*0062*/ 	.short	0x0038
        /*0064*/ 	.byte	0x00, 0xf0, 0x11, 0x00


	//----- nvinfo : EIATTR_KPARAM_INFO
	.align		4
.L_153:
        /*0068*/ 	.byte	0x04, 0x17
        /*006a*/ 	.short	(.L_155 - .L_154)
.L_154:
        /*006c*/ 	.word	0x00000000
        /*0070*/ 	.short	0x0006
        /*0072*/ 	.short	0x0030
        /*0074*/ 	.byte	0x00, 0xf5, 0x21, 0x00


	//----- nvinfo : EIATTR_KPARAM_INFO
	.align		4
.L_155:
        /*0078*/ 	.byte	0x04, 0x17
        /*007a*/ 	.short	(.L_157 - .L_156)
.L_156:
        /*007c*/ 	.word	0x00000000
        /*0080*/ 	.short	0x0005
        /*0082*/ 	.short	0x0028
        /*0084*/ 	.byte	0x00, 0xf5, 0x21, 0x00


	//----- nvinfo : EIATTR_KPARAM_INFO
	.align		4
.L_157:
        /*0088*/ 	.byte	0x04, 0x17
        /*008a*/ 	.short	(.L_159 - .L_158)
.L_158:
        /*008c*/ 	.word	0x00000000
        /*0090*/ 	.short	0x0004
        /*0092*/ 	.short	0x0020
        /*0094*/ 	.byte	0x00, 0xf5, 0x21, 0x00


	//----- nvinfo : EIATTR_KPARAM_INFO
	.align		4
.L_159:
        /*0098*/ 	.byte	0x04, 0x17
        /*009a*/ 	.short	(.L_161 - .L_160)
.L_160:
        /*009c*/ 	.word	0x00000000
        /*00a0*/ 	.short	0x0003
        /*00a2*/ 	.short	0x0018
        /*00a4*/ 	.byte	0x00, 0xf5, 0x21, 0x00


	//----- nvinfo : EIATTR_KPARAM_INFO
	.align		4
.L_161:
        /*00a8*/ 	.byte	0x04, 0x17
        /*00aa*/ 	.short	(.L_163 - .L_162)
.L_162:
        /*00ac*/ 	.word	0x00000000
        /*00b0*/ 	.short	0x0002
        /*00b2*/ 	.short	0x0010
        /*00b4*/ 	.byte	0x00, 0xf5, 0x21, 0x00


	//----- nvinfo : EIATTR_KPARAM_INFO
	.align		4
.L_163:
        /*00b8*/ 	.byte	0x04, 0x17
        /*00ba*/ 	.short	(.L_165 - .L_164)
.L_164:
        /*00bc*/ 	.word	0x00000000
        /*00c0*/ 	.short	0x0001
        /*00c2*/ 	.short	0x0008
        /*00c4*/ 	.byte	0x00, 0xf5, 0x21, 0x00


	//----- nvinfo : EIATTR_KPARAM_INFO
	.align		4
.L_165:
        /*00c8*/ 	.byte	0x04, 0x17
        /*00ca*/ 	.short	(.L_167 - .L_166)
.L_166:
        /*00cc*/ 	.word	0x00000000
        /*00d0*/ 	.short	0x0000
        /*00d2*/ 	.short	0x0000
        /*00d4*/ 	.byte	0x00, 0xf5, 0x21, 0x00


	//----- nvinfo : EIATTR_SPARSE_MMA_MASK
	.align		4
.L_167:
        /*00d8*/ 	.byte	0x03, 0x50
        /*00da*/ 	.short	0x0000


	//----- nvinfo : EIATTR_MAXREG_COUNT
	.align		4
        /*00dc*/ 	.byte	0x03, 0x1b
        /*00de*/ 	.short	0x00ff


	//----- nvinfo : EIATTR_NUM_BARRIERS
	.align		4
        /*00e0*/ 	.byte	0x02, 0x4c
        /*00e2*/ 	.byte	0x01
	.zero		1


	//----- nvinfo : EIATTR_MERCURY_ISA_VERSION
	.align		4
        /*00e4*/ 	.byte	0x03, 0x5f
        /*00e6*/ 	.short	0x0101


	//----- nvinfo : EIATTR_VRC_CTA_INIT_COUNT
	.align		4
        /*00e8*/ 	.byte	0x02, 0x4a
	.zero		1
	.zero		1


	//----- nvinfo : EIATTR_EXIT_INSTR_OFFSETS
	.align		4
        /*00ec*/ 	.byte	0x04, 0x1c
        /*00ee*/ 	.short	(.L_169 - .L_168)


	//   ....[0]....
.L_168:
        /*00f0*/ 	.word	0x00000330


	//   ....[1]....
        /*00f4*/ 	.word	0x00002530


	//   ....[2]....
        /*00f8*/ 	.word	0x00002f60


	//----- nvinfo : EIATTR_CRS_STACK_SIZE
	.align		4
.L_169:
        /*00fc*/ 	.byte	0x04, 0x1e
        /*00fe*/ 	.short	(.L_171 - .L_170)
.L_170:
        /*0100*/ 	.word	0x00000000


	//----- nvinfo : EIATTR_CBANK_PARAM_SIZE
	.align		4
.L_171:
        /*0104*/ 	.byte	0x03, 0x19
        /*0106*/ 	.short	0x0050


	//----- nvinfo : EIATTR_PARAM_CBANK
	.align		4
        /*0108*/ 	.byte	0x04, 0x0a
        /*010a*/ 	.short	(.L_173 - .L_172)
	.align		4
.L_172:
        /*010c*/ 	.word	index@(.nv.constant0.varlen_flash_attention_fwd_64_fp32)
        /*0110*/ 	.short	0x0380
        /*0112*/ 	.short	0x0050


	//----- nvinfo : EIATTR_SW_WAR
	.align		4
.L_173:
        /*0114*/ 	.byte	0x04, 0x36
        /*0116*/ 	.short	(.L_175 - .L_174)
.L_174:
        /*0118*/ 	.word	0x00000008
.L_175:


//--------------------- .nv.callgraph             --------------------------
	.section	.nv.callgraph,"",@"SHT_CUDA_CALLGRAPH"
	.align	4
	.sectionentsize	8
	.align		4
        /*0000*/ 	.word	0x00000000
	.align		4
        /*0004*/ 	.word	0xffffffff
	.align		4
        /*0008*/ 	.word	0x00000000
	.align		4
        /*000c*/ 	.word	0xfffffffe
	.align		4
        /*0010*/ 	.word	0x00000000
	.align		4
        /*0014*/ 	.word	0xfffffffd
	.align		4
        /*0018*/ 	.word	0x00000000
	.align		4
        /*001c*/ 	.word	0xfffffffc


//--------------------- .text.varlen_flash_attention_fwd_128_fp16 --------------------------
	.section	.text.varlen_flash_attention_fwd_128_fp16,"ax",@progbits
	.align	128
        .global         varlen_flash_attention_fwd_128_fp16
        .type           varlen_flash_attention_fwd_128_fp16,@function
        .size           varlen_flash_attention_fwd_128_fp16,(.L_x_108 - varlen_flash_attention_fwd_128_fp16)
        .other          varlen_flash_attention_fwd_128_fp16,@"STO_CUDA_ENTRY STV_DEFAULT"
varlen_flash_attention_fwd_128_fp16:
.text.varlen_flash_attention_fwd_128_fp16:
[----:B------:R-:W-:Y:S01]  /*0000*/  LDC R1, c[0x0][0x37c] ;  /* 0x0000df00ff017b82 */ /* 0x000fe20000000800 */
[----:B------:R-:W0:Y:S07]  /*0010*/  LDCU.64 UR10, c[0x0][0x3b8] ;  /* 0x00007700ff0a77ac */ /* 0x000e2e0008000a00 */
[----:B------:R-:W1:Y:S01]  /*0020*/  S2UR UR7, SR_CTAID.X ;  /* 0x00000000000779c3 */ /* 0x000e620000002500 */
[----:B------:R-:W-:Y:S01]  /*0030*/  HFMA2 R9, -RZ, RZ, 0, 0 ;  /* 0x00000000ff097431 */ /* 0x000fe200000001ff */
[----:B------:R-:W-:Y:S01]  /*0040*/  UMOV UR4, URZ ;  /* 0x000000ff00047c82 */ /* 0x000fe20008000000 */
[----:B------:R-:W2:Y:S05]  /*0050*/  LDCU.64 UR14, c[0x0][0x358] ;  /* 0x00006b00ff0e77ac */ /* 0x000eaa0008000a00 */
[----:B------:R-:W3:Y:S01]  /*0060*/  LDC.64 R6, c[0x0][0x398] ;  /* 0x0000e600ff067b82 */ /* 0x000ee20000000a00 */
[----:B0-----:R-:W0:Y:S01]  /*0070*/  I2F.U32.RP R0, UR11 ;  /* 0x0000000b00007d06 */ /* 0x001e220008209000 */
[----:B------:R-:W-:-:S07]  /*0080*/  UISETP.NE.U32.AND UP2, UPT, UR11, URZ, UPT ;  /* 0x000000ff0b00728c */ /* 0x000fce000bf45070 */
[----:B0-----:R-:W0:Y:S02]  /*0090*/  MUFU.RCP R0, R0 ;  /* 0x0000000000007308 */ /* 0x001e240000001000 */
[----:B0-----:R-:W-:-:S06]  /*00a0*/  IADD3 R2, PT, PT, R0, 0xffffffe, RZ ;  /* 0x0ffffffe00027810 */ /* 0x001fcc0007ffe0ff */
[----:B------:R-:W0:Y:S02]  /*00b0*/  F2I.FTZ.U32.TRUNC.NTZ R2, R2 ;  /* 0x0000000200027305 */ /* 0x000e24000021f000 */
[----:B0-----:R-:W-:-:S13]  /*00c0*/  R2UR UR5, R2 ;  /* 0x00000000020572ca */ /* 0x001fda00000e0000 */
[----:B------:R-:W-:-:S04]  /*00d0*/  UIADD3 UR6, UPT, UPT, URZ, -UR5, URZ ;  /* 0x80000005ff067290 */ /* 0x000fc8000fffe0ff */
[----:B------:R-:W-:-:S04]  /*00e0*/  UIMAD UR6, UR6, UR11, URZ ;  /* 0x0000000b060672a4 */ /* 0x000fc8000f8e02ff */
[----:B------:R-:W-:-:S04]  /*00f0*/  UIMAD.WIDE.U32 UR4, UR5, UR6, UR4 ;  /* 0x00000006050472a5 */ /* 0x000fc8000f8e0004 */
[----:B-1----:R-:W-:-:S04]  /*0100*/  UIMAD.WIDE.U32 UR4, UR5, UR7, URZ ;  /* 0x00000007050472a5 */ /* 0x002fc8000f8e00ff */
[----:B------:R-:W-:-:S04]  /*0110*/  UIADD3 UR4, UPT, UPT, -UR5, URZ, URZ ;  /* 0x000000ff05047290 */ /* 0x000fc8000fffe1ff */
[----:B------:R-:W-:-:S04]  /*0120*/  UIMAD UR4, UR11, UR4, UR7 ;  /* 0x000000040b0472a4 */ /* 0x000fc8000f8e0207 */
[----:B------:R-:W-:-:S11]  /*0130*/  UISETP.GE.U32.AND UP0, UPT, UR4, UR11, UPT ;  /* 0x0000000b0400728c */ /* 0x000fd6000bf06070 */
[----:B------:R-:W-:Y:S02]  /*0140*/  @UP0 UIADD3 UR4, UPT, UPT, UR4, -UR11, URZ ;  /* 0x8000000b04040290 */ /* 0x000fe4000fffe0ff */
[----:B------:R-:W-:Y:S02]  /*0150*/  @UP0 UIADD3 UR5, UPT, UPT, UR5, 0x1, URZ ;  /* 0x0000000105050890 */ /* 0x000fe4000fffe0ff */
[----:B------:R-:W-:Y:S02]  /*0160*/  UISETP.GE.U32.AND UP1, UPT, UR4, UR11, UPT ;  /* 0x0000000b0400728c */ /* 0x000fe4000bf26070 */
[----:B------:R-:W-:-:S09]  /*0170*/  UISETP.GE.AND UP0, UPT, UR10, 0x1, UPT ;  /* 0x000000010a00788c */ /* 0x000fd2000bf06270 */
[----:B------:R-:W-:Y:S02]  /*0180*/  @UP1 UIADD3 UR5, UPT, UPT, UR5, 0x1, URZ ;  /* 0x0000000105051890 */ /* 0x000fe4000fffe0ff */
[----:B------:R-:W-:-:S04]  /*0190*/  @!UP2 ULOP3.LUT UR5, URZ, UR11, URZ, 0x33, !UPT ;  /* 0x0000000bff05a292 */ /* 0x000fc8000f8e33ff */
[----:B------:R-:W-:Y:S02]  /*01a0*/  UIADD3 UR4, UPT, UPT, -UR5, URZ, URZ ;  /* 0x000000ff05047290 */ /* 0x000fe4000fffe1ff */
[----:B------:R-:W-:Y:S02]  /*01b0*/  USHF.L.U32 UR6, UR5, 0x7, URZ ;  /* 0x0000000705067899 */ /* 0x000fe400080006ff */
[----:B------:R-:W-:Y:S01]  /*01c0*/  UIMAD UR5, UR11, UR4, UR7 ;  /* 0x000000040b0572a4 */ /* 0x000fe2000f8e0207 */
[----:B--23--:R-:W-:Y:S11]  /*01d0*/  BRA.U !UP0, `(.L_x_0) ;  /* 0x0000000108307547 */ /* 0x00cff6000b800000 */
[----:B------:R-:W0:Y:S01]  /*01e0*/  LDC R0, c[0x0][0x3b8] ;  /* 0x0000ee00ff007b82 */ /* 0x000e220000000800 */
[----:B------:R-:W-:-:S07]  /*01f0*/  MOV R9, RZ ;  /* 0x000000ff00097202 */ /* 0x000fce0000000f00 */
[----:B------:R-:W1:Y:S02]  /*0200*/  LDC.64 R4, c[0x0][0x398] ;  /* 0x0000e600ff047b82 */ /* 0x000e640000000a00 */
.L_x_1:
[----:B0-----:R-:W-:-:S04]  /*0210*/  IADD3 R2, PT, PT, R9, R0, RZ ;  /* 0x0000000009027210 */ /* 0x001fc80007ffe0ff */
[----:B------:R-:W-:-:S05]  /*0220*/  SHF.R.U32.HI R11, RZ, 0x1, R2 ;  /* 0x00000001ff0b7819 */ /* 0x000fca0000011602 */
[----:B-1----:R-:W-:-:S06]  /*0230*/  IMAD.WIDE.U32 R2, R11, 0x4, R4 ;  /* 0x000000040b027825 */ /* 0x002fcc00078e0004 */
[----:B------:R-:W2:Y:S02]  /*0240*/  LDG.E R2, desc[UR14][R2.64+0x4] ;  /* 0x0000040e02027981 */ /* 0x000ea4000c1e1900 */
[----:B--2---:R-:W-:-:S04]  /*0250*/  ISETP.LE.AND P0, PT, R2, UR6, PT ;  /* 0x0000000602007c0c */ /* 0x004fc8000bf03270 */
[----:B------:R-:W-:-:S09]  /*0260*/  SEL R0, R11, R0, !P0 ;  /* 0x000000000b007207 */ /* 0x000fd20004000000 */
[----:B------:R-:W-:-:S04]  /*0270*/  @P0 IADD3 R9, PT, PT, R11, 0x1, RZ ;  /* 0x000000010b090810 */ /* 0x000fc80007ffe0ff */
[----:B------:R-:W-:-:S13]  /*0280*/  ISETP.GE.AND P0, PT, R9, R0, PT ;  /* 0x000000000900720c */ /* 0x000fda0003f06270 */
[----:B------:R-:W-:Y:S05]  /*0290*/  @!P0 BRA `(.L_x_1) ;  /* 0xfffffffc00dc8947 */ /* 0x000fea000383ffff */
.L_x_0:
[----:B------:R-:W-:-:S05]  /*02a0*/  IMAD.WIDE.U32 R2, R9, 0x4, R6 ;  /* 0x0000000409027825 */ /* 0x000fca00078e0006 */
[----:B------:R-:W2:Y:S04]  /*02b0*/  LDG.E R4, desc[UR14][R2.64] ;  /* 0x0000000e02047981 */ /* 0x000ea8000c1e1900 */
[----:B------:R-:W3:Y:S01]  /*02c0*/  LDG.E R0, desc[UR14][R2.64+0x4] ;  /* 0x0000040e02007981 */ /* 0x000ee2000c1e1900 */
[----:B--2---:R-:W-:Y:S02]  /*02d0*/  R2UR UR4, R4 ;  /* 0x00000000040472ca */ /* 0x004fe400000e0000 */
[----:B------:R-:W0:Y:S11]  /*02e0*/  LDC.64 R4, c[0x0][0x3a0] ;  /* 0x0000e800ff047b82 */ /* 0x000e360000000a00 */
[----:B------:R-:W-:-:S02]  /*02f0*/  UIADD3 UR20, UPT, UPT, UR6, -UR4, URZ ;  /* 0x8000000406147290 */ /* 0x000fc4000fffe0ff */
[----:B---3--:R-:W-:-:S04]  /*0300*/  IADD3 R0, PT, PT, R0, -UR4, RZ ;  /* 0x8000000400007c10 */ /* 0x008fc8000fffe0ff */
[----:B------:R-:W-:Y:S01]  /*0310*/  ISETP.LE.AND P0, PT, R0, UR20, PT ;  /* 0x0000001400007c0c */ /* 0x000fe2000bf03270 */
[----:B0-----:R-:W-:-:S12]  /*0320*/  IMAD.WIDE.U32 R4, R9, 0x4, R4 ;  /* 0x0000000409047825 */ /* 0x001fd800078e0004 */
[----:B------:R-:W-:Y:S05]  /*0330*/  @P0 EXIT ;  /* 0x000000000000094d */ /* 0x000fea0003800000 */
[----:B------:R-:W2:Y:S04]  /*0340*/  LDG.E.CONSTANT R6, desc[UR14][R4.64] ;  /* 0x0000000e04067981 */ /* 0x000ea8000c1e9900 */
[----:B------:R0:W3:Y:S01]  /*0350*/  LDG.E.CONSTANT R2, desc[UR14][R4.64+0x4] ;  /* 0x0000040e04027981 */ /* 0x0000e2000c1e9900 */
[----:B------:R-:W-:Y:S01]  /*0360*/  MOV R3, UR20 ;  /* 0x0000001400037c02 */ /* 0x000fe20008000f00 */
[----:B------:R-:W1:Y:S01]  /*0370*/  LDCU.64 UR12, c[0x0][0x380] ;  /* 0x00007000ff0c77ac */ /* 0x000e620008000a00 */
[----:B------:R-:W-:Y:S01]  /*0380*/  BSSY.RECONVERGENT B0, `(.L_x_2) ;  /* 0x000005d000007945 */ /* 0x000fe20003800200 */
[----:B------:R-:W-:Y:S01]  /*0390*/  HFMA2 R37, -RZ, RZ, 0, 0 ;  /* 0x00000000ff257431 */ /* 0x000fe200000001ff */
[----:B------:R-:W-:Y:S02]  /*03a0*/  VIADDMNMX R0, R3, 0x80, R0, PT ;  /* 0x0000008003007846 */ /* 0x000fe40003800100 */
[----:B------:R-:W-:-:S02]  /*03b0*/  CS2R R146, SRZ ;  /* 0x0000000000927805 */ /* 0x000fc4000001ff00 */
[----:B------:R-:W-:Y:S02]  /*03c0*/  MOV R148, 0xff800000 ;  /* 0xff80000000947802 */ /* 0x000fe40000000f00 */
[----:B------:R-:W-:Y:S02]  /*03d0*/  CS2R R144, SRZ ;  /* 0x0000000000907805 */ /* 0x000fe4000001ff00 */
[----:B------:R-:W-:Y:S02]  /*03e0*/  R2UR UR7, R0 ;  /* 0x00000000000772ca */ /* 0x000fe400000e0000 */
[----:B------:R-:W-:Y:S01]  /*03f0*/  CS2R R142, SRZ ;  /* 0x00000000008e7805 */ /* 0x000fe2000001ff00 */
[----:B------:R-:W4:Y:S01]  /*0400*/  S2R R0, SR_TID.X ;  /* 0x0000000000007919 */ /* 0x000f220000002100 */
[----:B------:R-:W-:Y:S02]  /*0410*/  CS2R R140, SRZ ;  /* 0x00000000008c7805 */ /* 0x000fe4000001ff00 */
[----:B------:R-:W-:-:S02]  /*0420*/  CS2R R138, SRZ ;  /* 0x00000000008a7805 */ /* 0x000fc4000001ff00 */
[----:B------:R-:W-:Y:S02]  /*0430*/  CS2R R136, SRZ ;  /* 0x0000000000887805 */ /* 0x000fe4000001ff00 */
[----:B------:R-:W-:Y:S02]  /*0440*/  CS2R R134, SRZ ;  /* 0x0000000000867805 */ /* 0x000fe4000001ff00 */
[----:B------:R-:W-:Y:S02]  /*0450*/  CS2R R132, SRZ ;  /* 0x0000000000847805 */ /* 0x000fe4000001ff00 */
[----:B------:R-:W-:Y:S02]  /*0460*/  CS2R R130, SRZ ;  /* 0x0000000000827805 */ /* 0x000fe4000001ff00 */
[----:B------:R-:W-:Y:S02]  /*0470*/  CS2R R128, SRZ ;  /* 0x0000000000807805 */ /* 0x000fe4000001ff00 */
[----:B------:R-:W-:-:S02]  /*0480*/  CS2R R126, SRZ ;  /* 0x00000000007e7805 */ /* 0x000fc4000001ff00 */
[----:B------:R-:W-:Y:S02]  /*0490*/  CS2R R124, SRZ ;  /* 0x00000000007c7805 */ /* 0x000fe4000001ff00 */
[----:B------:R-:W-:Y:S01]  /*04a0*/  CS2R R122, SRZ ;  /* 0x00000000007a7805 */ /* 0x000fe2000001ff00 */
[----:B------:R-:W-:Y:S01]  /*04b0*/  UIADD3 UR9, UPT, UPT, -UR20, UR7, URZ ;  /* 0x0000000714097290 */ /* 0x000fe2000fffe1ff */
[----:B------:R-:W-:Y:S02]  /*04c0*/  CS2R R120, SRZ ;  /* 0x0000000000787805 */ /* 0x000fe4000001ff00 */
[----:B------:R-:W-:Y:S02]  /*04d0*/  CS2R R118, SRZ ;  /* 0x0000000000767805 */ /* 0x000fe4000001ff00 */
[----:B------:R-:W-:Y:S01]  /*04e0*/  CS2R R116, SRZ ;  /* 0x0000000000747805 */ /* 0x000fe2000001ff00 */
[----:B------:R-:W-:Y:S01]  /*04f0*/  USHF.L.U32 UR7, UR9, 0x7, URZ ;  /* 0x0000000709077899 */ /* 0x000fe200080006ff */
        /* <DEDUP_REMOVED lines=16> */
[----:B----4-:R-:W-:Y:S02]  /*0600*/  ISETP.GE.AND P0, PT, R0, UR7, PT ;  /* 0x0000000700007c0c */ /* 0x010fe4000bf06270 */
        /* <DEDUP_REMOVED lines=15> */
[----:B0-----:R-:W-:Y:S02]  /*0700*/  CS2R R4, SRZ ;  /* 0x0000000000047805 */ /* 0x001fe4000001ff00 */
[----:B------:R-:W-:Y:S02]  /*0710*/  CS2R R8, SRZ ;  /* 0x0000000000087805 */ /* 0x000fe4000001ff00 */
[----:B------:R-:W-:Y:S02]  /*0720*/  CS2R R10, SRZ ;  /* 0x00000000000a7805 */ /* 0x000fe4000001ff00 */
[----:B------:R-:W-:Y:S02]  /*0730*/  CS2R R12, SRZ ;  /* 0x00000000000c7805 */ /* 0x000fe4000001ff00 */
[----:B------:R-:W-:-:S02]  /*0740*/  CS2R R14, SRZ ;  /* 0x00000000000e7805 */ /* 0x000fc4000001ff00 */
[----:B------:R-:W-:Y:S02]  /*0750*/  CS2R R16, SRZ ;  /* 0x0000000000107805 */ /* 0x000fe4000001ff00 */
[----:B------:R-:W-:Y:S02]  /*0760*/  CS2R R18, SRZ ;  /* 0x0000000000127805 */ /* 0x000fe4000001ff00 */
[----:B--2---:R-:W-:Y:S02]  /*0770*/  R2UR UR19, R6 ;  /* 0x00000000061372ca */ /* 0x004fe400000e0000 */
[----:B------:R-:W-:Y:S02]  /*0780*/  CS2R R6, SRZ ;  /* 0x0000000000067805 */ /* 0x000fe4000001ff00 */
[----:B---3--:R-:W-:Y:S02]  /*0790*/  R2UR UR4, R2 ;  /* 0x00000000020472ca */ /* 0x008fe400000e0000 */
[----:B------:R-:W-:-:S11]  /*07a0*/  CS2R R2, SRZ ;  /* 0x0000000000027805 */ /* 0x000fd6000001ff00 */
[----:B------:R-:W-:Y:S01]  /*07b0*/  UIADD3 UR8, UPT, UPT, -UR19, UR4, URZ ;  /* 0x0000000413087290 */ /* 0x000fe2000fffe1ff */
[----:B-1----:R-:W-:Y:S11]  /*07c0*/  @P0 BRA `(.L_x_3) ;  /* 0x0000000000600947 */ /* 0x002ff60003800000 */
[----:B------:R-:W0:Y:S01]  /*07d0*/  S2R R21, SR_CgaCtaId ;  /* 0x0000000000157919 */ /* 0x000e220000008800 */
[----:B------:R-:W1:Y:S01]  /*07e0*/  LDC R28, c[0x0][0x360] ;  /* 0x0000d800ff1c7b82 */ /* 0x000e620000000800 */
[----:B------:R-:W-:Y:S02]  /*07f0*/  MOV R20, 0x400 ;  /* 0x0000040000147802 */ /* 0x000fe40000000f00 */
[----:B------:R-:W-:Y:S02]  /*0800*/  MOV R22, UR11 ;  /* 0x0000000b00167c02 */ /* 0x000fe40008000f00 */
[----:B------:R-:W-:Y:S02]  /*0810*/  MOV R23, R0 ;  /* 0x0000000000177202 */ /* 0x000fe40000000f00 */
[----:B------:R-:W-:Y:S02]  /*0820*/  SHF.L.U32 R22, R22, 0x7, RZ ;  /* 0x0000000716167819 */ /* 0x000fe400000006ff */
[----:B0-----:R-:W-:-:S07]  /*0830*/  LEA R26, R21, R20, 0x18 ;  /* 0x00000014151a7211 */ /* 0x001fce00078ec0ff */
.L_x_4:
[----:B------:R-:W-:-:S04]  /*0840*/  SHF.R.S32.HI R20, RZ, 0x1f, R23 ;  /* 0x0000001fff147819 */ /* 0x000fc80000011417 */
[----:B------:R-:W-:-:S04]  /*0850*/  LEA.HI R20, R20, R23, RZ, 0x7 ;  /* 0x0000001714147211 */ /* 0x000fc800078f38ff */
[C---:B0-----:R-:W-:Y:S02]  /*0860*/  LOP3.LUT R24, R20.reuse, 0xffffff80, RZ, 0xc0, !PT ;  /* 0xffffff8014187812 */ /* 0x041fe400078ec0ff */
[----:B------:R-:W-:Y:S02]  /*0870*/  LEA.HI.SX32 R20, R20, UR6, 0x19 ;  /* 0x0000000614147c11 */ /* 0x000fe4000f8fcaff */
[----:B------:R-:W-:-:S05]  /*0880*/  IADD3 R21, PT, PT, -R24, R23, RZ ;  /* 0x0000001718157210 */ /* 0x000fca0007ffe1ff */
[----:B------:R-:W-:Y:S01]  /*0890*/  IMAD R20, R22, R20, R21 ;  /* 0x0000001416147224 */ /* 0x000fe200078e0215 */
[----:B------:R-:W-:-:S04]  /*08a0*/  MOV R21, UR5 ;  /* 0x0000000500157c02 */ /* 0x000fc80008000f00 */
[----:B------:R-:W-:-:S04]  /*08b0*/  LEA R21, P0, R21, R20, 0x7 ;  /* 0x0000001415157211 */ /* 0x000fc800078038ff */
[----:B------:R-:W-:Y:S02]  /*08c0*/  LEA.HI.X.SX32 R24, R20, RZ, 0x1, P0 ;  /* 0x000000ff14187211 */ /* 0x000fe400000f0eff */
[----:B------:R-:W-:-:S04]  /*08d0*/  LEA R20, P0, R21, UR12, 0x1 ;  /* 0x0000000c15147c11 */ /* 0x000fc8000f8008ff */
[----:B------:R-:W-:-:S06]  /*08e0*/  LEA.HI.X R21, R21, UR13, R24, 0x1, P0 ;  /* 0x0000000d15157c11 */ /* 0x000fcc00080f0c18 */
[----:B------:R-:W2:Y:S01]  /*08f0*/  LDG.E.U16 R21, desc[UR14][R20.64] ;  /* 0x0000000e14157981 */ /* 0x000ea2000c1e1500 */
[----:B------:R-:W-:Y:S02]  /*0900*/  LEA R24, R23, R26, 0x1 ;  /* 0x0000001a17187211 */ /* 0x000fe400078e08ff */
[----:B-1----:R-:W-:-:S04]  /*0910*/  IADD3 R23, PT, PT, R28, R23, RZ ;  /* 0x000000171c177210 */ /* 0x002fc80007ffe0ff */
[----:B------:R-:W-:Y:S01]  /*0920*/  ISETP.GE.AND P0, PT, R23, UR7, PT ;  /* 0x0000000717007c0c */ /* 0x000fe2000bf06270 */
[----:B--2---:R0:W-:-:S12]  /*0930*/  STS.U16 [R24], R21 ;  /* 0x0000001518007388 */ /* 0x0041d80000000400 */
[----:B------:R-:W-:Y:S05]  /*0940*/  @!P0 BRA `(.L_x_4) ;  /* 0xfffffffc00bc8947 */ /* 0x000fea000383ffff */
.L_x_3:
[----:B------:R-:W-:Y:S05]  /*0950*/  BSYNC.RECONVERGENT B0 ;  /* 0x0000000000007941 */ /* 0x000fea0003800200 */
.L_x_2:
[----:B------:R-:W-:Y:S01]  /*0960*/  BAR.SYNC.DEFER_BLOCKING 0x0 ;  /* 0x0000000000007b1d */ /* 0x000fe20000010000 */
[----:B------:R-:W-:Y:S01]  /*0970*/  UISETP.GE.AND UP0, UPT, UR8, 0x1, UPT ;  /* 0x000000010800788c */ /* 0x000fe2000bf06270 */
[----:B0-----:R-:W-:Y:S02]  /*0980*/  CS2R R20, SRZ ;  /* 0x0000000000147805 */ /* 0x001fe4000001ff00 */
[----:B------:R-:W-:Y:S02]  /*0990*/  CS2R R22, SRZ ;  /* 0x0000000000167805 */ /* 0x000fe4000001ff00 */
[----:B------:R-:W-:Y:S02]  /*09a0*/  CS2R R24, SRZ ;  /* 0x0000000000187805 */ /* 0x000fe4000001ff00 */
[----:B------:R-:W-:Y:S02]  /*09b0*/  CS2R R26, SRZ ;  /* 0x00000000001a7805 */ /* 0x000fe4000001ff00 */
[----:B------:R-:W-:-:S02]  /*09c0*/  CS2R R28, SRZ ;  /* 0x00000000001c7805 */ /* 0x000fc4000001ff00 */
[----:B------:R-:W-:Y:S02]  /*09d0*/  CS2R R30, SRZ ;  /* 0x00000000001e7805 */ /* 0x000fe4000001ff00 */
[----:B------:R-:W-:Y:S02]  /*09e0*/  CS2R R32, SRZ ;  /* 0x0000000000207805 */ /* 0x000fe4000001ff00 */
[----:B------:R-:W-:Y:S01]  /*09f0*/  CS2R R34, SRZ ;  /* 0x0000000000227805 */ /* 0x000fe2000001ff00 */
[----:B------:R-:W-:Y:S06]  /*0a00*/  BRA.U !UP0, `(.L_x_5) ;  /* 0x0000005508387547 */ /* 0x000fec000b800000 */
[----:B------:R-:W-:Y:S01]  /*0a10*/  HFMA2 R147, -RZ, RZ, 0, 0 ;  /* 0x00000000ff937431 */ /* 0x000fe200000001ff */
[----:B------:R-:W-:Y:S01]  /*0a20*/  IADD3 R36, PT, PT, R0, UR20, RZ ;  /* 0x0000001400247c10 */ /* 0x000fe2000fffe0ff */
[----:B------:R-:W-:Y:S01]  /*0a30*/  UMOV UR4, URZ ;  /* 0x000000ff00047c82 */ /* 0x000fe20008000000 */
[----:B------:R-:W-:-:S07]  /*0a40*/  MOV R148, 0xff800000 ;  /* 0xff80000000947802 */ /* 0x000fce0000000f00 */
.L_x_18:
[----:B------:R-:W-:Y:S01]  /*0a50*/  ULEA UR7, UR4, 0x40, 0x6 ;  /* 0x0000004004077891 */ /* 0x000fe2000f8e30ff */
[----:B------:R-:W-:Y:S01]  /*0a60*/  BSSY.RECONVERGENT B0, `(.L_x_6) ;  /* 0x000002b000007945 */ /* 0x000fe20003800200 */
[----:B0-----:R-:W0:Y:S02]  /*0a70*/  LDCU UR18, c[0x0][0x3cc] ;  /* 0x00007980ff1277ac */ /* 0x001e240008000800 */
[----:B------:R-:W-:Y:S01]  /*0a80*/  UISETP.LT.AND UP0, UPT, UR8, UR7, UPT ;  /* 0x000000070800728c */ /* 0x000fe2000bf01270 */
[----:B------:R-:W1:Y:S03]  /*0a90*/  LDCU UR21, c[0x0][0x3bc] ;  /* 0x00007780ff1577ac */ /* 0x000e660008000800 */
[----:B------:R-:W-:Y:S01]  /*0aa0*/  USEL UR7, UR8, UR7, UP0 ;  /* 0x0000000708077287 */ /* 0x000fe20008000000 */
[----:B------:R-:W2:Y:S03]  /*0ab0*/  LDCU.64 UR12, c[0x0][0x388] ;  /* 0x00007100ff0c77ac */ /* 0x000ea60008000a00 */
[----:B------:R-:W-:Y:S01]  /*0ac0*/  UIMAD UR10, UR4, -0x40, UR7 ;  /* 0xffffffc0040a78a4 */ /* 0x000fe2000f8e0207 */
[----:B------:R-:W3:Y:S03]  /*0ad0*/  LDCU.64 UR16, c[0x0][0x390] ;  /* 0x00007200ff1077ac */ /* 0x000ee60008000a00 */
[----:B------:R-:W-:-:S06]  /*0ae0*/  USHF.L.U32 UR7, UR10, 0x7, URZ ;  /* 0x000000070a077899 */ /* 0x000fcc00080006ff */
[----:B------:R-:W-:Y:S02]  /*0af0*/  ISETP.GE.AND P0, PT, R0, UR7, PT ;  /* 0x0000000700007c0c */ /* 0x000fe4000bf06270 */
[----:B------:R-:W4:Y:S11]  /*0b00*/  S2R R0, SR_TID.X ;  /* 0x0000000000007919 */ /* 0x000f360000002100 */
[----:B0123--:R-:W-:Y:S05]  /*0b10*/  @P0 BRA `(.L_x_7) ;  /* 0x00000000007c0947 */ /* 0x00ffea0003800000 */
[----:B------:R-:W0:Y:S01]  /*0b20*/  S2R R41, SR_CgaCtaId ;  /* 0x0000000000297919 */ /* 0x000e220000008800 */
[----:B------:R-:W-:Y:S02]  /*0b30*/  MOV R40, 0x400 ;  /* 0x0000040000287802 */ /* 0x000fe40000000f00 */
[----:B------:R-:W-:Y:S01]  /*0b40*/  MOV R46, UR4 ;  /* 0x00000004002e7c02 */ /* 0x000fe20008000f00 */
[----:B------:R-:W1:Y:S03]  /*0b50*/  S2R R44, SR_TID.X ;  /* 0x00000000002c7919 */ /* 0x000e660000002100 */
[----:B------:R-:W-:Y:S02]  /*0b60*/  LEA R46, R46, UR19, 0x6 ;  /* 0x000000132e2e7c11 */ /* 0x000fe4000f8e30ff */
[----:B0-----:R-:W-:-:S07]  /*0b70*/  LEA R47, R41, R40, 0x18 ;  /* 0x00000028292f7211 */ /* 0x001fce00078ec0ff */
.L_x_8:
[----:B-1----:R-:W-:Y:S02]  /*0b80*/  SHF.R.S32.HI R41, RZ, 0x1f, R44 ;  /* 0x0000001fff297819 */ /* 0x002fe4000001142c */
[----:B------:R-:W-:Y:S02]  /*0b90*/  MOV R43, UR5 ;  /* 0x00000005002b7c02 */ /* 0x000fe40008000f00 */
[----:B------:R-:W-:-:S04]  /*0ba0*/  LEA.HI R41, R41, R44, RZ, 0x7 ;  /* 0x0000002c29297211 */ /* 0x000fc800078f38ff */
[C---:B0-----:R-:W-:Y:S02]  /*0bb0*/  LEA.HI R40, R41.reuse, R46, RZ, 0x19 ;  /* 0x0000002e29287211 */ /* 0x041fe400078fc8ff */
[----:B------:R-:W-:-:S03]  /*0bc0*/  LOP3.LUT R41, R41, 0xffffff80, RZ, 0xc0, !PT ;  /* 0xffffff8029297812 */ /* 0x000fc600078ec0ff */
[----:B------:R-:W-:Y:S01]  /*0bd0*/  IMAD R40, R40, UR21, RZ ;  /* 0x0000001528287c24 */ /* 0x000fe2000f8e02ff */
[----:B------:R-:W-:-:S04]  /*0be0*/  IADD3 R41, PT, PT, -R41, R44, RZ ;  /* 0x0000002c29297210 */ /* 0x000fc80007ffe1ff */
[----:B------:R-:W-:-:S04]  /*0bf0*/  LEA R40, R40, R41, 0x7 ;  /* 0x0000002928287211 */ /* 0x000fc800078e38ff */
[----:B------:R-:W-:-:S04]  /*0c00*/  LEA R41, P0, R43, R40, 0x7 ;  /* 0x000000282b297211 */ /* 0x000fc800078038ff */
[----:B------:R-:W-:Y:S02]  /*0c10*/  LEA.HI.X.SX32 R42, R40, RZ, 0x1, P0 ;  /* 0x000000ff282a7211 */ /* 0x000fe400000f0eff */
[C---:B------:R-:W-:Y:S02]  /*0c20*/  SHF.L.U32 R40, R41.reuse, 0x1, RZ ;  /* 0x0000000129287819 */ /* 0x040fe400000006ff */
[----:B------:R-:W-:Y:S02]  /*0c30*/  SHF.L.U64.HI R41, R41, 0x1, R42 ;  /* 0x0000000129297819 */ /* 0x000fe4000001022a */
[C---:B------:R-:W-:Y:S02]  /*0c40*/  IADD3 R42, P0, PT, R40.reuse, UR12, RZ ;  /* 0x0000000c282a7c10 */ /* 0x040fe4000ff1e0ff */
[----:B------:R-:W-:Y:S02]  /*0c50*/  IADD3 R40, P1, PT, R40, UR16, RZ ;  /* 0x0000001028287c10 */ /* 0x000fe4000ff3e0ff */
[----:B------:R-:W-:-:S02]  /*0c60*/  IADD3.X R43, PT, PT, R41, UR13, RZ, P0, !PT ;  /* 0x0000000d292b7c10 */ /* 0x000fc400087fe4ff */
[----:B------:R-:W-:-:S03]  /*0c70*/  IADD3.X R41, PT, PT, R41, UR17, RZ, P1, !PT ;  /* 0x0000001129297c10 */ /* 0x000fc60008ffe4ff */
[----:B------:R-:W2:Y:S04]  /*0c80*/  LDG.E.U16 R42, desc[UR14][R42.64] ;  /* 0x0000000e2a2a7981 */ /* 0x000ea8000c1e1500 */
[----:B------:R-:W3:Y:S01]  /*0c90*/  LDG.E.U16 R40, desc[UR14][R40.64] ;  /* 0x0000000e28287981 */ /* 0x000ee2000c1e1500 */
[----:B------:R-:W0:Y:S01]  /*0ca0*/  LDCU UR11, c[0x0][0x360] ;  /* 0x00006c00ff0b77ac */ /* 0x000e220008000800 */
[C---:B------:R-:W-:Y:S02]  /*0cb0*/  LEA R45, R44.reuse, R47, 0x1 ;  /* 0x0000002f2c2d7211 */ /* 0x040fe400078e08ff */
[----:B0-----:R-:W-:-:S04]  /*0cc0*/  IADD3 R44, PT, PT, R44, UR11, RZ ;  /* 0x0000000b2c2c7c10 */ /* 0x001fc8000fffe0ff */
[----:B------:R-:W-:Y:S01]  /*0cd0*/  ISETP.GE.AND P0, PT, R44, UR7, PT ;  /* 0x000000072c007c0c */ /* 0x000fe2000bf06270 */
[----:B--2---:R0:W-:Y:S04]  /*0ce0*/  STS.U16 [R45+0x8000], R42 ;  /* 0x0080002a2d007388 */ /* 0x0041e80000000400 */
[----:B---3--:R0:W-:Y:S08]  /*0cf0*/  STS.U16 [R45+0xc000], R40 ;  /* 0x00c000282d007388 */ /* 0x0081f00000000400 */
[----:B------:R-:W-:Y:S05]  /*0d00*/  @!P0 BRA `(.L_x_8) ;  /* 0xfffffffc009c8947 */ /* 0x000fea000383ffff */
.L_x_7:
[----:B------:R-:W-:Y:S05]  /*0d10*/  BSYNC.RECONVERGENT B0 ;  /* 0x0000000000007941 */ /* 0x000fea0003800200 */
.L_x_6:
[----:B------:R-:W-:Y:S01]  /*0d20*/  BAR.SYNC.DEFER_BLOCKING 0x0 ;  /* 0x0000000000007b1d */ /* 0x000fe20000010000 */
[----:B----4-:R-:W-:Y:S02]  /*0d30*/  ISETP.GE.AND P0, PT, R0, UR9, PT ;  /* 0x0000000900007c0c */ /* 0x010fe4000bf06270 */
[----:B------:R-:W-:-:S03]  /*0d40*/  MOV R153, R148 ;  /* 0x0000009400997202 */ /* 0x000fc60000000f00 */
[----:B------:R-:W1:Y:S01]  /*0d50*/  LDCU UR16, c[0x0][0x3cc] ;  /* 0x00007980ff1077ac */ /* 0x000e620008000800 */
[----:B------:R-:W-:Y:S01]  /*0d60*/  BSSY.RECONVERGENT B0, `(.L_x_9) ;  /* 0x0000512000007945 */ /* 0x000fe20003800200 */
[----:B------:R-:W2:Y:S01]  /*0d70*/  LDCU UR13, c[0x0][0x3c8] ;  /* 0x00007900ff0d77ac */ /* 0x000ea20008000800 */
[----:B------:R-:W3:Y:S05]  /*0d80*/  LDCU UR17, c[0x0][0x3c8] ;  /* 0x00007900ff1177ac */ /* 0x000eea0008000800 */
[----:B------:R-:W-:Y:S05]  /*0d90*/  @P0 BRA `(.L_x_10) ;  /* 0x0000005000380947 */ /* 0x000fea0003800000 */
[----:B0-----:R-:W-:-:S04]  /*0da0*/  MOV R40, UR10 ;  /* 0x0000000a00287c02 */ /* 0x001fc80008000f00 */
[----:B------:R-:W-:-:S13]  /*0db0*/  ISETP.GE.AND P0, PT, R40, 0x1, PT ;  /* 0x000000012800780c */ /* 0x000fda0003f06270 */
[----:B------:R-:W-:Y:S05]  /*0dc0*/  @!P0 BRA `(.L_x_11) ;  /* 0x0000001800e88947 */ /* 0x000fea0003800000 */
[----:B------:R-:W0:Y:S01]  /*0dd0*/  S2UR UR11, SR_CgaCtaId ;  /* 0x00000000000b79c3 */ /* 0x000e220000008800 */
[----:B------:R-:W-:Y:S01]  /*0de0*/  UMOV UR7, 0x400 ;  /* 0x0000040000077882 */ /* 0x000fe20000000000 */
[----:B------:R-:W-:Y:S01]  /*0df0*/  HFMA2 R149, -RZ, RZ, 0, 0 ;  /* 0x00000000ff957431 */ /* 0x000fe200000001ff */
[----:B------:R-:W-:Y:S01]  /*0e00*/  MOV R148, R153 ;  /* 0x0000009900947202 */ /* 0x000fe20000000f00 */
[----:B0-----:R-:W-:Y:S02]  /*0e10*/  ULEA UR7, UR11, UR7, 0x18 ;  /* 0x000000070b077291 */ /* 0x001fe4000f8ec0ff */
[----:B------:R-:W-:Y:S02]  /*0e20*/  USHF.L.U32 UR11, UR4, 0x6, URZ ;  /* 0x00000006040b7899 */ /* 0x000fe400080006ff */
[----:B------:R-:W-:-:S04]  /*0e30*/  UIADD3 UR7, UPT, UPT, UR7, 0x80f0, URZ ;  /* 0x000080f007077890 */ /* 0x000fc8000fffe0ff */
[----:B------:R-:W-:Y:S02]  /*0e40*/  MOV R151, UR11 ;  /* 0x0000000b00977c02 */ /* 0x000fe40008000f00 */
[----:B------:R-:W-:-:S07]  /*0e50*/  MOV R150, UR7 ;  /* 0x0000000700967c02 */ /* 0x000fce0008000f00 */
.L_x_14:
[----:B------:R-:W-:Y:S01]  /*0e60*/  ISETP.GE.AND P1, PT, R36, R151, PT ;  /* 0x000000972400720c */ /* 0x000fe20003f26270 */
[----:B------:R-:W-:Y:S01]  /*0e70*/  BSSY.RECONVERGENT B1, `(.L_x_12) ;  /* 0x00001ac000017945 */ /* 0x000fe20003800200 */
[----:B------:R-:W-:Y:S02]  /*0e80*/  ISETP.NE.AND P3, PT, RZ, UR18, PT ;  /* 0x00000012ff007c0c */ /* 0x000fe4000bf65270 */
[----:B------:R-:W-:-:S04]  /*0e90*/  IADD3 R149, PT, PT, R149, 0x1, RZ ;  /* 0x0000000195957810 */ /* 0x000fc80007ffe0ff */
[----:B------:R-:W-:-:S07]  /*0ea0*/  ISETP.GE.AND P2, PT, R149, UR10, PT ;  /* 0x0000000a95007c0c */ /* 0x000fce000bf46270 */
[----:B------:R-:W-:Y:S06]  /*0eb0*/  @!P1 BRA P3, `(.L_x_13) ;  /* 0x00000018009c9947 */ /* 0x000fec0001800000 */
[----:B------:R-:W0:Y:S01]  /*0ec0*/  S2R R0, SR_TID.X ;  /* 0x0000000000007919 */ /* 0x000e220000002100 */
[----:B------:R-:W4:Y:S01]  /*0ed0*/  S2UR UR11, SR_CgaCtaId ;  /* 0x00000000000b79c3 */ /* 0x000f220000008800 */
[----:B------:R-:W-:Y:S01]  /*0ee0*/  UMOV UR7, 0x400 ;  /* 0x0000040000077882 */ /* 0x000fe20000000000 */
[----:B------:R-:W5:Y:S01]  /*0ef0*/  LDS.128 R48, [R150+-0xf0] ;  /* 0xffff100096307984 */ /* 0x000f620000000c00 */
[----:B----4-:R-:W-:-:S06]  /*0f00*/  ULEA UR7, UR11, UR7, 0x18 ;  /* 0x000000070b077291 */ /* 0x010fcc000f8ec0ff */
[----:B0-----:R-:W-:-:S05]  /*0f10*/  LEA R152, R0, UR7, 0x8 ;  /* 0x0000000700987c11 */ /* 0x001fca000f8e40ff */
[----:B------:R-:W0:Y:S01]  /*0f20*/  LDS.128 R52, [R152] ;  /* 0x0000000098347984 */ /* 0x000e220000000c00 */
[--C-:B-----5:R-:W-:Y:S02]  /*0f30*/  HADD2.F32 R41, -RZ, R48.reuse.H0_H0 ;  /* 0x20000030ff297230 */ /* 0x120fe40000004100 */
[----:B------:R-:W-:Y:S02]  /*0f40*/  HADD2.F32 R48, -RZ, R48.H1_H1 ;  /* 0x30000030ff307230 */ /* 0x000fe40000004100 */
[--C-:B------:R-:W-:Y:S02]  /*0f50*/  HADD2.F32 R44, -RZ, R49.reuse.H0_H0 ;  /* 0x20000031ff2c7230 */ /* 0x100fe40000004100 */
[----:B------:R-:W-:Y:S02]  /*0f60*/  HADD2.F32 R49, -RZ, R49.H1_H1 ;  /* 0x30000031ff317230 */ /* 0x000fe40000004100 */
[--C-:B0-----:R-:W-:Y:S02]  /*0f70*/  HADD2.F32 R40, -RZ, R52.reuse.H0_H0 ;  /* 0x20000034ff287230 */ /* 0x101fe40000004100 */
[----:B------:R-:W-:-:S02]  /*0f80*/  HADD2.F32 R43, -RZ, R52.H1_H1 ;  /* 0x30000034ff2b7230 */ /* 0x000fc40000004100 */
[--C-:B------:R-:W-:Y:S02]  /*0f90*/  HADD2.F32 R45, -RZ, R53.reuse.H0_H0 ;  /* 0x20000035ff2d7230 */ /* 0x100fe40000004100 */
[----:B------:R-:W-:Y:S01]  /*0fa0*/  FFMA R40, R40, R41, RZ ;  /* 0x0000002928287223 */ /* 0x000fe200000000ff */
[----:B------:R-:W-:Y:S02]  /*0fb0*/  HADD2.F32 R53, -RZ, R53.H1_H1 ;  /* 0x30000035ff357230 */ /* 0x000fe40000004100 */
[--C-:B------:R-:W-:Y:S02]  /*0fc0*/  HADD2.F32 R52, -RZ, R50.reuse.H0_H0 ;  /* 0x20000032ff347230 */ /* 0x100fe40000004100 */
[----:B------:R-:W-:Y:S01]  /*0fd0*/  FFMA R48, R43, R48, R40 ;  /* 0x000000302b307223 */ /* 0x000fe20000000028 */
[----:B------:R-:W-:Y:S01]  /*0fe0*/  HADD2.F32 R50, -RZ, R50.H1_H1 ;  /* 0x30000032ff327230 */ /* 0x000fe20000004100 */
[----:B------:R-:W0:Y:S02]  /*0ff0*/  LDS.128 R40, [R150+-0xe0] ;  /* 0xffff200096287984 */ /* 0x000e240000000c00 */
[----:B------:R-:W-:-:S02]  /*1000*/  FFMA R48, R45, R44, R48 ;  /* 0x0000002c2d307223 */ /* 0x000fc40000000030 */
[----:B------:R-:W4:Y:S02]  /*1010*/  LDS.128 R44, [R152+0x10] ;  /* 0x00001000982c7984 */ /* 0x000f240000000c00 */
[----:B------:R-:W-:Y:S01]  /*1020*/  FFMA R48, R53, R49, R48 ;  /* 0x0000003135307223 */ /* 0x000fe20000000030 */
[----:B------:R-:W-:-:S05]  /*1030*/  HADD2.F32 R49, -RZ, R54.H0_H0 ;  /* 0x20000036ff317230 */ /* 0x000fca0000004100 */
[----:B------:R-:W-:Y:S01]  /*1040*/  FFMA R48, R49, R52, R48 ;  /* 0x0000003431307223 */ /* 0x000fe20000000030 */
[----:B------:R-:W-:-:S05]  /*1050*/  HADD2.F32 R49, -RZ, R54.H1_H1 ;  /* 0x30000036ff317230 */ /* 0x000fca0000004100 */
[----:B------:R-:W-:Y:S01]  /*1060*/  FFMA R48, R49, R50, R48 ;  /* 0x0000003231307223 */ /* 0x000fe20000000030 */
[----:B------:R-:W-:Y:S02]  /*1070*/  HADD2.F32 R50, -RZ, R51.H0_H0 ;  /* 0x20000033ff327230 */ /* 0x000fe40000004100 */
[--C-:B------:R-:W-:Y:S02]  /*1080*/  HADD2.F32 R49, -RZ, R55.reuse.H0_H0 ;  /* 0x20000037ff317230 */ /* 0x100fe40000004100 */
[----:B------:R-:W-:Y:S02]  /*1090*/  HADD2.F32 R55, -RZ, R55.H1_H1 ;  /* 0x30000037ff377230 */ /* 0x000fe40000004100 */
[----:B------:R-:W-:Y:S02]  /*10a0*/  HADD2.F32 R51, -RZ, R51.H1_H1 ;  /* 0x30000033ff337230 */ /* 0x000fe40000004100 */
[----:B------:R-:W-:-:S04]  /*10b0*/  FFMA R48, R49, R50, R48 ;  /* 0x0000003231307223 */ /* 0x000fc80000000030 */
[----:B------:R-:W-:Y:S01]  /*10c0*/  FFMA R48, R55, R51, R48 ;  /* 0x0000003337307223 */ /* 0x000fe20000000030 */
[--C-:B0-----:R-:W-:Y:S02]  /*10d0*/  HADD2.F32 R50, -RZ, R40.reuse.H0_H0 ;  /* 0x20000028ff327230 */ /* 0x101fe40000004100 */
[----:B------:R-:W-:Y:S02]  /*10e0*/  HADD2.F32 R40, -RZ, R40.H1_H1 ;  /* 0x30000028ff287230 */ /* 0x000fe40000004100 */
[--C-:B----4-:R-:W-:Y:S02]  /*10f0*/  HADD2.F32 R49, -RZ, R44.reuse.H0_H0 ;  /* 0x2000002cff317230 */ /* 0x110fe40000004100 */
[----:B------:R-:W-:Y:S02]  /*1100*/  HADD2.F32 R51, -RZ, R44.H1_H1 ;  /* 0x3000002cff337230 */ /* 0x000fe40000004100 */
[----:B------:R-:W-:Y:S02]  /*1110*/  HADD2.F32 R44, -RZ, R41.H0_H0 ;  /* 0x20000029ff2c7230 */ /* 0x000fe40000004100 */
[----:B------:R-:W-:Y:S01]  /*1120*/  FFMA R48, R49, R50, R48 ;  /* 0x0000003231307223 */ /* 0x000fe20000000030 */
[----:B------:R-:W-:-:S02]  /*1130*/  HADD2.F32 R53, -RZ, R45.H0_H0 ;  /* 0x2000002dff357230 */ /* 0x000fc40000004100 */
[----:B------:R-:W-:Y:S02]  /*1140*/  HADD2.F32 R41, -RZ, R41.H1_H1 ;  /* 0x30000029ff297230 */ /* 0x000fe40000004100 */
[----:B------:R-:W-:Y:S01]  /*1150*/  FFMA R40, R51, R40, R48 ;  /* 0x0000002833287223 */ /* 0x000fe20000000030 */
[----:B------:R-:W-:Y:S01]  /*1160*/  HADD2.F32 R45, -RZ, R45.H1_H1 ;  /* 0x3000002dff2d7230 */ /* 0x000fe20000004100 */
[----:B------:R-:W0:Y:S02]  /*1170*/  LDS.128 R48, [R150+-0xd0] ;  /* 0xffff300096307984 */ /* 0x000e240000000c00 */
[----:B------:R-:W-:Y:S01]  /*1180*/  FFMA R40, R53, R44, R40 ;  /* 0x0000002c35287223 */ /* 0x000fe20000000028 */
[--C-:B------:R-:W-:Y:S01]  /*1190*/  HADD2.F32 R44, -RZ, R42.reuse.H0_H0 ;  /* 0x2000002aff2c7230 */ /* 0x100fe20000004100 */
[----:B------:R-:W4:Y:S01]  /*11a0*/  LDS.128 R52, [R152+0x20] ;  /* 0x0000200098347984 */ /* 0x000f220000000c00 */
[----:B------:R-:W-:Y:S02]  /*11b0*/  HADD2.F32 R42, -RZ, R42.H1_H1 ;  /* 0x3000002aff2a7230 */ /* 0x000fe40000004100 */
        /* <DEDUP_REMOVED lines=21> */
[----:B------:R-:W0:Y:S01]  /*1310*/  LDS.128 R40, [R150+-0xc0] ;  /* 0xffff400096287984 */ /* 0x000e220000000c00 */
[--C-:B------:R-:W-:Y:S02]  /*1320*/  HADD2.F32 R52, -RZ, R50.reuse.H0_H0 ;  /* 0x20000032ff347230 */ /* 0x100fe40000004100 */
[----:B------:R-:W-:Y:S01]  /*1330*/  FFMA R48, R45, R44, R48 ;  /* 0x0000002c2d307223 */ /* 0x000fe20000000030 */
[----:B------:R-:W-:Y:S01]  /*1340*/  HADD2.F32 R50, -RZ, R50.H1_H1 ;  /* 0x30000032ff327230 */ /* 0x000fe20000004100 */
        /* <DEDUP_REMOVED lines=141> */
[----:B------:R-:W-:Y:S02]  /*1c20*/  FFMA R40, R47, R43, R40 ;  /* 0x0000002b2f287223 */ /* 0x000fe40000000028 */
[----:B------:R-:W5:Y:S01]  /*1c30*/  LDS.128 R44, [R150+-0x60] ;  /* 0xffffa000962c7984 */ /* 0x000f620000000c00 */
[--C-:B0-----:R-:W-:Y:S02]  /*1c40*/  HADD2.F32 R42, -RZ, R48.reuse.H0_H0 ;  /* 0x20000030ff2a7230 */ /* 0x101fe40000004100 */
[----:B------:R-:W-:Y:S02]  /*1c50*/  HADD2.F32 R48, -RZ, R48.H1_H1 ;  /* 0x30000030ff307230 */ /* 0x000fe40000004100 */
[--C-:B----4-:R-:W-:Y:S02]  /*1c60*/  HADD2.F32 R41, -RZ, R52.reuse.H0_H0 ;  /* 0x20000034ff297230 */ /* 0x110fe40000004100 */
[----:B------:R-:W-:Y:S02]  /*1c70*/  HADD2.F32 R43, -RZ, R52.H1_H1 ;  /* 0x30000034ff2b7230 */ /* 0x000fe40000004100 */
[----:B------:R-:W-:-:S02]  /*1c80*/  HADD2.F32 R52, -RZ, R50.H0_H0 ;  /* 0x20000032ff347230 */ /* 0x000fc40000004100 */
[----:B------:R-:W-:Y:S01]  /*1c90*/  FFMA R40, R41, R42, R40 ;  /* 0x0000002a29287223 */ /* 0x000fe20000000028 */
[----:B------:R-:W-:Y:S02]  /*1ca0*/  HADD2.F32 R42, -RZ, R49.H0_H0 ;  /* 0x20000031ff2a7230 */ /* 0x000fe40000004100 */
[----:B------:R-:W-:Y:S02]  /*1cb0*/  HADD2.F32 R41, -RZ, R53.H0_H0 ;  /* 0x20000035ff297230 */ /* 0x000fe40000004100 */
[----:B------:R-:W-:Y:S01]  /*1cc0*/  FFMA R40, R43, R48, R40 ;  /* 0x000000302b287223 */ /* 0x000fe20000000028 */
[----:B------:R-:W-:Y:S02]  /*1cd0*/  HADD2.F32 R49, -RZ, R49.H1_H1 ;  /* 0x30000031ff317230 */ /* 0x000fe40000004100 */
[----:B------:R-:W-:Y:S02]  /*1ce0*/  HADD2.F32 R53, -RZ, R53.H1_H1 ;  /* 0x30000035ff357230 */ /* 0x000fe40000004100 */
[----:B------:R-:W-:Y:S01]  /*1cf0*/  FFMA R48, R41, R42, R40 ;  /* 0x0000002a29307223 */ /* 0x000fe20000000028 */
[----:B------:R-:W-:Y:S01]  /*1d00*/  HADD2.F32 R50, -RZ, R50.H1_H1 ;  /* 0x30000032ff327230 */ /* 0x000fe20000004100 */
[----:B------:R-:W0:Y:S02]  /*1d10*/  LDS.128 R40, [R152+0x90] ;  /* 0x0000900098287984 */ /* 0x000e240000000c00 */
        /* <DEDUP_REMOVED lines=9> */
[----:B------:R-:W-:Y:S01]  /*1db0*/  FFMA R48, R49, R50, R48 ;  /* 0x0000003231307223 */ /* 0x000fe20000000030 */
[----:B-----5:R-:W-:-:S02]  /*1dc0*/  HADD2.F32 R50, -RZ, R44.H0_H0 ;  /* 0x2000002cff327230 */ /* 0x020fc40000004100 */
[----:B------:R-:W-:Y:S02]  /*1dd0*/  HADD2.F32 R44, -RZ, R44.H1_H1 ;  /* 0x3000002cff2c7230 */ /* 0x000fe40000004100 */
[----:B------:R-:W-:Y:S01]  /*1de0*/  FFMA R48, R55, R51, R48 ;  /* 0x0000003337307223 */ /* 0x000fe20000000030 */
[--C-:B0-----:R-:W-:Y:S02]  /*1df0*/  HADD2.F32 R49, -RZ, R40.reuse.H0_H0 ;  /* 0x20000028ff317230 */ /* 0x101fe40000004100 */
        /* <DEDUP_REMOVED lines=15> */
[----:B------:R-:W-:Y:S02]  /*1ef0*/  HADD2.F32 R41, -RZ, R42.H1_H1 ;  /* 0x3000002aff297230 */ /* 0x000fe40000004100 */
[--C-:B------:R-:W-:Y:S02]  /*1f00*/  HADD2.F32 R42, -RZ, R47.reuse.H0_H0 ;  /* 0x2000002fff2a7230 */ /* 0x100fe40000004100 */
[----:B------:R-:W-:Y:S02]  /*1f10*/  HADD2.F32 R47, -RZ, R47.H1_H1 ;  /* 0x3000002fff2f7230 */ /* 0x000fe40000004100 */
[----:B------:R-:W-:Y:S01]  /*1f20*/  FFMA R40, R41, R46, R40 ;  /* 0x0000002e29287223 */ /* 0x000fe20000000028 */
[--C-:B------:R-:W-:Y:S02]  /*1f30*/  HADD2.F32 R41, -RZ, R43.reuse.H0_H0 ;  /* 0x2000002bff297230 */ /* 0x100fe40000004100 */
[----:B------:R-:W-:-:S03]  /*1f40*/  HADD2.F32 R43, -RZ, R43.H1_H1 ;  /* 0x3000002bff2b7230 */ /* 0x000fc60000004100 */
        /* <DEDUP_REMOVED lines=106> */
[----:B------:R-:W5:Y:S01]  /*25f0*/  LDS.128 R44, [R152+0xf0] ;  /* 0x0000f000982c7984 */ /* 0x000f620000000c00 */
[--C-:B0-----:R-:W-:Y:S02]  /*2600*/  HADD2.F32 R42, -RZ, R48.reuse.H0_H0 ;  /* 0x20000030ff2a7230 */ /* 0x101fe40000004100 */
[----:B------:R-:W-:Y:S02]  /*2610*/  HADD2.F32 R48, -RZ, R48.H1_H1 ;  /* 0x30000030ff307230 */ /* 0x000fe40000004100 */
[--C-:B----4-:R-:W-:Y:S02]  /*2620*/  HADD2.F32 R41, -RZ, R52.reuse.H0_H0 ;  /* 0x20000034ff297230 */ /* 0x110fe40000004100 */
[----:B------:R-:W-:Y:S02]  /*2630*/  HADD2.F32 R43, -RZ, R52.H1_H1 ;  /* 0x30000034ff2b7230 */ /* 0x000fe40000004100 */
[----:B------:R-:W-:-:S02]  /*2640*/  HADD2.F32 R52, -RZ, R49.H0_H0 ;  /* 0x20000031ff347230 */ /* 0x000fc40000004100 */
[----:B------:R-:W-:Y:S01]  /*2650*/  FFMA R40, R41, R42, R40 ;  /* 0x0000002a29287223 */ /* 0x000fe20000000028 */
[----:B------:R-:W-:Y:S02]  /*2660*/  HADD2.F32 R155, -RZ, R53.H0_H0 ;  /* 0x20000035ff9b7230 */ /* 0x000fe40000004100 */
[----:B------:R-:W-:Y:S02]  /*2670*/  HADD2.F32 R49, -RZ, R49.H1_H1 ;  /* 0x30000031ff317230 */ /* 0x000fe40000004100 */
[----:B------:R-:W-:Y:S01]  /*2680*/  FFMA R48, R43, R48, R40 ;  /* 0x000000302b307223 */ /* 0x000fe20000000028 */
[----:B------:R-:W-:Y:S01]  /*2690*/  HADD2.F32 R53, -RZ, R53.H1_H1 ;  /* 0x30000035ff357230 */ /* 0x000fe20000004100 */
[----:B------:R-:W0:Y:S02]  /*26a0*/  LDS.128 R40, [R150] ;  /* 0x0000000096287984 */ /* 0x000e240000000c00 */
[----:B------:R-:W-:Y:S01]  /*26b0*/  FFMA R48, R155, R52, R48 ;  /* 0x000000349b307223 */ /* 0x000fe20000000030 */
[----:B------:R-:W-:-:S02]  /*26c0*/  HADD2.F32 R52, -RZ, R50.H0_H0 ;  /* 0x20000032ff347230 */ /* 0x000fc40000004100 */
        /* <DEDUP_REMOVED lines=11> */
[----:B-----5:R-:W-:-:S03]  /*2780*/  HADD2.F32 R49, -RZ, R44.H0_H0 ;  /* 0x2000002cff317230 */ /* 0x020fc60000004100 */
[----:B------:R-:W-:Y:S01]  /*2790*/  FFMA R48, R55, R51, R48 ;  /* 0x0000003337307223 */ /* 0x000fe20000000030 */
[----:B------:R-:W-:Y:S02]  /*27a0*/  HADD2.F32 R51, -RZ, R44.H1_H1 ;  /* 0x3000002cff337230 */ /* 0x000fe40000004100 */
[--C-:B0-----:R-:W-:Y:S02]  /*27b0*/  HADD2.F32 R50, -RZ, R40.reuse.H0_H0 ;  /* 0x20000028ff327230 */ /* 0x101fe40000004100 */
[----:B------:R-:W-:Y:S02]  /*27c0*/  HADD2.F32 R40, -RZ, R40.H1_H1 ;  /* 0x30000028ff287230 */ /* 0x000fe40000004100 */
[----:B------:R-:W-:Y:S02]  /*27d0*/  HADD2.F32 R44, -RZ, R41.H0_H0 ;  /* 0x20000029ff2c7230 */ /* 0x000fe40000004100 */
[----:B------:R-:W-:Y:S01]  /*27e0*/  FFMA R48, R49, R50, R48 ;  /* 0x0000003231307223 */ /* 0x000fe20000000030 */
[----:B------:R-:W-:-:S02]  /*27f0*/  HADD2.F32 R49, -RZ, R45.H0_H0 ;  /* 0x2000002dff317230 */ /* 0x000fc40000004100 */
[----:B------:R-:W-:Y:S02]  /*2800*/  HADD2.F32 R41, -RZ, R41.H1_H1 ;  /* 0x30000029ff297230 */ /* 0x000fe40000004100 */
[----:B------:R-:W-:Y:S01]  /*2810*/  FFMA R40, R51, R40, R48 ;  /* 0x0000002833287223 */ /* 0x000fe20000000030 */
[----:B------:R-:W-:-:S03]  /*2820*/  HADD2.F32 R45, -RZ, R45.H1_H1 ;  /* 0x3000002dff2d7230 */ /* 0x000fc60000004100 */
[----:B------:R-:W-:Y:S01]  /*2830*/  FFMA R40, R49, R44, R40 ;  /* 0x0000002c31287223 */ /* 0x000fe20000000028 */
[----:B------:R-:W-:Y:S02]  /*2840*/  HADD2.F32 R44, -RZ, R42.H0_H0 ;  /* 0x2000002aff2c7230 */ /* 0x000fe40000004100 */
[----:B------:R-:W-:Y:S02]  /*2850*/  HADD2.F32 R49, -RZ, R46.H0_H0 ;  /* 0x2000002eff317230 */ /* 0x000fe40000004100 */
[----:B------:R-:W-:Y:S01]  /*2860*/  FFMA R40, R45, R41, R40 ;  /* 0x000000292d287223 */ /* 0x000fe20000000028 */
[----:B------:R-:W-:Y:S02]  /*2870*/  HADD2.F32 R42, -RZ, R42.H1_H1 ;  /* 0x3000002aff2a7230 */ /* 0x000fe40000004100 */
[----:B------:R-:W-:Y:S02]  /*2880*/  HADD2.F32 R41, -RZ, R46.H1_H1 ;  /* 0x3000002eff297230 */ /* 0x000fe40000004100 */
[----:B------:R-:W-:Y:S01]  /*2890*/  FFMA R40, R49, R44, R40 ;  /* 0x0000002c31287223 */ /* 0x000fe20000000028 */
[----:B------:R-:W-:-:S02]  /*28a0*/  HADD2.F32 R44, -RZ, R43.H0_H0 ;  /* 0x2000002bff2c7230 */ /* 0x000fc40000004100 */
[--C-:B------:R-:W-:Y:S02]  /*28b0*/  HADD2.F32 R45, -RZ, R47.reuse.H0_H0 ;  /* 0x2000002fff2d7230 */ /* 0x100fe40000004100 */
[----:B------:R-:W-:Y:S01]  /*28c0*/  FFMA R40, R41, R42, R40 ;  /* 0x0000002a29287223 */ /* 0x000fe20000000028 */
[----:B------:R-:W-:Y:S02]  /*28d0*/  HADD2.F32 R47, -RZ, R47.H1_H1 ;  /* 0x3000002fff2f7230 */ /* 0x000fe40000004100 */
[----:B------:R-:W-:Y:S02]  /*28e0*/  HADD2.F32 R43, -RZ, R43.H1_H1 ;  /* 0x3000002bff2b7230 */ /* 0x000fe40000004100 */
[----:B------:R-:W-:-:S04]  /*28f0*/  FFMA R40, R45, R44, R40 ;  /* 0x0000002c2d287223 */ /* 0x000fc80000000028 */
[----:B------:R-:W-:-:S04]  /*2900*/  FFMA R40, R47, R43, R40 ;  /* 0x0000002b2f287223 */ /* 0x000fc80000000028 */
[----:B--2---:R-:W-:-:S05]  /*2910*/  FMUL R41, R40, UR13 ;  /* 0x0000000d28297c20 */ /* 0x004fca0008400000 */
[----:B------:R-:W-:-:S07]  /*2920*/  FMNMX R148, R148, R41, !PT ;  /* 0x0000002994947209 */ /* 0x000fce0007800000 */
.L_x_13:
[----:B-123--:R-:W-:Y:S05]  /*2930*/  BSYNC.RECONVERGENT B1 ;  /* 0x0000000000017941 */ /* 0x00efea0003800200 */
.L_x_12:
[----:B------:R-:W-:Y:S02]  /*2940*/  IADD3 R151, PT, PT, R151, 0x1, RZ ;  /* 0x0000000197977810 */ /* 0x000fe40007ffe0ff */
[----:B------:R-:W-:Y:S01]  /*2950*/  IADD3 R150, PT, PT, R150, 0x100, RZ ;  /* 0x0000010096967810 */ /* 0x000fe20007ffe0ff */
[----:B------:R-:W-:Y:S06]  /*2960*/  @!P2 BRA `(.L_x_14) ;  /* 0xffffffe4003ca947 */ /* 0x000fec000383ffff */
.L_x_11:
[----:B------:R-:W-:-:S04]  /*2970*/  FADD R40, -R148, R153 ;  /* 0x0000009994287221 */ /* 0x000fc80000000100 */
[----:B------:R-:W-:-:S05]  /*2980*/  FMUL R40, R40, 1.4426950216293334961 ;  /* 0x3fb8aa3b28287820 */ /* 0x000fca0000400000 */
[----:B------:R-:W-:-:S13]  /*2990*/  FSETP.GEU.AND P1, PT, R40, -126, PT ;  /* 0xc2fc00002800780b */ /* 0x000fda0003f2e000 */
[----:B------:R-:W-:-:S04]  /*29a0*/  @!P1 FMUL R40, R40, 0.5 ;  /* 0x3f00000028289820 */ /* 0x000fc80000400000 */
[----:B------:R-:W0:Y:S02]  /*29b0*/  MUFU.EX2 R42, R40 ;  /* 0x00000028002a7308 */ /* 0x000e240000000800 */
[----:B0-----:R-:W-:-:S04]  /*29c0*/  @!P1 FMUL R42, R42, R42 ;  /* 0x0000002a2a2a9220 */ /* 0x001fc80000400000 */
[-C--:B------:R-:W-:Y:S01]  /*29d0*/  FMUL R34, R34, R42.reuse ;  /* 0x0000002a22227220 */ /* 0x080fe20000400000 */
        /* <DEDUP_REMOVED lines=127> */
[----:B------:R-:W-:Y:S01]  /*31d0*/  FMUL R35, R35, R42 ;  /* 0x0000002a23237220 */ /* 0x000fe20000400000 */
[----:B------:R-:W-:Y:S06]  /*31e0*/  @!P0 BRA `(.L_x_10) ;  /* 0x0000002c00248947 */ /* 0x000fec0003800000 */
[----:B------:R-:W-:-:S07]  /*31f0*/  HFMA2 R149, -RZ, RZ, 0, 0 ;  /* 0x00000000ff957431 */ /* 0x000fce00000001ff */
.L_x_17:
[----:B------:R-:W-:Y:S01]  /*3200*/  MOV R40, UR4 ;  /* 0x0000000400287c02 */ /* 0x000fe20008000f00 */
[----:B------:R-:W-:Y:S01]  /*3210*/  BSSY.RECONVERGENT B1, `(.L_x_15) ;  /* 0x00002c3000017945 */ /* 0x000fe20003800200 */
[----:B-1----:R-:W-:Y:S02]  /*3220*/  ISETP.NE.AND P1, PT, RZ, UR16, PT ;  /* 0x00000010ff007c0c */ /* 0x002fe4000bf25270 */
[----:B------:R-:W-:-:S04]  /*3230*/  LEA R41, R40, R149, 0x6 ;  /* 0x0000009528297211 */ /* 0x000fc800078e30ff */
[----:B------:R-:W-:-:S13]  /*3240*/  ISETP.GE.AND P0, PT, R36, R41, PT ;  /* 0x000000292400720c */ /* 0x000fda0003f06270 */
[----:B------:R-:W-:Y:S05]  /*3250*/  @!P0 BRA P1, `(.L_x_16) ;  /* 0x0000002800f88947 */ /* 0x000fea0000800000 */
[----:B------:R-:W0:Y:S01]  /*3260*/  S2R R0, SR_TID.X ;  /* 0x0000000000007919 */ /* 0x000e220000002100 */
[----:B------:R-:W1:Y:S01]  /*3270*/  S2UR UR11, SR_CgaCtaId ;  /* 0x00000000000b79c3 */ /* 0x000e620000008800 */
[----:B------:R-:W-:Y:S01]  /*3280*/  R2UR UR12, R149 ;  /* 0x00000000950c72ca */ /* 0x000fe200000e0000 */
[----:B------:R-:W-:Y:S02]  /*3290*/  UMOV UR7, 0x400 ;  /* 0x0000040000077882 */ /* 0x000fe40000000000 */
[----:B-1----:R-:W-:-:S10]  /*32a0*/  ULEA UR11, UR11, UR7, 0x18 ;  /* 0x000000070b0b7291 */ /* 0x002fd4000f8ec0ff */
[----:B------:R-:W-:Y:S02]  /*32b0*/  ULEA UR7, UR12, UR11, 0x8 ;  /* 0x0000000b0c077291 */ /* 0x000fe4000f8e40ff */
[----:B0-----:R-:W-:-:S05]  /*32c0*/  LEA R150, R0, UR11, 0x8 ;  /* 0x0000000b00967c11 */ /* 0x001fca000f8e40ff */
[----:B------:R-:W0:Y:S04]  /*32d0*/  LDS.128 R48, [R150] ;  /* 0x0000000096307984 */ /* 0x000e280000000c00 */
[----:B------:R-:W1:Y:S04]  /*32e0*/  LDS.128 R52, [UR7+0x8000] ;  /* 0x00800007ff347984 */ /* 0x000e680008000c00 */
[----:B------:R-:W4:Y:S01]  /*32f0*/  LDS.128 R44, [R150+0x10] ;  /* 0x00001000962c7984 */ /* 0x000f220000000c00 */
[--C-:B0-----:R-:W-:Y:S02]  /*3300*/  HADD2.F32 R40, -RZ, R48.reuse.H0_H0 ;  /* 0x20000030ff287230 */ /* 0x101fe40000004100 */
[----:B------:R-:W-:-:S02]  /*3310*/  HADD2.F32 R151, -RZ, R48.H1_H1 ;  /* 0x30000030ff977230 */ /* 0x000fc40000004100 */
[--C-:B-1----:R-:W-:Y:S02]  /*3320*/  HADD2.F32 R41, -RZ, R52.reuse.H0_H0 ;  /* 0x20000034ff297230 */ /* 0x102fe40000004100 */
[----:B------:R-:W-:-:S03]  /*3330*/  HADD2.F32 R52, -RZ, R52.H1_H1 ;  /* 0x30000034ff347230 */ /* 0x000fc60000004100 */
[----:B------:R-:W-:Y:S02]  /*3340*/  FFMA R48, R40, R41, RZ ;  /* 0x0000002928307223 */ /* 0x000fe400000000ff */
[----:B------:R-:W0:Y:S02]  /*3350*/  LDS.128 R40, [UR7+0x8010] ;  /* 0x00801007ff287984 */ /* 0x000e240008000c00 */
[----:B------:R-:W-:Y:S01]  /*3360*/  FFMA R48, R151, R52, R48 ;  /* 0x0000003497307223 */ /* 0x000fe20000000030 */
[----:B------:R-:W-:Y:S02]  /*3370*/  HADD2.F32 R151, -RZ, R49.H0_H0 ;  /* 0x20000031ff977230 */ /* 0x000fe40000004100 */
[----:B------:R-:W-:Y:S02]  /*3380*/  HADD2.F32 R52, -RZ, R53.H0_H0 ;  /* 0x20000035ff347230 */ /* 0x000fe40000004100 */
[----:B------:R-:W-:Y:S02]  /*3390*/  HADD2.F32 R49, -RZ, R49.H1_H1 ;  /* 0x30000031ff317230 */ /* 0x000fe40000004100 */
[----:B------:R-:W-:-:S02]  /*33a0*/  HADD2.F32 R53, -RZ, R53.H1_H1 ;  /* 0x30000035ff357230 */ /* 0x000fc40000004100 */
[----:B------:R-:W-:Y:S01]  /*33b0*/  FFMA R48, R151, R52, R48 ;  /* 0x0000003497307223 */ /* 0x000fe20000000030 */
[--C-:B------:R-:W-:Y:S02]  /*33c0*/  HADD2.F32 R52, -RZ, R54.reuse.H0_H0 ;  /* 0x20000036ff347230 */ /* 0x100fe40000004100 */
[----:B------:R-:W-:Y:S02]  /*33d0*/  HADD2.F32 R54, -RZ, R54.H1_H1 ;  /* 0x30000036ff367230 */ /* 0x000fe40000004100 */
[----:B------:R-:W-:Y:S01]  /*33e0*/  FFMA R48, R49, R53, R48 ;  /* 0x0000003531307223 */ /* 0x000fe20000000030 */
[--C-:B------:R-:W-:Y:S02]  /*33f0*/  HADD2.F32 R49, -RZ, R50.reuse.H0_H0 ;  /* 0x20000032ff317230 */ /* 0x100fe40000004100 */
[----:B------:R-:W-:Y:S02]  /*3400*/  HADD2.F32 R53, -RZ, R50.H1_H1 ;  /* 0x30000032ff357230 */ /* 0x000fe40000004100 */
[----:B------:R-:W-:-:S02]  /*3410*/  HADD2.F32 R50, -RZ, R55.H0_H0 ;  /* 0x20000037ff327230 */ /* 0x000fc40000004100 */
[----:B------:R-:W-:Y:S01]  /*3420*/  FFMA R48, R49, R52, R48 ;  /* 0x0000003431307223 */ /* 0x000fe20000000030 */
[--C-:B------:R-:W-:Y:S02]  /*3430*/  HADD2.F32 R49, -RZ, R51.reuse.H0_H0 ;  /* 0x20000033ff317230 */ /* 0x100fe40000004100 */
[----:B------:R-:W-:Y:S02]  /*3440*/  HADD2.F32 R51, -RZ, R51.H1_H1 ;  /* 0x30000033ff337230 */ /* 0x000fe40000004100 */
[----:B------:R-:W-:Y:S01]  /*3450*/  FFMA R48, R53, R54, R48 ;  /* 0x0000003635307223 */ /* 0x000fe20000000030 */
[----:B------:R-:W-:Y:S02]  /*3460*/  HADD2.F32 R55, -RZ, R55.H1_H1 ;  /* 0x30000037ff377230 */ /* 0x000fe40000004100 */
[--C-:B----4-:R-:W-:Y:S02]  /*3470*/  HADD2.F32 R52, -RZ, R44.reuse.H0_H0 ;  /* 0x2000002cff347230 */ /* 0x110fe40000004100 */
[----:B------:R-:W-:Y:S01]  /*3480*/  FFMA R48, R49, R50, R48 ;  /* 0x0000003231307223 */ /* 0x000fe20000000030 */
[----:B------:R-:W-:-:S03]  /*3490*/  HADD2.F32 R151, -RZ, R44.H1_H1 ;  /* 0x3000002cff977230 */ /* 0x000fc60000004100 */
[----:B------:R-:W-:Y:S02]  /*34a0*/  FFMA R55, R51, R55, R48 ;  /* 0x0000003733377223 */ /* 0x000fe40000000030 */
[----:B------:R-:W1:Y:S01]  /*34b0*/  LDS.128 R48, [R150+0x20] ;  /* 0x0000200096307984 */ /* 0x000e620000000c00 */
[--C-:B0-----:R-:W-:Y:S02]  /*34c0*/  HADD2.F32 R53, -RZ, R40.reuse.H0_H0 ;  /* 0x20000028ff357230 */ /* 0x101fe40000004100 */
[----:B------:R-:W-:-:S03]  /*34d0*/  HADD2.F32 R40, -RZ, R40.H1_H1 ;  /* 0x30000028ff287230 */ /* 0x000fc60000004100 */
[----:B------:R-:W-:Y:S02]  /*34e0*/  FFMA R44, R52, R53, R55 ;  /* 0x00000035342c7223 */ /* 0x000fe40000000037 */
        /* <DEDUP_REMOVED lines=19> */
[----:B-1----:R-:W-:-:S02]  /*3620*/  HADD2.F32 R41, -RZ, R48.H0_H0 ;  /* 0x20000030ff297230 */ /* 0x002fc40000004100 */
[----:B------:R-:W-:Y:S02]  /*3630*/  HADD2.F32 R151, -RZ, R48.H1_H1 ;  /* 0x30000030ff977230 */ /* 0x000fe40000004100 */
        /* <DEDUP_REMOVED lines=23> */
[--C-:B-1----:R-:W-:Y:S02]  /*37b0*/  HADD2.F32 R52, -RZ, R44.reuse.H0_H0 ;  /* 0x2000002cff347230 */ /* 0x102fe40000004100 */
        /* <DEDUP_REMOVED lines=103> */
[--C-:B-1----:R-:W-:Y:S02]  /*3e30*/  HADD2.F32 R151, -RZ, R44.reuse.H1_H1 ;  /* 0x3000002cff977230 */ /* 0x102fe40000004100 */
[----:B------:R-:W-:Y:S01]  /*3e40*/  FFMA R48, R49, R50, R48 ;  /* 0x0000003231307223 */ /* 0x000fe20000000030 */
[----:B------:R-:W-:-:S03]  /*3e50*/  HADD2.F32 R49, -RZ, R44.H0_H0 ;  /* 0x2000002cff317230 */ /* 0x000fc60000004100 */
        /* <DEDUP_REMOVED lines=206> */
[----:B-1----:R-:W-:-:S03]  /*4b40*/  HADD2.F32 R49, -RZ, R40.H0_H0 ;  /* 0x20000028ff317230 */ /* 0x002fc60000004100 */
[----:B------:R-:W-:Y:S01]  /*4b50*/  FFMA R48, R55, R51, R48 ;  /* 0x0000003337307223 */ /* 0x000fe20000000030 */
[----:B------:R-:W-:Y:S01]  /*4b60*/  HADD2.F32 R51, -RZ, R40.H1_H1 ;  /* 0x30000028ff337230 */ /* 0x000fe20000004100 */
[----:B------:R-:W1:Y:S01]  /*4b70*/  LDS.128 R52, [UR7+0xc010] ;  /* 0x00c01007ff347984 */ /* 0x000e620008000c00 */
        /* <DEDUP_REMOVED lines=15> */
[----:B------:R-:W-:Y:S01]  /*4c70*/  HADD2.F32 R45, -RZ, R43.H0_H0 ;  /* 0x2000002bff2d7230 */ /* 0x000fe20000004100 */
[----:B------:R-:W0:Y:S01]  /*4c80*/  LDS.128 R48, [UR7+0xc000] ;  /* 0x00c00007ff307984 */ /* 0x000e220008000c00 */
[----:B------:R-:W-:-:S02]  /*4c90*/  HADD2.F32 R42, -RZ, R47.H0_H0 ;  /* 0x2000002fff2a7230 */ /* 0x000fc40000004100 */
[----:B------:R-:W-:Y:S01]  /*4ca0*/  FFMA R40, R41, R46, R40 ;  /* 0x0000002e29287223 */ /* 0x000fe20000000028 */
[----:B------:R-:W-:Y:S02]  /*4cb0*/  HADD2.F32 R43, -RZ, R43.H1_H1 ;  /* 0x3000002bff2b7230 */ /* 0x000fe40000004100 */
[----:B------:R-:W-:Y:S02]  /*4cc0*/  HADD2.F32 R47, -RZ, R47.H1_H1 ;  /* 0x3000002fff2f7230 */ /* 0x000fe40000004100 */
[----:B------:R-:W-:-:S04]  /*4cd0*/  FFMA R40, R45, R42, R40 ;  /* 0x0000002a2d287223 */ /* 0x000fc80000000028 */
[----:B------:R-:W-:Y:S01]  /*4ce0*/  FFMA R43, R43, R47, R40 ;  /* 0x0000002f2b2b7223 */ /* 0x000fe20000000028 */
[----:B-1----:R-:W-:Y:S01]  /*4cf0*/  HADD2.F32 R152, -RZ, R55.H1_H1 ;  /* 0x30000037ff987230 */ /* 0x002fe20000004100 */
[----:B------:R-:W1:Y:S02]  /*4d00*/  LDS.128 R44, [UR7+0xc020] ;  /* 0x00c02007ff2c7984 */ /* 0x000e640008000c00 */
[----:B---3--:R-:W-:-:S04]  /*4d10*/  FFMA R43, R43, UR17, -R148 ;  /* 0x000000112b2b7c23 */ /* 0x008fc80008000894 */
[----:B------:R-:W-:-:S05]  /*4d20*/  FMUL R43, R43, 1.4426950216293334961 ;  /* 0x3fb8aa3b2b2b7820 */ /* 0x000fca0000400000 */
[----:B------:R-:W-:-:S13]  /*4d30*/  FSETP.GEU.AND P0, PT, R43, -126, PT ;  /* 0xc2fc00002b00780b */ /* 0x000fda0003f0e000 */
[----:B------:R-:W-:-:S04]  /*4d40*/  @!P0 FMUL R43, R43, 0.5 ;  /* 0x3f0000002b2b8820 */ /* 0x000fc80000400000 */
[----:B------:R-:W3:Y:S01]  /*4d50*/  MUFU.EX2 R150, R43 ;  /* 0x0000002b00967308 */ /* 0x000ee20000000800 */
[--C-:B0-----:R-:W-:Y:S02]  /*4d60*/  HADD2.F32 R41, -RZ, R48.reuse.H0_H0 ;  /* 0x20000030ff297230 */ /* 0x101fe40000004100 */
[--C-:B------:R-:W-:Y:S02]  /*4d70*/  HADD2.F32 R40, -RZ, R49.reuse.H1_H1 ;  /* 0x30000031ff287230 */ /* 0x100fe40000004100 */
[----:B------:R-:W-:Y:S02]  /*4d80*/  HADD2.F32 R151, -RZ, R49.H0_H0 ;  /* 0x20000031ff977230 */ /* 0x000fe40000004100 */
[----:B------:R-:W-:Y:S02]  /*4d90*/  HADD2.F32 R48, -RZ, R48.H1_H1 ;  /* 0x30000030ff307230 */ /* 0x000fe40000004100 */
[--C-:B------:R-:W-:Y:S02]  /*4da0*/  HADD2.F32 R49, -RZ, R50.reuse.H0_H0 ;  /* 0x20000032ff317230 */ /* 0x100fe40000004100 */
[----:B------:R-:W-:-:S02]  /*4db0*/  HADD2.F32 R50, -RZ, R50.H1_H1 ;  /* 0x30000032ff327230 */ /* 0x000fc40000004100 */
[----:B---3--:R-:W-:-:S04]  /*4dc0*/  @!P0 FMUL R150, R150, R150 ;  /* 0x0000009696968220 */ /* 0x008fc80000400000 */
[C---:B------:R-:W-:Y:S01]  /*4dd0*/  FFMA R34, R150.reuse, R41, R34 ;  /* 0x0000002996227223 */ /* 0x040fe20000000022 */
[C---:B------:R-:W-:Y:S01]  /*4de0*/  FFMA R31, R150.reuse, R40, R31 ;  /* 0x00000028961f7223 */ /* 0x040fe2000000001f */
[C---:B------:R-:W-:Y:S01]  /*4df0*/  FFMA R33, R150.reuse, R48, R33 ;  /* 0x0000003096217223 */ /* 0x040fe20000000021 */
[----:B------:R-:W0:Y:S01]  /*4e00*/  LDS.128 R40, [UR7+0xc030] ;  /* 0x00c03007ff287984 */ /* 0x000e220008000c00 */
[C---:B------:R-:W-:Y:S01]  /*4e10*/  FFMA R30, R150.reuse, R49, R30 ;  /* 0x00000031961e7223 */ /* 0x040fe2000000001e */
[--C-:B------:R-:W-:Y:S02]  /*4e20*/  HADD2.F32 R49, -RZ, R51.reuse.H0_H0 ;  /* 0x20000033ff317230 */ /* 0x100fe40000004100 */
[C---:B------:R-:W-:Y:S01]  /*4e30*/  FFMA R29, R150.reuse, R50, R29 ;  /* 0x00000032961d7223 */ /* 0x040fe2000000001d */
[----:B------:R-:W-:Y:S02]  /*4e40*/  HADD2.F32 R48, -RZ, R51.H1_H1 ;  /* 0x30000033ff307230 */ /* 0x000fe40000004100 */
[----:B------:R-:W-:Y:S01]  /*4e50*/  FFMA R32, R150, R151, R32 ;  /* 0x0000009796207223 */ /* 0x000fe20000000020 */
[----:B------:R-:W-:-:S02]  /*4e60*/  HADD2.F32 R51, -RZ, R52.H0_H0 ;  /* 0x20000034ff337230 */ /* 0x000fc40000004100 */
[C---:B------:R-:W-:Y:S01]  /*4e70*/  FFMA R28, R150.reuse, R49, R28 ;  /* 0x00000031961c7223 */ /* 0x040fe2000000001c */
[--C-:B------:R-:W-:Y:S02]  /*4e80*/  HADD2.F32 R49, -RZ, R53.reuse.H0_H0 ;  /* 0x20000035ff317230 */ /* 0x100fe40000004100 */
[C---:B------:R-:W-:Y:S01]  /*4e90*/  FFMA R27, R150.reuse, R48, R27 ;  /* 0x00000030961b7223 */ /* 0x040fe2000000001b */
[----:B------:R-:W-:Y:S02]  /*4ea0*/  HADD2.F32 R48, -RZ, R53.H1_H1 ;  /* 0x30000035ff307230 */ /* 0x000fe40000004100 */
[C---:B------:R-:W-:Y:S01]  /*4eb0*/  FFMA R26, R150.reuse, R51, R26 ;  /* 0x00000033961a7223 */ /* 0x040fe2000000001a */
[----:B------:R-:W-:Y:S02]  /*4ec0*/  HADD2.F32 R51, -RZ, R54.H0_H0 ;  /* 0x20000036ff337230 */ /* 0x000fe40000004100 */
[----:B------:R-:W-:Y:S01]  /*4ed0*/  FFMA R24, R150, R49, R24 ;  /* 0x0000003196187223 */ /* 0x000fe20000000018 */
[----:B------:R-:W-:-:S02]  /*4ee0*/  HADD2.F32 R52, -RZ, R52.H1_H1 ;  /* 0x30000034ff347230 */ /* 0x000fc40000004100 */
[C---:B------:R-:W-:Y:S01]  /*4ef0*/  FFMA R23, R150.reuse, R48, R23 ;  /* 0x0000003096177223 */ /* 0x040fe20000000017 */
[----:B------:R-:W-:Y:S02]  /*4f00*/  HADD2.F32 R53, -RZ, R55.H0_H0 ;  /* 0x20000037ff357230 */ /* 0x000fe40000004100 */
[C---:B------:R-:W-:Y:S01]  /*4f10*/  FFMA R22, R150.reuse, R51, R22 ;  /* 0x0000003396167223 */ /* 0x040fe20000000016 */
[----:B------:R-:W-:Y:S01]  /*4f20*/  HADD2.F32 R54, -RZ, R54.H1_H1 ;  /* 0x30000036ff367230 */ /* 0x000fe20000004100 */
[----:B------:R-:W3:Y:S01]  /*4f30*/  LDS.128 R48, [UR7+0xc040] ;  /* 0x00c04007ff307984 */ /* 0x000ee20008000c00 */
[C---:B------:R-:W-:Y:S01]  /*4f40*/  FFMA R25, R150.reuse, R52, R25 ;  /* 0x0000003496197223 */ /* 0x040fe20000000019 */
[C---:B------:R-:W-:Y:S01]  /*4f50*/  FFMA R20, R150.reuse, R53, R20 ;  /* 0x0000003596147223 */ /* 0x040fe20000000014 */
[----:B-1----:R-:W-:Y:S02]  /*4f60*/  HADD2.F32 R53, -RZ, R44.H0_H0 ;  /* 0x2000002cff357230 */ /* 0x002fe40000004100 */
[----:B------:R-:W-:Y:S01]  /*4f70*/  FFMA R21, R150, R54, R21 ;  /* 0x0000003696157223 */ /* 0x000fe20000000015 */
[----:B------:R-:W-:-:S02]  /*4f80*/  HADD2.F32 R55, -RZ, R45.H0_H0 ;  /* 0x2000002dff377230 */ /* 0x000fc40000004100 */
[C---:B------:R-:W-:Y:S01]  /*4f90*/  FFMA R19, R150.reuse, R152, R19 ;  /* 0x0000009896137223 */ /* 0x040fe20000000013 */
[----:B------:R-:W-:Y:S02]  /*4fa0*/  HADD2.F32 R52, -RZ, R45.H1_H1 ;  /* 0x3000002dff347230 */ /* 0x000fe40000004100 */
[C---:B------:R-:W-:Y:S01]  /*4fb0*/  FFMA R18, R150.reuse, R53, R18 ;  /* 0x0000003596127223 */ /* 0x040fe20000000012 */
[----:B------:R-:W-:Y:S02]  /*4fc0*/  HADD2.F32 R44, -RZ, R44.H1_H1 ;  /* 0x3000002cff2c7230 */ /* 0x000fe40000004100 */
[C---:B------:R-:W-:Y:S01]  /*4fd0*/  FFMA R16, R150.reuse, R55, R16 ;  /* 0x0000003796107223 */ /* 0x040fe20000000010 */
[--C-:B------:R-:W-:Y:S02]  /*4fe0*/  HADD2.F32 R45, -RZ, R46.reuse.H0_H0 ;  /* 0x2000002eff2d7230 */ /* 0x100fe40000004100 */
[C---:B------:R-:W-:Y:S01]  /*4ff0*/  FFMA R15, R150.reuse, R52, R15 ;  /* 0x00000034960f7223 */ /* 0x040fe2000000000f */
[----:B------:R-:W-:Y:S01]  /*5000*/  HADD2.F32 R46, -RZ, R46.H1_H1 ;  /* 0x3000002eff2e7230 */ /* 0x000fe20000004100 */
[----:B------:R-:W1:Y:S01]  /*5010*/  LDS.128 R52, [UR7+0xc050] ;  /* 0x00c05007ff347984 */ /* 0x000e620008000c00 */
[C---:B------:R-:W-:Y:S01]  /*5020*/  FFMA R17, R150.reuse, R44, R17 ;  /* 0x0000002c96117223 */ /* 0x040fe20000000011 */
[----:B------:R-:W-:Y:S01]  /*5030*/  FFMA R14, R150, R45, R14 ;  /* 0x0000002d960e7223 */ /* 0x000fe2000000000e */
[----:B------:R-:W-:-:S02]  /*5040*/  HADD2.F32 R45, -RZ, R47.H0_H0 ;  /* 0x2000002fff2d7230 */ /* 0x000fc40000004100 */
[C---:B------:R-:W-:Y:S01]  /*5050*/  FFMA R13, R150.reuse, R46, R13 ;  /* 0x0000002e960d7223 */ /* 0x040fe2000000000d */
[----:B------:R-:W-:Y:S02]  /*5060*/  HADD2.F32 R44, -RZ, R47.H1_H1 ;  /* 0x3000002fff2c7230 */ /* 0x000fe40000004100 */
[----:B------:R-:W-:Y:S01]  /*5070*/  FADD R35, R35, R150 ;  /* 0x0000009623237221 */ /* 0x000fe20000000000 */
[----:B0-----:R-:W-:Y:S02]  /*5080*/  HADD2.F32 R47, -RZ, R40.H0_H0 ;  /* 0x20000028ff2f7230 */ /* 0x001fe40000004100 */
[C---:B------:R-:W-:Y:S01]  /*5090*/  FFMA R12, R150.reuse, R45, R12 ;  /* 0x0000002d960c7223 */ /* 0x040fe2000000000c */
[--C-:B------:R-:W-:Y:S02]  /*50a0*/  HADD2.F32 R45, -RZ, R41.reuse.H0_H0 ;  /* 0x20000029ff2d7230 */ /* 0x100fe40000004100 */
[----:B------:R-:W-:Y:S01]  /*50b0*/  FFMA R11, R150, R44, R11 ;  /* 0x0000002c960b7223 */ /* 0x000fe2000000000b */
[----:B------:R-:W-:-:S02]  /*50c0*/  HADD2.F32 R44, -RZ, R41.H1_H1 ;  /* 0x30000029ff2c7230 */ /* 0x000fc40000004100 */
[C---:B------:R-:W-:Y:S01]  /*50d0*/  FFMA R10, R150.reuse, R47, R10 ;  /* 0x0000002f960a7223 */ /* 0x040fe2000000000a */
[----:B------:R-:W-:Y:S02]  /*50e0*/  HADD2.F32 R40, -RZ, R40.H1_H1 ;  /* 0x30000028ff287230 */ /* 0x000fe40000004100 */
[C---:B------:R-:W-:Y:S01]  /*50f0*/  FFMA R8, R150.reuse, R45, R8 ;  /* 0x0000002d96087223 */ /* 0x040fe20000000008 */
[--C-:B------:R-:W-:Y:S02]  /*5100*/  HADD2.F32 R41, -RZ, R42.reuse.H0_H0 ;  /* 0x2000002aff297230 */ /* 0x100fe40000004100 */
[C---:B------:R-:W-:Y:S01]  /*5110*/  FFMA R7, R150.reuse, R44, R7 ;  /* 0x0000002c96077223 */ /* 0x040fe20000000007 */
[--C-:B------:R-:W-:Y:S01]  /*5120*/  HADD2.F32 R151, -RZ, R43.reuse.H0_H0 ;  /* 0x2000002bff977230 */ /* 0x100fe20000004100 */
[----:B------:R-:W0:Y:S01]  /*5130*/  LDS.128 R44, [UR7+0xc060] ;  /* 0x00c06007ff2c7984 */ /* 0x000e220008000c00 */
[----:B------:R-:W-:Y:S02]  /*5140*/  HADD2.F32 R152, -RZ, R43.H1_H1 ;  /* 0x3000002bff987230 */ /* 0x000fe40000004100 */
[C---:B------:R-:W-:Y:S01]  /*5150*/  FFMA R9, R150.reuse, R40, R9 ;  /* 0x0000002896097223 */ /* 0x040fe20000000009 */
[----:B------:R-:W-:Y:S01]  /*5160*/  FFMA R6, R150, R41, R6 ;  /* 0x0000002996067223 */ /* 0x000fe20000000006 */
[----:B------:R-:W-:-:S02]  /*5170*/  HADD2.F32 R42, -RZ, R42.H1_H1 ;  /* 0x3000002aff2a7230 */ /* 0x000fc40000004100 */
[C---:B------:R-:W-:Y:S01]  /*5180*/  FFMA R4, R150.reuse, R151, R4 ;  /* 0x0000009796047223 */ /* 0x040fe20000000004 */
[C---:B------:R-:W-:Y:S01]  /*5190*/  FFMA R3, R150.reuse, R152, R3 ;  /* 0x0000009896037223 */ /* 0x040fe20000000003 */
[--C-:B---3--:R-:W-:Y:S02]  /*51a0*/  HADD2.F32 R41, -RZ, R48.reuse.H0_H0 ;  /* 0x20000030ff297230 */ /* 0x108fe40000004100 */
[C---:B------:R-:W-:Y:S01]  /*51b0*/  FFMA R5, R150.reuse, R42, R5 ;  /* 0x0000002a96057223 */ /* 0x040fe20000000005 */
[--C-:B------:R-:W-:Y:S02]  /*51c0*/  HADD2.F32 R43, -RZ, R49.reuse.H0_H0 ;  /* 0x20000031ff2b7230 */ /* 0x100fe40000004100 */
[----:B------:R-:W-:Y:S02]  /*51d0*/  HADD2.F32 R40, -RZ, R49.H1_H1 ;  /* 0x30000031ff287230 */ /* 0x000fe40000004100 */
[----:B------:R-:W-:Y:S01]  /*51e0*/  FFMA R2, R150, R41, R2 ;  /* 0x0000002996027223 */ /* 0x000fe20000000002 */
[----:B------:R-:W-:-:S02]  /*51f0*/  HADD2.F32 R48, -RZ, R48.H1_H1 ;  /* 0x30000030ff307230 */ /* 0x000fc40000004100 */
[C---:B------:R-:W-:Y:S01]  /*5200*/  FFMA R38, R150.reuse, R43, R38 ;  /* 0x0000002b96267223 */ /* 0x040fe20000000026 */
[--C-:B------:R-:W-:Y:S02]  /*5210*/  HADD2.F32 R49, -RZ, R50.reuse.H0_H0 ;  /* 0x20000032ff317230 */ /* 0x100fe40000004100 */
[C---:B------:R-:W-:Y:S01]  /*5220*/  FFMA R39, R150.reuse, R40, R39 ;  /* 0x0000002896277223 */ /* 0x040fe20000000027 */
[----:B------:R-:W-:Y:S01]  /*5230*/  HADD2.F32 R50, -RZ, R50.H1_H1 ;  /* 0x30000032ff327230 */ /* 0x000fe20000004100 */
[----:B------:R-:W3:Y:S01]  /*5240*/  LDS.128 R40, [UR7+0xc070] ;  /* 0x00c07007ff287984 */ /* 0x000ee20008000c00 */
[C---:B------:R-:W-:Y:S01]  /*5250*/  FFMA R37, R150.reuse, R48, R37 ;  /* 0x0000003096257223 */ /* 0x040fe20000000025 */
[C---:B------:R-:W-:Y:S01]  /*5260*/  FFMA R56, R150.reuse, R49, R56 ;  /* 0x0000003196387223 */ /* 0x040fe20000000038 */
[--C-:B------:R-:W-:Y:S02]  /*5270*/  HADD2.F32 R49, -RZ, R51.reuse.H0_H0 ;  /* 0x20000033ff317230 */ /* 0x100fe40000004100 */
[----:B------:R-:W-:Y:S01]  /*5280*/  FFMA R57, R150, R50, R57 ;  /* 0x0000003296397223 */ /* 0x000fe20000000039 */
[----:B------:R-:W-:-:S02]  /*5290*/  HADD2.F32 R48, -RZ, R51.H1_H1 ;  /* 0x30000033ff307230 */ /* 0x000fc40000004100 */
[--C-:B-1----:R-:W-:Y:S02]  /*52a0*/  HADD2.F32 R51, -RZ, R52.reuse.H0_H0 ;  /* 0x20000034ff337230 */ /* 0x102fe40000004100 */
[C---:B------:R-:W-:Y:S01]  /*52b0*/  FFMA R58, R150.reuse, R49, R58 ;  /* 0x00000031963a7223 */ /* 0x040fe2000000003a */
[----:B------:R-:W-:Y:S02]  /*52c0*/  HADD2.F32 R52, -RZ, R52.H1_H1 ;  /* 0x30000034ff347230 */ /* 0x000fe40000004100 */
[C---:B------:R-:W-:Y:S01]  /*52d0*/  FFMA R59, R150.reuse, R48, R59 ;  /* 0x00000030963b7223 */ /* 0x040fe2000000003b */
[--C-:B------:R-:W-:Y:S02]  /*52e0*/  HADD2.F32 R49, -RZ, R53.reuse.H0_H0 ;  /* 0x20000035ff317230 */ /* 0x100fe40000004100 */
[C---:B------:R-:W-:Y:S01]  /*52f0*/  FFMA R60, R150.reuse, R51, R60 ;  /* 0x00000033963c7223 */ /* 0x040fe2000000003c */
[----:B------:R-:W-:Y:S02]  /*5300*/  HADD2.F32 R48, -RZ, R53.H1_H1 ;  /* 0x30000035ff307230 */ /* 0x000fe40000004100 */
[----:B------:R-:W-:Y:S01]  /*5310*/  FFMA R61, R150, R52, R61 ;  /* 0x00000034963d7223 */ /* 0x000fe2000000003d */
[----:B------:R-:W-:-:S02]  /*5320*/  HADD2.F32 R51, -RZ, R54.H0_H0 ;  /* 0x20000036ff337230 */ /* 0x000fc40000004100 */
[C---:B------:R-:W-:Y:S01]  /*5330*/  FFMA R62, R150.reuse, R49, R62 ;  /* 0x00000031963e7223 */ /* 0x040fe2000000003e */
[----:B------:R-:W-:Y:S02]  /*5340*/  HADD2.F32 R50, -RZ, R54.H1_H1 ;  /* 0x30000036ff327230 */ /* 0x000fe40000004100 */
[C---:B------:R-:W-:Y:S01]  /*5350*/  FFMA R63, R150.reuse, R48, R63 ;  /* 0x00000030963f7223 */ /* 0x040fe2000000003f */
[--C-:B------:R-:W-:Y:S02]  /*5360*/  HADD2.F32 R151, -RZ, R55.reuse.H0_H0 ;  /* 0x20000037ff977230 */ /* 0x100fe40000004100 */
[C---:B------:R-:W-:Y:S01]  /*5370*/  FFMA R64, R150.reuse, R51, R64 ;  /* 0x0000003396407223 */ /* 0x040fe20000000040 */
[----:B------:R-:W-:Y:S02]  /*5380*/  HADD2.F32 R152, -RZ, R55.H1_H1 ;  /* 0x30000037ff987230 */ /* 0x000fe40000004100 */
[----:B------:R-:W-:Y:S01]  /*5390*/  FFMA R65, R150, R50, R65 ;  /* 0x0000003296417223 */ /* 0x000fe20000000041 */
[----:B------:R-:W1:Y:S01]  /*53a0*/  LDS.128 R52, [UR7+0xc080] ;  /* 0x00c08007ff347984 */ /* 0x000e620008000c00 */
[----:B0-----:R-:W-:-:S02]  /*53b0*/  HADD2.F32 R49, -RZ, R44.H0_H0 ;  /* 0x2000002cff317230 */ /* 0x001fc40000004100 */
[C---:B------:R-:W-:Y:S01]  /*53c0*/  FFMA R66, R150.reuse, R151, R66 ;  /* 0x0000009796427223 */ /* 0x040fe20000000042 */
[--C-:B------:R-:W-:Y:S02]  /*53d0*/  HADD2.F32 R51, -RZ, R45.reuse.H0_H0 ;  /* 0x2000002dff337230 */ /* 0x100fe40000004100 */
[C---:B------:R-:W-:Y:S01]  /*53e0*/  FFMA R67, R150.reuse, R152, R67 ;  /* 0x0000009896437223 */ /* 0x040fe20000000043 */
[----:B------:R-:W-:Y:S02]  /*53f0*/  HADD2.F32 R48, -RZ, R45.H1_H1 ;  /* 0x3000002dff307230 */ /* 0x000fe40000004100 */
[C---:B------:R-:W-:Y:S01]  /*5400*/  FFMA R68, R150.reuse, R49, R68 ;  /* 0x0000003196447223 */ /* 0x040fe20000000044 */
[----:B------:R-:W-:Y:S02]  /*5410*/  HADD2.F32 R44, -RZ, R44.H1_H1 ;  /* 0x3000002cff2c7230 */ /* 0x000fe40000004100 */
[----:B------:R-:W-:Y:S01]  /*5420*/  FFMA R70, R150, R51, R70 ;  /* 0x0000003396467223 */ /* 0x000fe20000000046 */
[----:B------:R-:W-:-:S02]  /*5430*/  HADD2.F32 R45, -RZ, R46.H0_H0 ;  /* 0x2000002eff2d7230 */ /* 0x000fc40000004100 */
[C---:B------:R-:W-:Y:S01]  /*5440*/  FFMA R71, R150.reuse, R48, R71 ;  /* 0x0000003096477223 */ /* 0x040fe20000000047 */
[----:B------:R-:W-:Y:S01]  /*5450*/  HADD2.F32 R46, -RZ, R46.H1_H1 ;  /* 0x3000002eff2e7230 */ /* 0x000fe20000004100 */
[----:B------:R-:W0:Y:S01]  /*5460*/  LDS.128 R48, [UR7+0xc090] ;  /* 0x00c09007ff307984 */ /* 0x000e220008000c00 */
[C---:B------:R-:W-:Y:S01]  /*5470*/  FFMA R69, R150.reuse, R44, R69 ;  /* 0x0000002c96457223 */ /* 0x040fe20000000045 */
[C---:B------:R-:W-:Y:S01]  /*5480*/  FFMA R72, R150.reuse, R45, R72 ;  /* 0x0000002d96487223 */ /* 0x040fe20000000048 */
[--C-:B------:R-:W-:Y:S02]  /*5490*/  HADD2.F32 R45, -RZ, R47.reuse.H0_H0 ;  /* 0x2000002fff2d7230 */ /* 0x100fe40000004100 */
[----:B------:R-:W-:Y:S01]  /*54a0*/  FFMA R73, R150, R46, R73 ;  /* 0x0000002e96497223 */ /* 0x000fe20000000049 */
[----:B------:R-:W-:Y:S02]  /*54b0*/  HADD2.F32 R44, -RZ, R47.H1_H1 ;  /* 0x3000002fff2c7230 */ /* 0x000fe40000004100 */
[----:B---3--:R-:W-:-:S02]  /*54c0*/  HADD2.F32 R47, -RZ, R40.H0_H0 ;  /* 0x20000028ff2f7230 */ /* 0x008fc40000004100 */
        /* <DEDUP_REMOVED lines=13> */
[----:B------:R-:W-:Y:S02]  /*55a0*/  HADD2.F32 R152, -RZ, R43.H1_H1 ;  /* 0x3000002bff987230 */ /* 0x000fe40000004100 */
[C---:B------:R-:W-:Y:S01]  /*55b0*/  FFMA R82, R150.reuse, R47, R82 ;  /* 0x0000002f96527223 */ /* 0x040fe20000000052 */
[----:B------:R-:W3:Y:S01]  /*55c0*/  LDS.128 R40, [UR7+0xc0a0] ;  /* 0x00c0a007ff287984 */ /* 0x000ee20008000c00 */
[C---:B------:R-:W-:Y:S01]  /*55d0*/  FFMA R81, R150.reuse, R46, R81 ;  /* 0x0000002e96517223 */ /* 0x040fe20000000051 */
[----:B------:R-:W-:Y:S01]  /*55e0*/  FFMA R83, R150, R152, R83 ;  /* 0x0000009896537223 */ /* 0x000fe20000000053 */
[----:B-1----:R-:W-:-:S02]  /*55f0*/  HADD2.F32 R45, -RZ, R52.H0_H0 ;  /* 0x20000034ff2d7230 */ /* 0x002fc40000004100 */
[--C-:B------:R-:W-:Y:S02]  /*5600*/  HADD2.F32 R47, -RZ, R53.reuse.H0_H0 ;  /* 0x20000035ff2f7230 */ /* 0x100fe40000004100 */
[----:B------:R-:W-:Y:S02]  /*5610*/  HADD2.F32 R44, -RZ, R53.H1_H1 ;  /* 0x30000035ff2c7230 */ /* 0x000fe40000004100 */
[C---:B------:R-:W-:Y:S01]  /*5620*/  FFMA R84, R150.reuse, R45, R84 ;  /* 0x0000002d96547223 */ /* 0x040fe20000000054 */
[----:B------:R-:W-:Y:S02]  /*5630*/  HADD2.F32 R52, -RZ, R52.H1_H1 ;  /* 0x30000034ff347230 */ /* 0x000fe40000004100 */
[C---:B------:R-:W-:Y:S01]  /*5640*/  FFMA R86, R150.reuse, R47, R86 ;  /* 0x0000002f96567223 */ /* 0x040fe20000000056 */
[--C-:B------:R-:W-:Y:S02]  /*5650*/  HADD2.F32 R53, -RZ, R54.reuse.H0_H0 ;  /* 0x20000036ff357230 */ /* 0x100fe40000004100 */
[----:B------:R-:W-:Y:S01]  /*5660*/  FFMA R87, R150, R44, R87 ;  /* 0x0000002c96577223 */ /* 0x000fe20000000057 */
[----:B------:R-:W-:-:S02]  /*5670*/  HADD2.F32 R54, -RZ, R54.H1_H1 ;  /* 0x30000036ff367230 */ /* 0x000fc40000004100 */
[C---:B------:R-:W-:Y:S01]  /*5680*/  FFMA R85, R150.reuse, R52, R85 ;  /* 0x0000003496557223 */ /* 0x040fe20000000055 */
[--C-:B------:R-:W-:Y:S02]  /*5690*/  HADD2.F32 R52, -RZ, R55.reuse.H1_H1 ;  /* 0x30000037ff347230 */ /* 0x100fe40000004100 */
[C---:B------:R-:W-:Y:S01]  /*56a0*/  FFMA R88, R150.reuse, R53, R88 ;  /* 0x0000003596587223 */ /* 0x040fe20000000058 */
[----:B------:R-:W-:Y:S01]  /*56b0*/  HADD2.F32 R53, -RZ, R55.H0_H0 ;  /* 0x20000037ff357230 */ /* 0x000fe20000004100 */
[----:B------:R-:W1:Y:S01]  /*56c0*/  LDS.128 R44, [UR7+0xc0b0] ;  /* 0x00c0b007ff2c7984 */ /* 0x000e620008000c00 */
[----:B0-----:R-:W-:Y:S02]  /*56d0*/  HADD2.F32 R55, -RZ, R48.H0_H0 ;  /* 0x20000030ff377230 */ /* 0x001fe40000004100 */
[C---:B------:R-:W-:Y:S01]  /*56e0*/  FFMA R91, R150.reuse, R52, R91 ;  /* 0x00000034965b7223 */ /* 0x040fe2000000005b */
[--C-:B------:R-:W-:Y:S02]  /*56f0*/  HADD2.F32 R52, -RZ, R49.reuse.H1_H1 ;  /* 0x30000031ff347230 */ /* 0x100fe40000004100 */
[----:B------:R-:W-:Y:S01]  /*5700*/  FFMA R90, R150, R53, R90 ;  /* 0x00000035965a7223 */ /* 0x000fe2000000005a */
[----:B------:R-:W-:-:S02]  /*5710*/  HADD2.F32 R53, -RZ, R49.H0_H0 ;  /* 0x20000031ff357230 */ /* 0x000fc40000004100 */
[C---:B------:R-:W-:Y:S01]  /*5720*/  FFMA R89, R150.reuse, R54, R89 ;  /* 0x0000003696597223 */ /* 0x040fe20000000059 */
[C---:B------:R-:W-:Y:S01]  /*5730*/  FFMA R92, R150.reuse, R55, R92 ;  /* 0x00000037965c7223 */ /* 0x040fe2000000005c */
[C---:B------:R-:W-:Y:S01]  /*5740*/  FFMA R95, R150.reuse, R52, R95 ;  /* 0x00000034965f7223 */ /* 0x040fe2000000005f */
[----:B------:R-:W-:Y:S02]  /*5750*/  HADD2.F32 R48, -RZ, R48.H1_H1 ;  /* 0x30000030ff307230 */ /* 0x000fe40000004100 */
[C---:B------:R-:W-:Y:S01]  /*5760*/  FFMA R94, R150.reuse, R53, R94 ;  /* 0x00000035965e7223 */ /* 0x040fe2000000005e */
[----:B------:R-:W-:Y:S01]  /*5770*/  HADD2.F32 R49, -RZ, R50.H0_H0 ;  /* 0x20000032ff317230 */ /* 0x000fe20000004100 */
[----:B------:R-:W0:Y:S01]  /*5780*/  LDS.128 R52, [UR7+0xc0c0] ;  /* 0x00c0c007ff347984 */ /* 0x000e220008000c00 */
[--C-:B------:R-:W-:Y:S02]  /*5790*/  HADD2.F32 R151, -RZ, R51.reuse.H0_H0 ;  /* 0x20000033ff977230 */ /* 0x100fe40000004100 */
[----:B------:R-:W-:Y:S01]  /*57a0*/  FFMA R93, R150, R48, R93 ;  /* 0x00000030965d7223 */ /* 0x000fe2000000005d */
[----:B------:R-:W-:-:S02]  /*57b0*/  HADD2.F32 R152, -RZ, R51.H1_H1 ;  /* 0x30000033ff987230 */ /* 0x000fc40000004100 */
[C---:B------:R-:W-:Y:S01]  /*57c0*/  FFMA R96, R150.reuse, R49, R96 ;  /* 0x0000003196607223 */ /* 0x040fe20000000060 */
[----:B------:R-:W-:Y:S02]  /*57d0*/  HADD2.F32 R50, -RZ, R50.H1_H1 ;  /* 0x30000032ff327230 */ /* 0x000fe40000004100 */
[C---:B------:R-:W-:Y:S01]  /*57e0*/  FFMA R98, R150.reuse, R151, R98 ;  /* 0x0000009796627223 */ /* 0x040fe20000000062 */
[----:B---3--:R-:W-:Y:S02]  /*57f0*/  HADD2.F32 R49, -RZ, R40.H0_H0 ;  /* 0x20000028ff317230 */ /* 0x008fe40000004100 */
        /* <DEDUP_REMOVED lines=9> */
[----:B------:R-:W-:Y:S02]  /*5890*/  HADD2.F32 R42, -RZ, R42.H1_H1 ;  /* 0x3000002aff2a7230 */ /* 0x000fe40000004100 */
[----:B------:R-:W-:Y:S01]  /*58a0*/  FFMA R101, R150, R40, R101 ;  /* 0x0000002896657223 */ /* 0x000fe20000000065 */
[----:B------:R-:W-:-:S02]  /*58b0*/  HADD2.F32 R40, -RZ, R43.H1_H1 ;  /* 0x3000002bff287230 */ /* 0x000fc40000004100 */
[C---:B------:R-:W-:Y:S01]  /*58c0*/  FFMA R104, R150.reuse, R41, R104 ;  /* 0x0000002996687223 */ /* 0x040fe20000000068 */
[----:B------:R-:W-:Y:S01]  /*58d0*/  HADD2.F32 R41, -RZ, R43.H0_H0 ;  /* 0x2000002bff297230 */ /* 0x000fe20000004100 */
[----:B------:R-:W3:Y:S01]  /*58e0*/  LDS.128 R48, [UR7+0xc0d0] ;  /* 0x00c0d007ff307984 */ /* 0x000ee20008000c00 */
[C---:B------:R-:W-:Y:S01]  /*58f0*/  FFMA R105, R150.reuse, R42, R105 ;  /* 0x0000002a96697223 */ /* 0x040fe20000000069 */
[C---:B------:R-:W-:Y:S02]  /*5900*/  FFMA R107, R150.reuse, R40, R107 ;  /* 0x00000028966b7223 */ /* 0x040fe4000000006b */
[----:B------:R-:W-:Y:S01]  /*5910*/  FFMA R106, R150, R41, R106 ;  /* 0x00000029966a7223 */ /* 0x000fe2000000006a */
[----:B-1----:R-:W-:Y:S02]  /*5920*/  HADD2.F32 R43, -RZ, R44.H0_H0 ;  /* 0x2000002cff2b7230 */ /* 0x002fe40000004100 */
[--C-:B------:R-:W-:Y:S02]  /*5930*/  HADD2.F32 R41, -RZ, R45.reuse.H0_H0 ;  /* 0x2000002dff297230 */ /* 0x100fe40000004100 */
[----:B------:R-:W-:-:S02]  /*5940*/  HADD2.F32 R40, -RZ, R45.H1_H1 ;  /* 0x3000002dff287230 */ /* 0x000fc40000004100 */
[C---:B------:R-:W-:Y:S01]  /*5950*/  FFMA R108, R150.reuse, R43, R108 ;  /* 0x0000002b966c7223 */ /* 0x040fe2000000006c */
[----:B------:R-:W-:Y:S02]  /*5960*/  HADD2.F32 R44, -RZ, R44.H1_H1 ;  /* 0x3000002cff2c7230 */ /* 0x000fe40000004100 */
[C---:B------:R-:W-:Y:S01]  /*5970*/  FFMA R110, R150.reuse, R41, R110 ;  /* 0x00000029966e7223 */ /* 0x040fe2000000006e */
[--C-:B------:R-:W-:Y:S02]  /*5980*/  HADD2.F32 R45, -RZ, R46.reuse.H0_H0 ;  /* 0x2000002eff2d7230 */ /* 0x100fe40000004100 */
[C---:B------:R-:W-:Y:S01]  /*5990*/  FFMA R111, R150.reuse, R40, R111 ;  /* 0x00000028966f7223 */ /* 0x040fe2000000006f */
[--C-:B------:R-:W-:Y:S02]  /*59a0*/  HADD2.F32 R151, -RZ, R47.reuse.H0_H0 ;  /* 0x2000002fff977230 */ /* 0x100fe40000004100 */
[C---:B------:R-:W-:Y:S01]  /*59b0*/  FFMA R109, R150.reuse, R44, R109 ;  /* 0x0000002c966d7223 */ /* 0x040fe2000000006d */
[----:B------:R-:W-:Y:S01]  /*59c0*/  HADD2.F32 R152, -RZ, R47.H1_H1 ;  /* 0x3000002fff987230 */ /* 0x000fe20000004100 */
[----:B------:R-:W1:Y:S01]  /*59d0*/  LDS.128 R40, [UR7+0xc0e0] ;  /* 0x00c0e007ff287984 */ /* 0x000e620008000c00 */
[----:B------:R-:W-:Y:S01]  /*59e0*/  FFMA R112, R150, R45, R112 ;  /* 0x0000002d96707223 */ /* 0x000fe20000000070 */
[----:B------:R-:W-:-:S02]  /*59f0*/  HADD2.F32 R46, -RZ, R46.H1_H1 ;  /* 0x3000002eff2e7230 */ /* 0x000fc40000004100 */
[C---:B------:R-:W-:Y:S01]  /*5a00*/  FFMA R114, R150.reuse, R151, R114 ;  /* 0x0000009796727223 */ /* 0x040fe20000000072 */
[--C-:B0-----:R-:W-:Y:S02]  /*5a10*/  HADD2.F32 R45, -RZ, R52.reuse.H0_H0 ;  /* 0x20000034ff2d7230 */ /* 0x101fe40000004100 */
[C---:B------:R-:W-:Y:S01]  /*5a20*/  FFMA R115, R150.reuse, R152, R115 ;  /* 0x0000009896737223 */ /* 0x040fe20000000073 */
[--C-:B------:R-:W-:Y:S02]  /*5a30*/  HADD2.F32 R47, -RZ, R53.reuse.H0_H0 ;  /* 0x20000035ff2f7230 */ /* 0x100fe40000004100 */
[C---:B------:R-:W-:Y:S01]  /*5a40*/  FFMA R113, R150.reuse, R46, R113 ;  /* 0x0000002e96717223 */ /* 0x040fe20000000071 */
[----:B------:R-:W-:Y:S02]  /*5a50*/  HADD2.F32 R44, -RZ, R53.H1_H1 ;  /* 0x30000035ff2c7230 */ /* 0x000fe40000004100 */
[----:B------:R-:W-:Y:S01]  /*5a60*/  FFMA R116, R150, R45, R116 ;  /* 0x0000002d96747223 */ /* 0x000fe20000000074 */
[----:B------:R-:W-:-:S02]  /*5a70*/  HADD2.F32 R52, -RZ, R52.H1_H1 ;  /* 0x30000034ff347230 */ /* 0x000fc40000004100 */
[C---:B------:R-:W-:Y:S01]  /*5a80*/  FFMA R118, R150.reuse, R47, R118 ;  /* 0x0000002f96767223 */ /* 0x040fe20000000076 */
[--C-:B------:R-:W-:Y:S02]  /*5a90*/  HADD2.F32 R53, -RZ, R54.reuse.H0_H0 ;  /* 0x20000036ff357230 */ /* 0x100fe40000004100 */
[C---:B------:R-:W-:Y:S01]  /*5aa0*/  FFMA R119, R150.reuse, R44, R119 ;  /* 0x0000002c96777223 */ /* 0x040fe20000000077 */
[----:B------:R-:W-:Y:S01]  /*5ab0*/  HADD2.F32 R54, -RZ, R54.H1_H1 ;  /* 0x30000036ff367230 */ /* 0x000fe20000004100 */
[----:B------:R-:W0:Y:S01]  /*5ac0*/  LDS.128 R44, [UR7+0xc0f0] ;  /* 0x00c0f007ff2c7984 */ /* 0x000e220008000c00 */
[C---:B------:R-:W-:Y:S01]  /*5ad0*/  FFMA R117, R150.reuse, R52, R117 ;  /* 0x0000003496757223 */ /* 0x040fe20000000075 */
[C---:B------:R-:W-:Y:S01]  /*5ae0*/  FFMA R120, R150.reuse, R53, R120 ;  /* 0x0000003596787223 */ /* 0x040fe20000000078 */
[--C-:B------:R-:W-:Y:S02]  /*5af0*/  HADD2.F32 R53, -RZ, R55.reuse.H0_H0 ;  /* 0x20000037ff357230 */ /* 0x100fe40000004100 */
[----:B------:R-:W-:Y:S01]  /*5b00*/  FFMA R121, R150, R54, R121 ;  /* 0x0000003696797223 */ /* 0x000fe20000000079 */
[----:B------:R-:W-:-:S02]  /*5b10*/  HADD2.F32 R52, -RZ, R55.H1_H1 ;  /* 0x30000037ff347230 */ /* 0x000fc40000004100 */
[----:B---3--:R-:W-:Y:S02]  /*5b20*/  HADD2.F32 R55, -RZ, R48.H0_H0 ;  /* 0x20000030ff377230 */ /* 0x008fe40000004100 */
        /* <DEDUP_REMOVED lines=14> */
[C---:B------:R-:W-:Y:S01]  /*5c10*/  FFMA R129, R150.reuse, R50, R129 ;  /* 0x0000003296817223 */ /* 0x040fe20000000081 */
[----:B------:R-:W-:Y:S01]  /*5c20*/  FFMA R130, R150, R55, R130 ;  /* 0x0000003796827223 */ /* 0x000fe20000000082 */
[----:B-1----:R-:W-:-:S02]  /*5c30*/  HADD2.F32 R49, -RZ, R40.H0_H0 ;  /* 0x20000028ff317230 */ /* 0x002fc40000004100 */
[C---:B------:R-:W-:Y:S01]  /*5c40*/  FFMA R131, R150.reuse, R54, R131 ;  /* 0x0000003696837223 */ /* 0x040fe20000000083 */
[----:B------:R-:W-:Y:S02]  /*5c50*/  HADD2.F32 R40, -RZ, R40.H1_H1 ;  /* 0x30000028ff287230 */ /* 0x000fe40000004100 */
[--C-:B------:R-:W-:Y:S02]  /*5c60*/  HADD2.F32 R51, -RZ, R41.reuse.H0_H0 ;  /* 0x20000029ff337230 */ /* 0x100fe40000004100 */
[C---:B------:R-:W-:Y:S01]  /*5c70*/  FFMA R132, R150.reuse, R49, R132 ;  /* 0x0000003196847223 */ /* 0x040fe20000000084 */
[----:B------:R-:W-:Y:S02]  /*5c80*/  HADD2.F32 R48, -RZ, R41.H1_H1 ;  /* 0x30000029ff307230 */ /* 0x000fe40000004100 */
[C---:B------:R-:W-:Y:S01]  /*5c90*/  FFMA R133, R150.reuse, R40, R133 ;  /* 0x0000002896857223 */ /* 0x040fe20000000085 */
[--C-:B------:R-:W-:Y:S02]  /*5ca0*/  HADD2.F32 R41, -RZ, R42.reuse.H0_H0 ;  /* 0x2000002aff297230 */ /* 0x100fe40000004100 */
[----:B------:R-:W-:Y:S01]  /*5cb0*/  FFMA R134, R150, R51, R134 ;  /* 0x0000003396867223 */ /* 0x000fe20000000086 */
[----:B------:R-:W-:-:S02]  /*5cc0*/  HADD2.F32 R42, -RZ, R42.H1_H1 ;  /* 0x3000002aff2a7230 */ /* 0x000fc40000004100 */
[C---:B------:R-:W-:Y:S01]  /*5cd0*/  FFMA R135, R150.reuse, R48, R135 ;  /* 0x0000003096877223 */ /* 0x040fe20000000087 */
[--C-:B------:R-:W-:Y:S02]  /*5ce0*/  HADD2.F32 R53, -RZ, R43.reuse.H0_H0 ;  /* 0x2000002bff357230 */ /* 0x100fe40000004100 */
[C---:B------:R-:W-:Y:S01]  /*5cf0*/  FFMA R136, R150.reuse, R41, R136 ;  /* 0x0000002996887223 */ /* 0x040fe20000000088 */
[----:B------:R-:W-:Y:S02]  /*5d00*/  HADD2.F32 R50, -RZ, R43.H1_H1 ;  /* 0x3000002bff327230 */ /* 0x000fe40000004100 */
[C---:B------:R-:W-:Y:S01]  /*5d10*/  FFMA R137, R150.reuse, R42, R137 ;  /* 0x0000002a96897223 */ /* 0x040fe20000000089 */
[--C-:B0-----:R-:W-:Y:S02]  /*5d20*/  HADD2.F32 R43, -RZ, R45.reuse.H0_H0 ;  /* 0x2000002dff2b7230 */ /* 0x101fe40000004100 */
[----:B------:R-:W-:Y:S01]  /*5d30*/  FFMA R138, R150, R53, R138 ;  /* 0x00000035968a7223 */ /* 0x000fe2000000008a */
[----:B------:R-:W-:-:S02]  /*5d40*/  HADD2.F32 R40, -RZ, R45.H1_H1 ;  /* 0x3000002dff287230 */ /* 0x000fc40000004100 */
[C---:B------:R-:W-:Y:S01]  /*5d50*/  FFMA R139, R150.reuse, R50, R139 ;  /* 0x00000032968b7223 */ /* 0x040fe2000000008b */
[----:B------:R-:W-:Y:S02]  /*5d60*/  HADD2.F32 R41, -RZ, R44.H0_H0 ;  /* 0x2000002cff297230 */ /* 0x000fe40000004100 */
[C---:B------:R-:W-:Y:S01]  /*5d70*/  FFMA R142, R150.reuse, R43, R142 ;  /* 0x0000002b968e7223 */ /* 0x040fe2000000008e */
[----:B------:R-:W-:Y:S02]  /*5d80*/  HADD2.F32 R45, -RZ, R46.H0_H0 ;  /* 0x2000002eff2d7230 */ /* 0x000fe40000004100 */
[C---:B------:R-:W-:Y:S01]  /*5d90*/  FFMA R143, R150.reuse, R40, R143 ;  /* 0x00000028968f7223 */ /* 0x040fe2000000008f */
[----:B------:R-:W-:Y:S02]  /*5da0*/  HADD2.F32 R44, -RZ, R44.H1_H1 ;  /* 0x3000002cff2c7230 */ /* 0x000fe40000004100 */
[----:B------:R-:W-:Y:S01]  /*5db0*/  FFMA R140, R150, R41, R140 ;  /* 0x00000029968c7223 */ /* 0x000fe2000000008c */
[----:B------:R-:W-:-:S02]  /*5dc0*/  HADD2.F32 R46, -RZ, R46.H1_H1 ;  /* 0x3000002eff2e7230 */ /* 0x000fc40000004100 */
[C---:B------:R-:W-:Y:S01]  /*5dd0*/  FFMA R144, R150.reuse, R45, R144 ;  /* 0x0000002d96907223 */ /* 0x040fe20000000090 */
[--C-:B------:R-:W-:Y:S02]  /*5de0*/  HADD2.F32 R49, -RZ, R47.reuse.H0_H0 ;  /* 0x2000002fff317230 */ /* 0x100fe40000004100 */
[C---:B------:R-:W-:Y:S01]  /*5df0*/  FFMA R141, R150.reuse, R44, R141 ;  /* 0x0000002c968d7223 */ /* 0x040fe2000000008d */
[----:B------:R-:W-:Y:S02]  /*5e00*/  HADD2.F32 R42, -RZ, R47.H1_H1 ;  /* 0x3000002fff2a7230 */ /* 0x000fe40000004100 */
[C---:B------:R-:W-:Y:S01]  /*5e10*/  FFMA R145, R150.reuse, R46, R145 ;  /* 0x0000002e96917223 */ /* 0x040fe20000000091 */
[C---:B------:R-:W-:Y:S02]  /*5e20*/  FFMA R146, R150.reuse, R49, R146 ;  /* 0x0000003196927223 */ /* 0x040fe40000000092 */
[----:B------:R-:W-:-:S07]  /*5e30*/  FFMA R147, R150, R42, R147 ;  /* 0x0000002a96937223 */ /* 0x000fce0000000093 */
.L_x_16:
[----:B--23--:R-:W-:Y:S05]  /*5e40*/  BSYNC.RECONVERGENT B1 ;  /* 0x0000000000017941 */ /* 0x00cfea0003800200 */
.L_x_15:
[----:B------:R-:W-:-:S04]  /*5e50*/  IADD3 R149, PT, PT, R149, 0x1, RZ ;  /* 0x0000000195957810 */ /* 0x000fc80007ffe0ff */
[----:B------:R-:W-:-:S13]  /*5e60*/  ISETP.GE.AND P0, PT, R149, UR10, PT ;  /* 0x0000000a95007c0c */ /* 0x000fda000bf06270 */
[----:B------:R-:W-:Y:S05]  /*5e70*/  @!P0 BRA `(.L_x_17) ;  /* 0xffffffd000e08947 */ /* 0x000fea000383ffff */
.L_x_10:
[----:B-123--:R-:W-:Y:S05]  /*5e80*/  BSYNC.RECONVERGENT B0 ;  /* 0x0000000000007941 */ /* 0x00efea0003800200 */
.L_x_9:
[----:B------:R-:W-:Y:S01]  /*5e90*/  BAR.SYNC.DEFER_BLOCKING 0x0 ;  /* 0x0000000000007b1d */ /* 0x000fe20000010000 */
[----:B------:R-:W-:Y:S02]  /*5ea0*/  UIADD3 UR7, UPT, UPT, UR8, 0x3f, URZ ;  /* 0x0000003f08077890 */ /* 0x000fe4000fffe0ff */
[----:B------:R-:W-:Y:S02]  /*5eb0*/  UIADD3 UR4, UPT, UPT, UR4, 0x1, URZ ;  /* 0x0000000104047890 */ /* 0x000fe4000fffe0ff */
[----:B------:R-:W-:-:S04]  /*5ec0*/  USHF.R.U32.HI UR7, URZ, 0x6, UR7 ;  /* 0x00000006ff077899 */ /* 0x000fc80008011607 */
[----:B------:R-:W-:-:S09]  /*5ed0*/  UISETP.NE.AND UP0, UPT, UR4, UR7, UPT ;  /* 0x000000070400728c */ /* 0x000fd2000bf05270 */
[----:B------:R-:W-:Y:S05]  /*5ee0*/  BRA.U UP0, `(.L_x_18) ;  /* 0xffffffa900d87547 */ /* 0x000fea000b83ffff */
.L_x_5:
[----:B------:R-:W1:Y:S02]  /*5ef0*/  S2R R0, SR_TID.X ;  /* 0x0000000000007919 */ /* 0x000e640000002100 */
[----:B-1----:R-:W-:-:S13]  /*5f00*/  ISETP.GE.AND P0, PT, R0, UR9, PT ;  /* 0x0000000900007c0c */ /* 0x002fda000bf06270 */
[----:B------:R-:W-:Y:S05]  /*5f10*/  @P0 EXIT ;  /* 0x000000000000094d */ /* 0x000fea0003800000 */
[----:B------:R-:W-:Y:S01]  /*5f20*/  MOV R0, R35 ;  /* 0x0000002300007202 */ /* 0x000fe20000000f00 */
[----:B------:R-:W-:Y:S03]  /*5f30*/  BSSY.RECONVERGENT B0, `(.L_x_19) ;  /* 0x000000d000007945 */ /* 0x000fe60003800200 */
[----:B------:R-:W-:-:S04]  /*5f40*/  IADD3 R35, PT, PT, R0, 0x1800000, RZ ;  /* 0x0180000000237810 */ /* 0x000fc80007ffe0ff */
[----:B------:R-:W-:-:S04]  /*5f50*/  LOP3.LUT R35, R35, 0x7f800000, RZ, 0xc0, !PT ;  /* 0x7f80000023237812 */ /* 0x000fc800078ec0ff */
[----:B------:R-:W-:-:S13]  /*5f60*/  ISETP.GT.U32.AND P0, PT, R35, 0x1ffffff, PT ;  /* 0x01ffffff2300780c */ /* 0x000fda0003f04070 */
[----:B------:R-:W-:Y:S05]  /*5f70*/  @P0 BRA `(.L_x_20) ;  /* 0x0000000000100947 */ /* 0x000fea0003800000 */
[----:B------:R-:W-:-:S07]  /*5f80*/  MOV R44, 0x5fa0 ;  /* 0x00005fa0002c7802 */ /* 0x000fce0000000f00 */
[----:B0-----:R-:W-:Y:S05]  /*5f90*/  CALL.REL.NOINC `($__internal_0_$__cuda_sm20_rcp_rn_f32_slowpath) ;  /* 0x0000001800707944 */ /* 0x001fea0003c00000 */
[----:B------:R-:W-:Y:S01]  /*5fa0*/  MOV R35, R36 ;  /* 0x0000002400237202 */ /* 0x000fe20000000f00 */
[----:B------:R-:W-:Y:S06]  /*5fb0*/  BRA `(.L_x_21) ;  /* 0x0000000000107947 */ /* 0x000fec0003800000 */
.L_x_20:
[----:B------:R-:W1:Y:S02]  /*5fc0*/  MUFU.RCP R35, R0 ;  /* 0x0000000000237308 */ /* 0x000e640000001000 */
[----:B-1----:R-:W-:-:S04]  /*5fd0*/  FFMA R36, R35, R0, -1 ;  /* 0xbf80000023247423 */ /* 0x002fc80000000000 */
[----:B------:R-:W-:-:S04]  /*5fe0*/  FADD.FTZ R36, -R36, -RZ ;  /* 0x800000ff24247221 */ /* 0x000fc80000010100 */
[----:B------:R-:W-:-:S07]  /*5ff0*/  FFMA R35, R35, R36, R35 ;  /* 0x0000002423237223 */ /* 0x000fce0000000023 */
.L_x_21:
[----:B------:R-:W-:Y:S05]  /*6000*/  BSYNC.RECONVERGENT B0 ;  /* 0x0000000000007941 */ /* 0x000fea0003800200 */
.L_x_19:
[----:B------:R-:W1:Y:S01]  /*6010*/  S2R R36, SR_TID.X ;  /* 0x0000000000247919 */ /* 0x000e620000002100 */
[C---:B------:R-:W-:Y:S01]  /*6020*/  FSETP.GEU.AND P0, PT, |R0|.reuse, 1.175494350822287508e-38, PT ;  /* 0x008000000000780b */ /* 0x040fe20003f0e200 */
[----:B------:R-:W2:Y:S01]  /*6030*/  LDCU UR4, c[0x0][0x3bc] ;  /* 0x00007780ff0477ac */ /* 0x000ea20008000800 */
[----:B------:R-:W-:Y:S01]  /*6040*/  MOV R43, UR5 ;  /* 0x00000005002b7c02 */ /* 0x000fe20008000f00 */
[C---:B------:R-:W-:Y:S01]  /*6050*/  FMUL R3, R35.reuse, R3 ;  /* 0x0000000323037220 */ /* 0x040fe20000400000 */
[C---:B------:R-:W-:Y:S01]  /*6060*/  FMUL R2, R35.reuse, R2 ;  /* 0x0000000223027220 */ /* 0x040fe20000400000 */
[----:B------:R-:W3:Y:S01]  /*6070*/  LDCU.64 UR8, c[0x0][0x3a8] ;  /* 0x00007500ff0877ac */ /* 0x000ee20008000a00 */
[C---:B------:R-:W-:Y:S01]  /*6080*/  FMUL R5, R35.reuse, R5 ;  /* 0x0000000523057220 */ /* 0x040fe20000400000 */
[C---:B------:R-:W-:Y:S01]  /*6090*/  FMUL R34, R35.reuse, R34 ;  /* 0x0000002223227220 */ /* 0x040fe20000400000 */
[----:B------:R-:W-:Y:S01]  /*60a0*/  F2FP.F16.F32.PACK_AB R3, RZ, R3 ;  /* 0x00000003ff03723e */ /* 0x000fe200000000ff */
[C---:B------:R-:W-:Y:S01]  /*60b0*/  FMUL R33, R35.reuse, R33 ;  /* 0x0000002123217220 */ /* 0x040fe20000400000 */
[----:B------:R-:W-:Y:S01]  /*60c0*/  F2FP.F16.F32.PACK_AB R2, RZ, R2 ;  /* 0x00000002ff02723e */ /* 0x000fe200000000ff */
[C---:B------:R-:W-:Y:S01]  /*60d0*/  FMUL R32, R35.reuse, R32 ;  /* 0x0000002023207220 */ /* 0x040fe20000400000 */
[----:B------:R-:W-:Y:S01]  /*60e0*/  F2FP.F16.F32.PACK_AB R5, RZ, R5 ;  /* 0x00000005ff05723e */ /* 0x000fe200000000ff */
[----:B------:R-:W-:Y:S01]  /*60f0*/  @!P0 FMUL R0, R0, 16777216 ;  /* 0x4b80000000008820 */ /* 0x000fe20000400000 */
[C---:B------:R-:W-:Y:S01]  /*6100*/  FMUL R31, R35.reuse, R31 ;  /* 0x0000001f231f7220 */ /* 0x040fe20000400000 */
[C---:B------:R-:W-:Y:S01]  /*6110*/  FMUL R30, R35.reuse, R30 ;  /* 0x0000001e231e7220 */ /* 0x040fe20000400000 */
[C---:B------:R-:W-:Y:S01]  /*6120*/  FMUL R29, R35.reuse, R29 ;  /* 0x0000001d231d7220 */ /* 0x040fe20000400000 */
[----:B------:R-:W4:Y:S01]  /*6130*/  MUFU.LG2 R41, R0 ;  /* 0x0000000000297308 */ /* 0x000f220000000c00 */
[C---:B------:R-:W-:Y:S01]  /*6140*/  FMUL R28, R35.reuse, R28 ;  /* 0x0000001c231c7220 */ /* 0x040fe20000400000 */
        /* <DEDUP_REMOVED lines=12> */
[----:B-1----:R-:W-:Y:S01]  /*6210*/  IADD3 R36, PT, PT, R36, UR6, RZ ;  /* 0x0000000624247c10 */ /* 0x002fe2000fffe0ff */
[C---:B------:R-:W-:Y:S01]  /*6220*/  FMUL R15, R35.reuse, R15 ;  /* 0x0000000f230f7220 */ /* 0x040fe20000400000 */
[----:B------:R-:W-:Y:S01]  /*6230*/  FMUL R14, R35, R14 ;  /* 0x0000000e230e7220 */ /* 0x000fe20000400000 */
[----:B----4-:R-:W-:Y:S01]  /*6240*/  @!P0 FADD R41, R41, -24 ;  /* 0xc1c0000029298421 */ /* 0x010fe20000000000 */
[----:B------:R-:W-:Y:S01]  /*6250*/  FMUL R13, R35, R13 ;  /* 0x0000000d230d7220 */ /* 0x000fe20000400000 */
[----:B--2---:R-:W-:-:S02]  /*6260*/  IMAD R36, R36, UR4, RZ ;  /* 0x0000000424247c24 */ /* 0x004fc4000f8e02ff */
[----:B------:R-:W-:Y:S01]  /*6270*/  FMUL R12, R35, R12 ;  /* 0x0000000c230c7220 */ /* 0x000fe20000400000 */
[----:B------:R-:W-:Y:S01]  /*6280*/  FFMA R148, R41, 0.69314718246459960938, R148 ;  /* 0x3f31721829947823 */ /* 0x000fe20000000094 */
[C---:B------:R-:W-:Y:S01]  /*6290*/  FMUL R11, R35.reuse, R11 ;  /* 0x0000000b230b7220 */ /* 0x040fe20000400000 */
[C---:B------:R-:W-:Y:S01]  /*62a0*/  FMUL R10, R35.reuse, R10 ;  /* 0x0000000a230a7220 */ /* 0x040fe20000400000 */
[----:B0-----:R-:W-:Y:S01]  /*62b0*/  SHF.L.U32 R40, R36, 0x7, RZ ;  /* 0x0000000724287819 */ /* 0x001fe200000006ff */
[C---:B------:R-:W-:Y:S01]  /*62c0*/  FMUL R9, R35.reuse, R9 ;  /* 0x0000000923097220 */ /* 0x040fe20000400000 */
[C---:B------:R-:W-:Y:S01]  /*62d0*/  FMUL R8, R35.reuse, R8 ;  /* 0x0000000823087220 */ /* 0x040fe20000400000 */
[----:B------:R-:W-:Y:S01]  /*62e0*/  FMUL R7, R35, R7 ;  /* 0x0000000723077220 */ /* 0x000fe20000400000 */
[----:B------:R-:W-:Y:S01]  /*62f0*/  LEA R0, P1, R43, R40, 0x7 ;  /* 0x000000282b007211 */ /* 0x000fe200078238ff */
[C---:B------:R-:W-:Y:S01]  /*6300*/  FMUL R6, R35.reuse, R6 ;  /* 0x0000000623067220 */ /* 0x040fe20000400000 */
[C---:B------:R-:W-:Y:S01]  /*6310*/  FMUL R4, R35.reuse, R4 ;  /* 0x0000000423047220 */ /* 0x040fe20000400000 */
[C---:B------:R-:W-:Y:S01]  /*6320*/  FMUL R37, R35.reuse, R37 ;  /* 0x0000002523257220 */ /* 0x040fe20000400000 */
[----:B------:R-:W-:Y:S01]  /*6330*/  LEA.HI.X.SX32 R43, R40, RZ, 0x1, P1 ;  /* 0x000000ff282b7211 */ /* 0x000fe200008f0eff */
[C---:B------:R-:W-:Y:S01]  /*6340*/  FMUL R38, R35.reuse, R38 ;  /* 0x0000002623267220 */ /* 0x040fe20000400000 */
[C---:B---3--:R-:W-:Y:S01]  /*6350*/  LEA R40, P0, R0.reuse, UR8, 0x1 ;  /* 0x0000000800287c11 */ /* 0x048fe2000f8008ff */
[C---:B------:R-:W-:Y:S01]  /*6360*/  FMUL R39, R35.reuse, R39 ;  /* 0x0000002723277220 */ /* 0x040fe20000400000 */
[C---:B------:R-:W-:Y:S01]  /*6370*/  FMUL R56, R35.reuse, R56 ;  /* 0x0000003823387220 */ /* 0x040fe20000400000 */
[C---:B------:R-:W-:Y:S01]  /*6380*/  FMUL R57, R35.reuse, R57 ;  /* 0x0000003923397220 */ /* 0x040fe20000400000 */
[----:B------:R-:W-:Y:S01]  /*6390*/  LEA.HI.X R41, R0, UR9, R43, 0x1, P0 ;  /* 0x0000000900297c11 */ /* 0x000fe200080f0c2b */
[C---:B------:R-:W-:Y:S01]  /*63a0*/  FMUL R58, R35.reuse, R58 ;  /* 0x0000003a233a7220 */ /* 0x040fe20000400000 */
[C---:B------:R-:W-:Y:S01]  /*63b0*/  FMUL R59, R35.reuse, R59 ;  /* 0x0000003b233b7220 */ /* 0x040fe20000400000 */
[C---:B------:R-:W-:Y:S01]  /*63c0*/  FMUL R60, R35.reuse, R60 ;  /* 0x0000003c233c7220 */ /* 0x040fe20000400000 */
[C---:B------:R-:W-:Y:S01]  /*63d0*/  FMUL R61, R35.reuse, R61 ;  /* 0x0000003d233d7220 */ /* 0x040fe20000400000 */
[----:B------:R-:W-:Y:S01]  /*63e0*/  STG.E.U16 desc[UR14][R40.64+0x3e], R3 ;  /* 0x00003e0328007986 */ /* 0x000fe2000c10150e */
[C---:B------:R-:W-:Y:S01]  /*63f0*/  FMUL R62, R35.reuse, R62 ;  /* 0x0000003e233e7220 */ /* 0x040fe20000400000 */
[C---:B------:R-:W-:Y:S01]  /*6400*/  FMUL R63, R35.reuse, R63 ;  /* 0x0000003f233f7220 */ /* 0x040fe20000400000 */
[C---:B------:R-:W-:Y:S01]  /*6410*/  FMUL R64, R35.reuse, R64 ;  /* 0x0000004023407220 */ /* 0x040fe20000400000 */
[----:B------:R0:W-:Y:S01]  /*6420*/  STG.E.U16 desc[UR14][R40.64+0x40], R2 ;  /* 0x0000400228007986 */ /* 0x0001e2000c10150e */
        /* <DEDUP_REMOVED lines=11> */
[----:B0-----:R-:W0:Y:S01]  /*64e0*/  LDC.64 R2, c[0x0][0x3b0] ;  /* 0x0000ec00ff027b82 */ /* 0x001e220000000a00 */
        /* <DEDUP_REMOVED lines=71> */
[----:B------:R-:W-:Y:S01]  /*6960*/  FMUL R35, R35, R147 ;  /* 0x0000009323237220 */ /* 0x000fe20000400000 */
[----:B------:R1:W-:Y:S01]  /*6970*/  STG.E.U16 desc[UR14][R40.64+0x3a], R5 ;  /* 0x00003a0528007986 */ /* 0x0003e2000c10150e */
[----:B------:R-:W-:-:S02]  /*6980*/  F2FP.F16.F32.PACK_AB R34, RZ, R34 ;  /* 0x00000022ff22723e */ /* 0x000fc400000000ff */
[----:B------:R-:W-:Y:S02]  /*6990*/  F2FP.F16.F32.PACK_AB R33, RZ, R33 ;  /* 0x00000021ff21723e */ /* 0x000fe400000000ff */
[----:B------:R-:W-:Y:S01]  /*69a0*/  F2FP.F16.F32.PACK_AB R32, RZ, R32 ;  /* 0x00000020ff20723e */ /* 0x000fe200000000ff */
[----:B------:R-:W-:Y:S01]  /*69b0*/  STG.E.U16 desc[UR14][R40.64], R34 ;  /* 0x0000002228007986 */ /* 0x000fe2000c10150e */
[----:B------:R-:W-:Y:S02]  /*69c0*/  F2FP.F16.F32.PACK_AB R31, RZ, R31 ;  /* 0x0000001fff1f723e */ /* 0x000fe400000000ff */
[----:B------:R-:W-:Y:S01]  /*69d0*/  F2FP.F16.F32.PACK_AB R30, RZ, R30 ;  /* 0x0000001eff1e723e */ /* 0x000fe200000000ff */
[----:B------:R-:W-:Y:S01]  /*69e0*/  STG.E.U16 desc[UR14][R40.64+0x2], R33 ;  /* 0x0000022128007986 */ /* 0x000fe2000c10150e */
[----:B------:R-:W-:Y:S02]  /*69f0*/  F2FP.F16.F32.PACK_AB R29, RZ, R29 ;  /* 0x0000001dff1d723e */ /* 0x000fe400000000ff */
[----:B-1----:R-:W-:Y:S01]  /*6a00*/  IADD3 R5, PT, PT, R36, UR5, RZ ;  /* 0x0000000524057c10 */ /* 0x002fe2000fffe0ff */
[----:B------:R-:W-:Y:S01]  /*6a10*/  STG.E.U16 desc[UR14][R40.64+0x4], R32 ;  /* 0x0000042028007986 */ /* 0x000fe2000c10150e */
[----:B------:R-:W-:-:S02]  /*6a20*/  F2FP.F16.F32.PACK_AB R28, RZ, R28 ;  /* 0x0000001cff1c723e */ /* 0x000fc400000000ff */
[----:B------:R-:W-:Y:S01]  /*6a30*/  F2FP.F16.F32.PACK_AB R27, RZ, R27 ;  /* 0x0000001bff1b723e */ /* 0x000fe200000000ff */
[----:B0-----:R-:W-:Y:S01]  /*6a40*/  IMAD.WIDE R2, R5, 0x4, R2 ;  /* 0x0000000405027825 */ /* 0x001fe200078e0202 */
[----:B------:R-:W-:Y:S01]  /*6a50*/  F2FP.F16.F32.PACK_AB R26, RZ, R26 ;  /* 0x0000001aff1a723e */ /* 0x000fe200000000ff */
[----:B------:R-:W-:Y:S01]  /*6a60*/  STG.E.U16 desc[UR14][R40.64+0x6], R31 ;  /* 0x0000061f28007986 */ /* 0x000fe2000c10150e */
[----:B------:R-:W-:Y:S02]  /*6a70*/  F2FP.F16.F32.PACK_AB R25, RZ, R25 ;  /* 0x00000019ff19723e */ /* 0x000fe400000000ff */
[----:B------:R-:W-:Y:S01]  /*6a80*/  F2FP.F16.F32.PACK_AB R24, RZ, R24 ;  /* 0x00000018ff18723e */ /* 0x000fe200000000ff */
[----:B------:R-:W-:Y:S01]  /*6a90*/  STG.E.U16 desc[UR14][R40.64+0x8], R30 ;  /* 0x0000081e28007986 */ /* 0x000fe2000c10150e */
[----:B------:R-:W-:Y:S02]  /*6aa0*/  F2FP.F16.F32.PACK_AB R23, RZ, R23 ;  /* 0x00000017ff17723e */ /* 0x000fe400000000ff */
[----:B------:R-:W-:Y:S01]  /*6ab0*/  F2FP.F16.F32.PACK_AB R22, RZ, R22 ;  /* 0x00000016ff16723e */ /* 0x000fe200000000ff */
[----:B------:R-:W-:Y:S01]  /*6ac0*/  STG.E.U16 desc[UR14][R40.64+0xa], R29 ;  /* 0x00000a1d28007986 */ /* 0x000fe2000c10150e */
[----:B------:R-:W-:-:S02]  /*6ad0*/  F2FP.F16.F32.PACK_AB R21, RZ, R21 ;  /* 0x00000015ff15723e */ /* 0x000fc400000000ff */
        /* <DEDUP_REMOVED lines=166> */
[----:B------:R-:W-:Y:S04]  /*7540*/  STG.E.U16 desc[UR14][R40.64+0x80], R84 ;  /* 0x0000805428007986 */ /* 0x000fe8000c10150e */
        /* <DEDUP_REMOVED lines=63> */
[----:B------:R-:W-:Y:S01]  /*7940*/  STG.E desc[UR14][R2.64], R148 ;  /* 0x0000009402007986 */ /* 0x000fe2000c10190e */
[----:B------:R-:W-:Y:S05]  /*7950*/  EXIT ;  /* 0x000000000000794d */ /* 0x000fea0003800000 */
        .weak           $__internal_0_$__cuda_sm20_rcp_rn_f32_slowpath
        .type           $__internal_0_$__cuda_sm20_rcp_rn_f32_slowpath,@function
        .size           $__internal_0_$__cuda_sm20_rcp_rn_f32_slowpath,(.L_x_108 - $__internal_0_$__cuda_sm20_rcp_rn_f32_slowpath)
$__internal_0_$__cuda_sm20_rcp_rn_f32_slowpath:
[----:B------:R-:W-:Y:S01]  /*7960*/  SHF.L.U32 R35, R0, 0x1, RZ ;  /* 0x0000000100237819 */ /* 0x000fe200000006ff */
[----:B------:R-:W-:Y:S03]  /*7970*/  BSSY.RECONVERGENT B1, `(.L_x_22) ;  /* 0x0000030000017945 */ /* 0x000fe60003800200 */
[----:B------:R-:W-:-:S04]  /*7980*/  SHF.R.U32.HI R42, RZ, 0x18, R35 ;  /* 0x00000018ff2a7819 */ /* 0x000fc80000011623 */
[----:B------:R-:W-:-:S13]  /*7990*/  ISETP.NE.U32.AND P0, PT, R42, RZ, PT ;  /* 0x000000ff2a00720c */ /* 0x000fda0003f05070 */
[----:B------:R-:W-:Y:S05]  /*79a0*/  @P0 BRA `(.L_x_23) ;  /* 0x0000000000280947 */ /* 0x000fea0003800000 */
[----:B------:R-:W-:-:S04]  /*79b0*/  SHF.L.U32 R35, R0, 0x1, RZ ;  /* 0x0000000100237819 */ /* 0x000fc800000006ff */
[----:B------:R-:W-:-:S13]  /*79c0*/  ISETP.NE.AND P0, PT, R35, RZ, PT ;  /* 0x000000ff2300720c */ /* 0x000fda0003f05270 */
[----:B------:R-:W-:Y:S01]  /*79d0*/  @P0 FFMA R40, R0, 1.84467440737095516160e+19, RZ ;  /* 0x5f80000000280823 */ /* 0x000fe200000000ff */
[----:B------:R-:W-:Y:S08]  /*79e0*/  @!P0 MUFU.RCP R36, R0 ;  /* 0x0000000000248308 */ /* 0x000ff00000001000 */
[----:B------:R-:W0:Y:S02]  /*79f0*/  @P0 MUFU.RCP R35, R40 ;  /* 0x0000002800230308 */ /* 0x000e240000001000 */
[----:B0-----:R-:W-:-:S04]  /*7a00*/  @P0 FFMA R41, R40, R35, -1 ;  /* 0xbf80000028290423 */ /* 0x001fc80000000023 */
[----:B------:R-:W-:-:S04]  /*7a10*/  @P0 FADD.FTZ R42, -R41, -RZ ;  /* 0x800000ff292a0221 */ /* 0x000fc80000010100 */
[----:B------:R-:W-:-:S04]  /*7a20*/  @P0 FFMA R35, R35, R42, R35 ;  /* 0x0000002a23230223 */ /* 0x000fc80000000023 */
[----:B------:R-:W-:Y:S01]  /*7a30*/  @P0 FFMA R36, R35, 1.84467440737095516160e+19, RZ ;  /* 0x5f80000023240823 */ /* 0x000fe200000000ff */
[----:B------:R-:W-:Y:S06]  /*7a40*/  BRA `(.L_x_24) ;  /* 0x0000000000887947 */ /* 0x000fec0003800000 */
.L_x_23:
[----:B------:R-:W-:-:S04]  /*7a50*/  IADD3 R46, PT, PT, R42, -0xfd, RZ ;  /* 0xffffff032a2e7810 */ /* 0x000fc80007ffe0ff */
[----:B------:R-:W-:-:S13]  /*7a60*/  ISETP.GT.U32.AND P0, PT, R46, 0x1, PT ;  /* 0x000000012e00780c */ /* 0x000fda0003f04070 */
[----:B------:R-:W-:Y:S05]  /*7a70*/  @P0 BRA `(.L_x_25) ;  /* 0x0000000000780947 */ /* 0x000fea0003800000 */
[----:B------:R-:W-:Y:S01]  /*7a80*/  LOP3.LUT R35, R0, 0x7fffff, RZ, 0xc0, !PT ;  /* 0x007fffff00237812 */ /* 0x000fe200078ec0ff */
[----:B------:R-:W-:-:S03]  /*7a90*/  HFMA2 R43, -RZ, RZ, 0, 1.78813934326171875e-07 ;  /* 0x00000003ff2b7431 */ /* 0x000fc600000001ff */
[----:B------:R-:W-:-:S04]  /*7aa0*/  LOP3.LUT R35, R35, 0x3f800000, RZ, 0xfc, !PT ;  /* 0x3f80000023237812 */ /* 0x000fc800078efcff */
[----:B------:R-:W0:Y:S01]  /*7ab0*/  MUFU.RCP R36, R35 ;  /* 0x0000002300247308 */ /* 0x000e220000001000 */
[----:B------:R-:W-:Y:S01]  /*7ac0*/  SHF.L.U32 R43, R43, R46, RZ ;  /* 0x0000002e2b2b7219 */ /* 0x000fe200000006ff */
[----:B0-----:R-:W-:-:S04]  /*7ad0*/  FFMA R40, R35, R36, -1 ;  /* 0xbf80000023287423 */ /* 0x001fc80000000024 */
[----:B------:R-:W-:-:S04]  /*7ae0*/  FADD.FTZ R41, -R40, -RZ ;  /* 0x800000ff28297221 */ /* 0x000fc80000010100 */
[CCC-:B------:R-:W-:Y:S01]  /*7af0*/  FFMA.RM R40, R36.reuse, R41.reuse, R36.reuse ;  /* 0x0000002924287223 */ /* 0x1c0fe20000004024 */
[----:B------:R-:W-:-:S04]  /*7b00*/  FFMA.RP R41, R36, R41, R36 ;  /* 0x0000002924297223 */ /* 0x000fc80000008024 */
[C---:B------:R-:W-:Y:S02]  /*7b10*/  LOP3.LUT R36, R40.reuse, 0x7fffff, RZ, 0xc0, !PT ;  /* 0x007fffff28247812 */ /* 0x040fe400078ec0ff */
[----:B------:R-:W-:Y:S02]  /*7b20*/  FSETP.NEU.FTZ.AND P0, PT, R40, R41, PT ;  /* 0x000000292800720b */ /* 0x000fe40003f1d000 */
[----:B------:R-:W-:Y:S02]  /*7b30*/  LOP3.LUT R36, R36, 0x800000, RZ, 0xfc, !PT ;  /* 0x0080000024247812 */ /* 0x000fe400078efcff */
[----:B------:R-:W-:Y:S02]  /*7b40*/  SEL R40, RZ, 0xffffffff, !P0 ;  /* 0xffffffffff287807 */ /* 0x000fe40004000000 */
[----:B------:R-:W-:Y:S02]  /*7b50*/  LOP3.LUT R43, R43, R36, RZ, 0xc0, !PT ;  /* 0x000000242b2b7212 */ /* 0x000fe400078ec0ff */
[----:B------:R-:W-:-:S02]  /*7b60*/  IADD3 R35, PT, PT, -R40, RZ, RZ ;  /* 0x000000ff28237210 */ /* 0x000fc40007ffe1ff */
[-C--:B------:R-:W-:Y:S02]  /*7b70*/  SHF.R.U32.HI R43, RZ, R46.reuse, R43 ;  /* 0x0000002eff2b7219 */ /* 0x080fe4000001162b */
[----:B------:R-:W-:Y:S02]  /*7b80*/  LOP3.LUT P1, RZ, R35, R46, R36, 0xf8, !PT ;  /* 0x0000002e23ff7212 */ /* 0x000fe4000782f824 */
[C---:B------:R-:W-:Y:S02]  /*7b90*/  LOP3.LUT P0, RZ, R43.reuse, 0x1, RZ, 0xc0, !PT ;  /* 0x000000012bff7812 */ /* 0x040fe4000780c0ff */
[----:B------:R-:W-:-:S04]  /*7ba0*/  LOP3.LUT P2, RZ, R43, 0x2, RZ, 0xc0, !PT ;  /* 0x000000022bff7812 */ /* 0x000fc8000784c0ff */
[----:B------:R-:W-:Y:S02]  /*7bb0*/  PLOP3.LUT P0, PT, P0, P1, P2, 0xe0, 0x0 ;  /* 0x000000000000781c */ /* 0x000fe40000703c20 */
[----:B------:R-:W-:Y:S02]  /*7bc0*/  LOP3.LUT P1, RZ, R0, 0x7fffff, RZ, 0xc0, !PT ;  /* 0x007fffff00ff7812 */ /* 0x000fe4000782c0ff */
[----:B------:R-:W-:-:S04]  /*7bd0*/  SEL R35, RZ, 0x1, !P0 ;  /* 0x00000001ff237807 */ /* 0x000fc80004000000 */
[----:B------:R-:W-:-:S04]  /*7be0*/  IADD3 R35, PT, PT, -R35, RZ, RZ ;  /* 0x000000ff23237210 */ /* 0x000fc80007ffe1ff */
[----:B------:R-:W-:Y:S02]  /*7bf0*/  ISETP.GE.AND P0, PT, R35, RZ, PT ;  /* 0x000000ff2300720c */ /* 0x000fe40003f06270 */
[----:B------:R-:W-:-:S04]  /*7c00*/  IADD3 R35, PT, PT, R42, -0xfc, RZ ;  /* 0xffffff042a237810 */ /* 0x000fc80007ffe0ff */
[----:B------:R-:W-:-:S07]  /*7c10*/  SHF.R.U32.HI R35, RZ, R35, R36 ;  /* 0x00000023ff237219 */ /* 0x000fce0000011624 */
[----:B------:R-:W-:-:S04]  /*7c20*/  @!P0 IADD3 R35, PT, PT, R35, 0x1, RZ ;  /* 0x0000000123238810 */ /* 0x000fc80007ffe0ff */
[----:B------:R-:W-:-:S04]  /*7c30*/  @!P1 SHF.L.U32 R35, R35, 0x1, RZ ;  /* 0x0000000123239819 */ /* 0x000fc800000006ff */
[----:B------:R-:W-:Y:S01]  /*7c40*/  LOP3.LUT R36, R35, 0x80000000, R0, 0xf8, !PT ;  /* 0x8000000023247812 */ /* 0x000fe200078ef800 */
[----:B------:R-:W-:Y:S06]  /*7c50*/  BRA `(.L_x_24) ;  /* 0x0000000000047947 */ /* 0x000fec0003800000 */
.L_x_25:
[----:B------:R0:W1:Y:S02]  /*7c60*/  MUFU.RCP R36, R0 ;  /* 0x0000000000247308 */ /* 0x0000640000001000 */
.L_x_24:
[----:B------:R-:W-:Y:S05]  /*7c70*/  BSYNC.RECONVERGENT B1 ;  /* 0x0000000000017941 */ /* 0x000fea0003800200 */
.L_x_22:
[----:B------:R-:W-:Y:S01]  /*7c80*/  HFMA2 R41, -RZ, RZ, 0, 0 ;  /* 0x00000000ff297431 */ /* 0x000fe200000001ff */
[----:B------:R-:W-:-:S04]  /*7c90*/  MOV R40, R44 ;  /* 0x0000002c00287202 */ /* 0x000fc80000000f00 */
[----:B01----:R-:W-:Y:S05]  /*7ca0*/  RET.REL.NODEC R40 `(varlen_flash_attention_fwd_128_fp16) ;  /* 0xffffff8028d47950 */ /* 0x003fea0003c3ffff */
.L_x_26:
[----:B------:R-:W-:-:S00]  /*7cb0*/  BRA `(.L_x_26) ;  /* 0xfffffffc00fc7947 */ /* 0x000fc0000383ffff */
[----:B------:R-:W-:-:S00]  /*7cc0*/  NOP ;  /* 0x0000000000007918 */ /* 0x000fc00000000000 */
        /* <DEDUP_REMOVED lines=11> */
.L_x_108:


//--------------------- .text.varlen_flash_attention_fwd_64_fp16 --------------------------
	.section	.text.varlen_flash_attention_fwd_64_fp16,"ax",@progbits
	.align	128
        .global         varlen_flash_attention_fwd_64_fp16
        .type           varlen_flash_attention_fwd_64_fp16,@function
        .size           varlen_flash_attention_fwd_64_fp16,(.L_x_109 - varlen_flash_attention_fwd_64_fp16)
        .other          varlen_flash_attention_fwd_64_fp16,@"STO_CUDA_ENTRY STV_DEFAULT"
varlen_flash_attention_fwd_64_fp16:
.text.varlen_flash_attention_fwd_64_fp16:
        /* <DEDUP_REMOVED lines=33> */
.L_x_28:
        /* <DEDUP_REMOVED lines=9> */
.L_x_27:
        /* <DEDUP_REMOVED lines=11> */
[----:B------:R-:W3:Y:S01]  /*0350*/  LDG.E.CONSTANT R2, desc[UR12][R4.64+0x4] ;  /* 0x0000040c04027981 */ /* 0x000ee2000c1e9900 */
[----:B------:R-:W-:Y:S01]  /*0360*/  MOV R3, UR20 ;  /* 0x0000001400037c02 */ /* 0x000fe20008000f00 */
[----:B------:R-:W0:Y:S01]  /*0370*/  LDCU.64 UR14, c[0x0][0x380] ;  /* 0x00007000ff0e77ac */ /* 0x000e220008000a00 */
        /* <DEDUP_REMOVED lines=8> */
[----:B------:R-:W1:Y:S01]  /*0400*/  S2R R0, SR_TID.X ;  /* 0x0000000000007919 */ /* 0x000e620000002100 */
        /* <DEDUP_REMOVED lines=23> */
[----:B-1----:R-:W-:Y:S02]  /*0580*/  ISETP.GE.AND P0, PT, R0, UR7, PT ;  /* 0x0000000700007c0c */ /* 0x002fe4000bf06270 */
[----:B--2---:R-:W-:Y:S02]  /*0590*/  R2UR UR19, R6 ;  /* 0x00000000061372ca */ /* 0x004fe400000e0000 */
[----:B---3--:R-:W-:-:S13]  /*05a0*/  R2UR UR4, R2 ;  /* 0x00000000020472ca */ /* 0x008fda00000e0000 */
[----:B------:R-:W-:Y:S01]  /*05b0*/  UIADD3 UR8, UPT, UPT, -UR19, UR4, URZ ;  /* 0x0000000413087290 */ /* 0x000fe2000fffe1ff */
[----:B0-----:R-:W-:Y:S11]  /*05c0*/  @P0 BRA `(.L_x_30) ;  /* 0x0000000000600947 */ /* 0x001ff60003800000 */
[----:B------:R-:W0:Y:S01]  /*05d0*/  S2R R3, SR_CgaCtaId ;  /* 0x0000000000037919 */ /* 0x000e220000008800 */
[----:B------:R-:W1:Y:S01]  /*05e0*/  LDC R10, c[0x0][0x360] ;  /* 0x0000d800ff0a7b82 */ /* 0x000e620000000800 */
[----:B------:R-:W-:Y:S02]  /*05f0*/  MOV R2, 0x400 ;  /* 0x0000040000027802 */ /* 0x000fe40000000f00 */
[----:B------:R-:W-:Y:S02]  /*0600*/  MOV R4, UR11 ;  /* 0x0000000b00047c02 */ /* 0x000fe40008000f00 */
[----:B------:R-:W-:Y:S02]  /*0610*/  MOV R5, R0 ;  /* 0x0000000000057202 */ /* 0x000fe40000000f00 */
[----:B------:R-:W-:Y:S02]  /*0620*/  SHF.L.U32 R4, R4, 0x6, RZ ;  /* 0x0000000604047819 */ /* 0x000fe400000006ff */
[----:B0-----:R-:W-:-:S07]  /*0630*/  LEA R8, R3, R2, 0x18 ;  /* 0x0000000203087211 */ /* 0x001fce00078ec0ff */
.L_x_31:
        /* <DEDUP_REMOVED lines=17> */
.L_x_30:
[----:B------:R-:W-:Y:S05]  /*0750*/  BSYNC.RECONVERGENT B0 ;  /* 0x0000000000007941 */ /* 0x000fea0003800200 */
.L_x_29:
        /* <DEDUP_REMOVED lines=15> */
.L_x_45:
        /* <DEDUP_REMOVED lines=19> */
.L_x_35:
        /* <DEDUP_REMOVED lines=25> */
.L_x_34:
[----:B------:R-:W-:Y:S05]  /*0b10*/  BSYNC.RECONVERGENT B0 ;  /* 0x0000000000007941 */ /* 0x000fea0003800200 */
.L_x_33:
        /* <DEDUP_REMOVED lines=20> */
.L_x_41:
        /* <DEDUP_REMOVED lines=12> */
[----:B------:R-:W0:Y:S04]  /*0d20*/  LDS.128 R32, [R88] ;  /* 0x0000000058207984 */ /* 0x000e280000000c00 */
[----:B------:R-:W4:Y:S01]  /*0d30*/  LDS.128 R24, [R88+0x10] ;  /* 0x0000100058187984 */ /* 0x000f220000000c00 */
[--C-:B-----5:R-:W-:Y:S02]  /*0d40*/  HADD2.F32 R21, -RZ, R28.reuse.H0_H0 ;  /* 0x2000001cff157230 */ /* 0x120fe40000004100 */
[----:B------:R-:W-:Y:S02]  /*0d50*/  HADD2.F32 R28, -RZ, R28.H1_H1 ;  /* 0x3000001cff1c7230 */ /* 0x000fe40000004100 */
[--C-:B------:R-:W-:Y:S02]  /*0d60*/  HADD2.F32 R22, -RZ, R29.reuse.H0_H0 ;  /* 0x2000001dff167230 */ /* 0x100fe40000004100 */
[----:B------:R-:W-:-:S02]  /*0d70*/  HADD2.F32 R29, -RZ, R29.H1_H1 ;  /* 0x3000001dff1d7230 */ /* 0x000fc40000004100 */
[--C-:B0-----:R-:W-:Y:S02]  /*0d80*/  HADD2.F32 R20, -RZ, R32.reuse.H0_H0 ;  /* 0x20000020ff147230 */ /* 0x101fe40000004100 */
[----:B------:R-:W-:Y:S02]  /*0d90*/  HADD2.F32 R23, -RZ, R32.H1_H1 ;  /* 0x30000020ff177230 */ /* 0x000fe40000004100 */
[--C-:B------:R-:W-:Y:S02]  /*0da0*/  HADD2.F32 R32, -RZ, R30.reuse.H0_H0 ;  /* 0x2000001eff207230 */ /* 0x100fe40000004100 */
[----:B------:R-:W-:Y:S01]  /*0db0*/  FFMA R20, R20, R21, RZ ;  /* 0x0000001514147223 */ /* 0x000fe200000000ff */
[--C-:B------:R-:W-:Y:S02]  /*0dc0*/  HADD2.F32 R21, -RZ, R33.reuse.H0_H0 ;  /* 0x20000021ff157230 */ /* 0x100fe40000004100 */
[----:B------:R-:W-:Y:S02]  /*0dd0*/  HADD2.F32 R33, -RZ, R33.H1_H1 ;  /* 0x30000021ff217230 */ /* 0x000fe40000004100 */
[----:B------:R-:W-:Y:S01]  /*0de0*/  FFMA R20, R23, R28, R20 ;  /* 0x0000001c17147223 */ /* 0x000fe20000000014 */
[----:B------:R-:W-:-:S03]  /*0df0*/  HADD2.F32 R30, -RZ, R30.H1_H1 ;  /* 0x3000001eff1e7230 */ /* 0x000fc60000004100 */
[----:B------:R-:W-:Y:S02]  /*0e00*/  FFMA R28, R21, R22, R20 ;  /* 0x00000016151c7223 */ /* 0x000fe40000000014 */
[----:B------:R-:W0:Y:S02]  /*0e10*/  LDS.128 R20, [R86+-0x60] ;  /* 0xffffa00056147984 */ /* 0x000e240000000c00 */
        /* <DEDUP_REMOVED lines=10> */
[----:B----4-:R-:W-:-:S03]  /*0ec0*/  HADD2.F32 R29, -RZ, R24.H0_H0 ;  /* 0x20000018ff1d7230 */ /* 0x010fc60000004100 */
[----:B------:R-:W-:Y:S02]  /*0ed0*/  FFMA R28, R35, R31, R28 ;  /* 0x0000001f231c7223 */ /* 0x000fe4000000001c */
[----:B------:R-:W4:Y:S01]  /*0ee0*/  LDS.128 R32, [R88+0x20] ;  /* 0x0000200058207984 */ /* 0x000f220000000c00 */
[--C-:B0-----:R-:W-:Y:S02]  /*0ef0*/  HADD2.F32 R30, -RZ, R20.reuse.H0_H0 ;  /* 0x20000014ff1e7230 */ /* 0x101fe40000004100 */
[----:B------:R-:W-:-:S03]  /*0f00*/  HADD2.F32 R20, -RZ, R20.H1_H1 ;  /* 0x30000014ff147230 */ /* 0x000fc60000004100 */
[----:B------:R-:W-:Y:S01]  /*0f10*/  FFMA R28, R29, R30, R28 ;  /* 0x0000001e1d1c7223 */ /* 0x000fe2000000001c */
[----:B------:R-:W-:Y:S02]  /*0f20*/  HADD2.F32 R29, -RZ, R24.H1_H1 ;  /* 0x30000018ff1d7230 */ /* 0x000fe40000004100 */
[--C-:B------:R-:W-:Y:S02]  /*0f30*/  HADD2.F32 R24, -RZ, R21.reuse.H0_H0 ;  /* 0x20000015ff187230 */ /* 0x100fe40000004100 */
[----:B------:R-:W-:Y:S02]  /*0f40*/  HADD2.F32 R21, -RZ, R21.H1_H1 ;  /* 0x30000015ff157230 */ /* 0x000fe40000004100 */
[----:B------:R-:W-:Y:S01]  /*0f50*/  FFMA R20, R29, R20, R28 ;  /* 0x000000141d147223 */ /* 0x000fe2000000001c */
[--C-:B------:R-:W-:Y:S02]  /*0f60*/  HADD2.F32 R29, -RZ, R25.reuse.H0_H0 ;  /* 0x20000019ff1d7230 */ /* 0x100fe40000004100 */
[----:B------:R-:W-:-:S03]  /*0f70*/  HADD2.F32 R25, -RZ, R25.H1_H1 ;  /* 0x30000019ff197230 */ /* 0x000fc60000004100 */
[----:B------:R-:W-:Y:S01]  /*0f80*/  FFMA R20, R29, R24, R20 ;  /* 0x000000181d147223 */ /* 0x000fe20000000014 */
[--C-:B------:R-:W-:Y:S01]  /*0f90*/  HADD2.F32 R24, -RZ, R22.reuse.H0_H0 ;  /* 0x20000016ff187230 */ /* 0x100fe20000004100 */
[----:B------:R-:W0:Y:S01]  /*0fa0*/  LDS.128 R28, [R86+-0x50] ;  /* 0xffffb000561c7984 */ /* 0x000e220000000c00 */
        /* <DEDUP_REMOVED lines=22> */
[----:B------:R-:W-:-:S02]  /*1110*/  HADD2.F32 R33, -RZ, R33.H1_H1 ;  /* 0x30000021ff217230 */ /* 0x000fc40000004100 */
[--C-:B------:R-:W-:Y:S02]  /*1120*/  HADD2.F32 R32, -RZ, R30.reuse.H0_H0 ;  /* 0x2000001eff207230 */ /* 0x100fe40000004100 */
[----:B------:R-:W-:Y:S01]  /*1130*/  FFMA R28, R21, R22, R20 ;  /* 0x00000016151c7223 */ /* 0x000fe20000000014 */
[----:B------:R-:W-:Y:S01]  /*1140*/  HADD2.F32 R30, -RZ, R30.H1_H1 ;  /* 0x3000001eff1e7230 */ /* 0x000fe20000004100 */
        /* <DEDUP_REMOVED lines=13> */
[----:B------:R-:W4:Y:S01]  /*1220*/  LDS.128 R32, [R86+-0x30] ;  /* 0xffffd00056207984 */ /* 0x000f220000000c00 */
        /* <DEDUP_REMOVED lines=11> */
[----:B------:R-:W0:Y:S01]  /*12e0*/  LDS.128 R28, [R88+0x40] ;  /* 0x00004000581c7984 */ /* 0x000e220000000c00 */
        /* <DEDUP_REMOVED lines=11> */
[----:B----4-:R-:W-:-:S02]  /*13a0*/  HADD2.F32 R22, -RZ, R32.H0_H0 ;  /* 0x20000020ff167230 */ /* 0x010fc40000004100 */
[----:B------:R-:W-:Y:S02]  /*13b0*/  HADD2.F32 R32, -RZ, R32.H1_H1 ;  /* 0x30000020ff207230 */ /* 0x000fe40000004100 */
[----:B------:R-:W-:Y:S02]  /*13c0*/  FFMA R20, R27, R23, R20 ;  /* 0x000000171b147223 */ /* 0x000fe40000000014 */
[----:B------:R-:W4:Y:S01]  /*13d0*/  LDS.128 R24, [R88+0x50] ;  /* 0x0000500058187984 */ /* 0x000f220000000c00 */
[----:B0-----:R-:W-:-:S05]  /*13e0*/  HADD2.F32 R21, -RZ, R28.H0_H0 ;  /* 0x2000001cff157230 */ /* 0x001fca0000004100 */
        /* <DEDUP_REMOVED lines=62> */
[----:B------:R-:W0:Y:S02]  /*17d0*/  LDS.128 R20, [R86] ;  /* 0x0000000056147984 */ /* 0x000e240000000c00 */
        /* <DEDUP_REMOVED lines=37> */
.L_x_40:
[----:B-123--:R-:W-:Y:S05]  /*1a30*/  BSYNC.RECONVERGENT B1 ;  /* 0x0000000000017941 */ /* 0x00efea0003800200 */
.L_x_39:
[----:B------:R-:W-:Y:S02]  /*1a40*/  IADD3 R87, PT, PT, R87, 0x1, RZ ;  /* 0x0000000157577810 */ /* 0x000fe40007ffe0ff */
[----:B------:R-:W-:Y:S01]  /*1a50*/  IADD3 R86, PT, PT, R86, 0x80, RZ ;  /* 0x0000008056567810 */ /* 0x000fe20007ffe0ff */
[----:B------:R-:W-:Y:S06]  /*1a60*/  @!P2 BRA `(.L_x_41) ;  /* 0xfffffff0007ca947 */ /* 0x000fec000383ffff */
.L_x_38:
        /* <DEDUP_REMOVED lines=73> */
.L_x_44:
        /* <DEDUP_REMOVED lines=8> */
[----:B------:R-:W-:Y:S02]  /*1f80*/  UMOV UR7, 0x400 ;  /* 0x0000040000077882 */ /* 0x000fe40000000000 */
[----:B-1----:R-:W-:-:S06]  /*1f90*/  ULEA UR7, UR11, UR7, 0x18 ;  /* 0x000000070b077291 */ /* 0x002fcc000f8ec0ff */
[----:B------:R-:W-:Y:S02]  /*1fa0*/  LEA R86, R85, UR7, 0x7 ;  /* 0x0000000755567c11 */ /* 0x000fe4000f8e38ff */
[----:B0-----:R-:W-:-:S03]  /*1fb0*/  LEA R87, R0, UR7, 0x7 ;  /* 0x0000000700577c11 */ /* 0x001fc6000f8e38ff */
[----:B------:R-:W0:Y:S04]  /*1fc0*/  LDS.128 R32, [R86+0x4000] ;  /* 0x0040000056207984 */ /* 0x000e280000000c00 */
[----:B------:R-:W1:Y:S01]  /*1fd0*/  LDS.128 R28, [R87] ;  /* 0x00000000571c7984 */ /* 0x000e620000000c00 */
[--C-:B0-----:R-:W-:Y:S02]  /*1fe0*/  HADD2.F32 R21, -RZ, R32.reuse.H0_H0 ;  /* 0x20000020ff157230 */ /* 0x101fe40000004100 */
[----:B------:R-:W-:Y:S02]  /*1ff0*/  HADD2.F32 R32, -RZ, R32.H1_H1 ;  /* 0x30000020ff207230 */ /* 0x000fe40000004100 */
[--C-:B-1----:R-:W-:Y:S02]  /*2000*/  HADD2.F32 R20, -RZ, R28.reuse.H0_H0 ;  /* 0x2000001cff147230 */ /* 0x102fe40000004100 */
[----:B------:R-:W-:-:S02]  /*2010*/  HADD2.F32 R23, -RZ, R28.H1_H1 ;  /* 0x3000001cff177230 */ /* 0x000fc40000004100 */
[----:B------:R-:W-:Y:S02]  /*2020*/  HADD2.F32 R25, -RZ, R29.H0_H0 ;  /* 0x2000001dff197230 */ /* 0x000fe40000004100 */
[----:B------:R-:W-:Y:S01]  /*2030*/  FFMA R20, R20, R21, RZ ;  /* 0x0000001514147223 */ /* 0x000fe200000000ff */
[----:B------:R-:W-:Y:S02]  /*2040*/  HADD2.F32 R24, -RZ, R33.H0_H0 ;  /* 0x20000021ff187230 */ /* 0x000fe40000004100 */
[----:B------:R-:W-:Y:S02]  /*2050*/  HADD2.F32 R29, -RZ, R29.H1_H1 ;  /* 0x3000001dff1d7230 */ /* 0x000fe40000004100 */
[----:B------:R-:W-:Y:S01]  /*2060*/  FFMA R32, R23, R32, R20 ;  /* 0x0000002017207223 */ /* 0x000fe20000000014 */
[----:B------:R-:W-:Y:S01]  /*2070*/  HADD2.F32 R33, -RZ, R33.H1_H1 ;  /* 0x30000021ff217230 */ /* 0x000fe20000004100 */
[----:B------:R-:W0:Y:S01]  /*2080*/  LDS.128 R20, [R87+0x10] ;  /* 0x0000100057147984 */ /* 0x000e220000000c00 */
[----:B------:R-:W-:-:S02]  /*2090*/  HADD2.F32 R28, -RZ, R30.H0_H0 ;  /* 0x2000001eff1c7230 */ /* 0x000fc40000004100 */
[----:B------:R-:W-:Y:S02]  /*20a0*/  FFMA R32, R25, R24, R32 ;  /* 0x0000001819207223 */ /* 0x000fe40000000020 */
[----:B------:R-:W1:Y:S02]  /*20b0*/  LDS.128 R24, [R86+0x4010] ;  /* 0x0040100056187984 */ /* 0x000e640000000c00 */
[----:B------:R-:W-:Y:S01]  /*20c0*/  FFMA R29, R29, R33, R32 ;  /* 0x000000211d1d7223 */ /* 0x000fe20000000020 */
[--C-:B------:R-:W-:Y:S02]  /*20d0*/  HADD2.F32 R32, -RZ, R34.reuse.H0_H0 ;  /* 0x20000022ff207230 */ /* 0x100fe40000004100 */
        /* <DEDUP_REMOVED lines=9> */
[----:B------:R-:W-:Y:S01]  /*2170*/  FFMA R28, R31, R35, R28 ;  /* 0x000000231f1c7223 */ /* 0x000fe2000000001c */
[--C-:B0-----:R-:W-:Y:S02]  /*2180*/  HADD2.F32 R29, -RZ, R20.reuse.H0_H0 ;  /* 0x20000014ff1d7230 */ /* 0x101fe40000004100 */
[----:B------:R-:W-:Y:S02]  /*2190*/  HADD2.F32 R31, -RZ, R20.H1_H1 ;  /* 0x30000014ff1f7230 */ /* 0x000fe40000004100 */
[--C-:B-1----:R-:W-:Y:S02]  /*21a0*/  HADD2.F32 R30, -RZ, R24.reuse.H0_H0 ;  /* 0x20000018ff1e7230 */ /* 0x102fe40000004100 */
[----:B------:R-:W-:Y:S02]  /*21b0*/  HADD2.F32 R24, -RZ, R24.H1_H1 ;  /* 0x30000018ff187230 */ /* 0x000fe40000004100 */
[----:B------:R-:W-:Y:S02]  /*21c0*/  HADD2.F32 R33, -RZ, R21.H0_H0 ;  /* 0x20000015ff217230 */ /* 0x000fe40000004100 */
[----:B------:R-:W-:Y:S01]  /*21d0*/  FFMA R28, R29, R30, R28 ;  /* 0x0000001e1d1c7223 */ /* 0x000fe2000000001c */
[----:B------:R-:W-:-:S02]  /*21e0*/  HADD2.F32 R20, -RZ, R25.H0_H0 ;  /* 0x20000019ff147230 */ /* 0x000fc40000004100 */
[----:B------:R-:W-:Y:S02]  /*21f0*/  HADD2.F32 R21, -RZ, R21.H1_H1 ;  /* 0x30000015ff157230 */ /* 0x000fe40000004100 */
[----:B------:R-:W-:Y:S01]  /*2200*/  FFMA R24, R31, R24, R28 ;  /* 0x000000181f187223 */ /* 0x000fe2000000001c */
[----:B------:R-:W-:Y:S01]  /*2210*/  HADD2.F32 R25, -RZ, R25.H1_H1 ;  /* 0x30000019ff197230 */ /* 0x000fe20000004100 */
[----:B------:R-:W0:Y:S02]  /*2220*/  LDS.128 R28, [R87+0x20] ;  /* 0x00002000571c7984 */ /* 0x000e240000000c00 */
[----:B------:R-:W-:Y:S01]  /*2230*/  FFMA R20, R33, R20, R24 ;  /* 0x0000001421147223 */ /* 0x000fe20000000018 */
[--C-:B------:R-:W-:Y:S01]  /*2240*/  HADD2.F32 R24, -RZ, R26.reuse.H0_H0 ;  /* 0x2000001aff187230 */ /* 0x100fe20000004100 */
[----:B------:R-:W1:Y:S01]  /*2250*/  LDS.128 R32, [R86+0x4020] ;  /* 0x0040200056207984 */ /* 0x000e620000000c00 */
        /* <DEDUP_REMOVED lines=22> */
[----:B------:R-:W0:Y:S01]  /*23c0*/  LDS.128 R20, [R87+0x30] ;  /* 0x0000300057147984 */ /* 0x000e220000000c00 */
[----:B------:R-:W-:Y:S02]  /*23d0*/  HADD2.F32 R28, -RZ, R30.H0_H0 ;  /* 0x2000001eff1c7230 */ /* 0x000fe40000004100 */
[----:B------:R-:W-:Y:S02]  /*23e0*/  FFMA R32, R25, R24, R32 ;  /* 0x0000001819207223 */ /* 0x000fe40000000020 */
[----:B------:R-:W1:Y:S02]  /*23f0*/  LDS.128 R24, [R86+0x4030] ;  /* 0x0040300056187984 */ /* 0x000e640000000c00 */
[----:B------:R-:W-:Y:S01]  /*2400*/  FFMA R29, R29, R33, R32 ;  /* 0x000000211d1d7223 */ /* 0x000fe20000000020 */
[----:B------:R-:W-:-:S02]  /*2410*/  HADD2.F32 R32, -RZ, R34.H0_H0 ;  /* 0x20000022ff207230 */ /* 0x000fc40000004100 */
        /* <DEDUP_REMOVED lines=94> */
[----:B------:R-:W-:Y:S01]  /*2a00*/  HADD2.F32 R28, -RZ, R33.H0_H0 ;  /* 0x20000021ff1c7230 */ /* 0x000fe20000004100 */
[----:B------:R-:W0:Y:S01]  /*2a10*/  LDS.128 R20, [R87+0x70] ;  /* 0x0000700057147984 */ /* 0x000e220000000c00 */
[----:B------:R-:W-:-:S02]  /*2a20*/  HADD2.F32 R29, -RZ, R29.H1_H1 ;  /* 0x3000001dff1d7230 */ /* 0x000fc40000004100 */
[----:B------:R-:W-:Y:S01]  /*2a30*/  FFMA R32, R25, R32, R24 ;  /* 0x0000002019207223 */ /* 0x000fe20000000018 */
[----:B------:R-:W-:Y:S01]  /*2a40*/  HADD2.F32 R33, -RZ, R33.H1_H1 ;  /* 0x30000021ff217230 */ /* 0x000fe20000004100 */
[----:B------:R-:W1:Y:S02]  /*2a50*/  LDS.128 R24, [R86+0x4070] ;  /* 0x0040700056187984 */ /* 0x000e640000000c00 */
[----:B------:R-:W-:Y:S01]  /*2a60*/  FFMA R28, R89, R28, R32 ;  /* 0x0000001c591c7223 */ /* 0x000fe20000000020 */
[--C-:B------:R-:W-:Y:S02]  /*2a70*/  HADD2.F32 R32, -RZ, R34.reuse.H0_H0 ;  /* 0x20000022ff207230 */ /* 0x100fe40000004100 */
        /* <DEDUP_REMOVED lines=30> */
[----:B------:R-:W-:Y:S02]  /*2c60*/  HADD2.F32 R22, -RZ, R27.H0_H0 ;  /* 0x2000001bff167230 */ /* 0x000fe40000004100 */
[----:B------:R-:W-:Y:S01]  /*2c70*/  FFMA R20, R21, R26, R20 ;  /* 0x0000001a15147223 */ /* 0x000fe20000000014 */
[----:B------:R-:W-:Y:S02]  /*2c80*/  HADD2.F32 R23, -RZ, R23.H1_H1 ;  /* 0x30000017ff177230 */ /* 0x000fe40000004100 */
[----:B------:R-:W-:Y:S02]  /*2c90*/  HADD2.F32 R27, -RZ, R27.H1_H1 ;  /* 0x3000001bff1b7230 */ /* 0x000fe40000004100 */
[----:B------:R-:W-:-:S04]  /*2ca0*/  FFMA R20, R25, R22, R20 ;  /* 0x0000001619147223 */ /* 0x000fc80000000014 */
[----:B------:R-:W-:Y:S02]  /*2cb0*/  FFMA R23, R23, R27, R20 ;  /* 0x0000001b17177223 */ /* 0x000fe40000000014 */
[----:B------:R-:W0:Y:S02]  /*2cc0*/  LDS.128 R24, [R86+0x6000] ;  /* 0x0060000056187984 */ /* 0x000e240000000c00 */
[----:B---3--:R-:W-:-:S04]  /*2cd0*/  FFMA R23, R23, UR16, -R84 ;  /* 0x0000001017177c23 */ /* 0x008fc80008000854 */
[----:B------:R-:W-:Y:S02]  /*2ce0*/  FMUL R32, R23, 1.4426950216293334961 ;  /* 0x3fb8aa3b17207820 */ /* 0x000fe40000400000 */
[----:B------:R-:W1:Y:S03]  /*2cf0*/  LDS.128 R20, [R86+0x6010] ;  /* 0x0060100056147984 */ /* 0x000e660000000c00 */
[----:B------:R-:W-:-:S13]  /*2d00*/  FSETP.GEU.AND P0, PT, R32, -126, PT ;  /* 0xc2fc00002000780b */ /* 0x000fda0003f0e000 */
[----:B------:R-:W-:-:S04]  /*2d10*/  @!P0 FMUL R32, R32, 0.5 ;  /* 0x3f00000020208820 */ /* 0x000fc80000400000 */
[----:B------:R-:W3:Y:S01]  /*2d20*/  MUFU.EX2 R33, R32 ;  /* 0x0000002000217308 */ /* 0x000ee20000000800 */
[--C-:B0-----:R-:W-:Y:S02]  /*2d30*/  HADD2.F32 R28, -RZ, R24.reuse.H0_H0 ;  /* 0x20000018ff1c7230 */ /* 0x101fe40000004100 */
[----:B------:R-:W-:Y:S02]  /*2d40*/  HADD2.F32 R24, -RZ, R24.H1_H1 ;  /* 0x30000018ff187230 */ /* 0x000fe40000004100 */
[--C-:B------:R-:W-:Y:S02]  /*2d50*/  HADD2.F32 R35, -RZ, R25.reuse.H0_H0 ;  /* 0x20000019ff237230 */ /* 0x100fe40000004100 */
[----:B---3--:R-:W-:Y:S01]  /*2d60*/  @!P0 FMUL R33, R33, R33 ;  /* 0x0000002121218220 */ /* 0x008fe20000400000 */
[----:B------:R-:W-:Y:S02]  /*2d70*/  HADD2.F32 R34, -RZ, R25.H1_H1 ;  /* 0x30000019ff227230 */ /* 0x000fe40000004100 */
[----:B------:R-:W-:-:S02]  /*2d80*/  HADD2.F32 R25, -RZ, R27.H0_H0 ;  /* 0x2000001bff197230 */ /* 0x000fc40000004100 */
[C---:B------:R-:W-:Y:S01]  /*2d90*/  FFMA R16, R33.reuse, R28, R16 ;  /* 0x0000001c21107223 */ /* 0x040fe20000000010 */
[C---:B------:R-:W-:Y:S01]  /*2da0*/  FFMA R15, R33.reuse, R24, R15 ;  /* 0x00000018210f7223 */ /* 0x040fe2000000000f */
[----:B------:R-:W0:Y:S01]  /*2db0*/  LDS.128 R28, [R86+0x6020] ;  /* 0x00602000561c7984 */ /* 0x000e220000000c00 */
[--C-:B------:R-:W-:Y:S02]  /*2dc0*/  HADD2.F32 R24, -RZ, R26.reuse.H0_H0 ;  /* 0x2000001aff187230 */ /* 0x100fe40000004100 */
[C---:B------:R-:W-:Y:S01]  /*2dd0*/  FFMA R14, R33.reuse, R35, R14 ;  /* 0x00000023210e7223 */ /* 0x040fe2000000000e */
[----:B------:R-:W-:Y:S02]  /*2de0*/  HADD2.F32 R26, -RZ, R26.H1_H1 ;  /* 0x3000001aff1a7230 */ /* 0x000fe40000004100 */
[C---:B------:R-:W-:Y:S01]  /*2df0*/  FFMA R10, R33.reuse, R25, R10 ;  /* 0x00000019210a7223 */ /* 0x040fe2000000000a */
[----:B------:R-:W-:Y:S02]  /*2e00*/  HADD2.F32 R32, -RZ, R27.H1_H1 ;  /* 0x3000001bff207230 */ /* 0x000fe40000004100 */
[----:B------:R-:W-:Y:S01]  /*2e10*/  FFMA R12, R33, R24, R12 ;  /* 0x00000018210c7223 */ /* 0x000fe2000000000c */
[----:B-1----:R-:W-:-:S02]  /*2e20*/  HADD2.F32 R35, -RZ, R20.H0_H0 ;  /* 0x20000014ff237230 */ /* 0x002fc40000004100 */
[C---:B------:R-:W-:Y:S01]  /*2e30*/  FFMA R11, R33.reuse, R26, R11 ;  /* 0x0000001a210b7223 */ /* 0x040fe2000000000b */
[----:B------:R-:W-:Y:S01]  /*2e40*/  HADD2.F32 R20, -RZ, R20.H1_H1 ;  /* 0x30000014ff147230 */ /* 0x000fe20000004100 */
[----:B------:R-:W1:Y:S01]  /*2e50*/  LDS.128 R24, [R86+0x6030] ;  /* 0x0060300056187984 */ /* 0x000e620000000c00 */
[C---:B------:R-:W-:Y:S01]  /*2e60*/  FFMA R9, R33.reuse, R32, R9 ;  /* 0x0000002021097223 */ /* 0x040fe20000000009 */
        /* <DEDUP_REMOVED lines=13> */
[----:B------:R-:W-:Y:S01]  /*2f40*/  FADD R17, R17, R33 ;  /* 0x0000002111117221 */ /* 0x000fe20000000000 */
[----:B------:R-:W-:-:S02]  /*2f50*/  FFMA R2, R33, R21, R2 ;  /* 0x0000001521027223 */ /* 0x000fc40000000002 */
[----:B------:R-:W3:Y:S01]  /*2f60*/  LDS.128 R20, [R86+0x6040] ;  /* 0x0060400056147984 */ /* 0x000ee20000000c00 */
[C---:B------:R-:W-:Y:S01]  /*2f70*/  FFMA R19, R33.reuse, R32, R19 ;  /* 0x0000002021137223 */ /* 0x040fe20000000013 */
[--C-:B0-----:R-:W-:Y:S02]  /*2f80*/  HADD2.F32 R35, -RZ, R28.reuse.H0_H0 ;  /* 0x2000001cff237230 */ /* 0x101fe40000004100 */
[----:B------:R-:W-:Y:S02]  /*2f90*/  HADD2.F32 R28, -RZ, R28.H1_H1 ;  /* 0x3000001cff1c7230 */ /* 0x000fe40000004100 */
[--C-:B------:R-:W-:Y:S02]  /*2fa0*/  HADD2.F32 R32, -RZ, R29.reuse.H1_H1 ;  /* 0x3000001dff207230 */ /* 0x100fe40000004100 */
[C---:B------:R-:W-:Y:S01]  /*2fb0*/  FFMA R36, R33.reuse, R35, R36 ;  /* 0x0000002321247223 */ /* 0x040fe20000000024 */
[----:B------:R-:W-:Y:S02]  /*2fc0*/  HADD2.F32 R35, -RZ, R29.H0_H0 ;  /* 0x2000001dff237230 */ /* 0x000fe40000004100 */
        /* <DEDUP_REMOVED lines=11> */
[----:B------:R-:W-:Y:S02]  /*3080*/  HADD2.F32 R24, -RZ, R24.H1_H1 ;  /* 0x30000018ff187230 */ /* 0x000fe40000004100 */
[C---:B------:R-:W-:Y:S01]  /*3090*/  FFMA R41, R33.reuse, R30, R41 ;  /* 0x0000001e21297223 */ /* 0x040fe20000000029 */
[--C-:B------:R-:W-:Y:S02]  /*30a0*/  HADD2.F32 R35, -RZ, R25.reuse.H0_H0 ;  /* 0x20000019ff237230 */ /* 0x100fe40000004100 */
[C---:B------:R-:W-:Y:S01]  /*30b0*/  FFMA R44, R33.reuse, R31, R44 ;  /* 0x0000001f212c7223 */ /* 0x040fe2000000002c */
[----:B------:R-:W-:Y:S01]  /*30c0*/  HADD2.F32 R32, -RZ, R25.H1_H1 ;  /* 0x30000019ff207230 */ /* 0x000fe20000004100 */
[----:B------:R-:W0:Y:S01]  /*30d0*/  LDS.128 R28, [R86+0x6050] ;  /* 0x00605000561c7984 */ /* 0x000e220000000c00 */
[C---:B------:R-:W-:Y:S01]  /*30e0*/  FFMA R45, R33.reuse, R24, R45 ;  /* 0x00000018212d7223 */ /* 0x040fe2000000002d */
[----:B------:R-:W-:Y:S01]  /*30f0*/  FFMA R46, R33, R35, R46 ;  /* 0x00000023212e7223 */ /* 0x000fe2000000002e */
[----:B------:R-:W-:-:S02]  /*3100*/  HADD2.F32 R24, -RZ, R26.H0_H0 ;  /* 0x2000001aff187230 */ /* 0x000fc40000004100 */
[C---:B------:R-:W-:Y:S01]  /*3110*/  FFMA R47, R33.reuse, R32, R47 ;  /* 0x00000020212f7223 */ /* 0x040fe2000000002f */
[----:B---3--:R-:W-:Y:S02]  /*3120*/  HADD2.F32 R35, -RZ, R20.H0_H0 ;  /* 0x20000014ff237230 */ /* 0x008fe40000004100 */
        /* <DEDUP_REMOVED lines=10> */
[----:B------:R-:W1:Y:S01]  /*31d0*/  LDS.128 R24, [R86+0x6060] ;  /* 0x0060600056187984 */ /* 0x000e620000000c00 */
        /* <DEDUP_REMOVED lines=9> */
[C---:B------:R-:W-:Y:S02]  /*3270*/  FFMA R57, R33.reuse, R22, R57 ;  /* 0x0000001621397223 */ /* 0x040fe40000000039 */
[----:B------:R-:W3:Y:S01]  /*3280*/  LDS.128 R20, [R86+0x6070] ;  /* 0x0060700056147984 */ /* 0x000ee20000000c00 */
[C---:B------:R-:W-:Y:S01]  /*3290*/  FFMA R58, R33.reuse, R35, R58 ;  /* 0x00000023213a7223 */ /* 0x040fe2000000003a */
[----:B------:R-:W-:Y:S01]  /*32a0*/  FFMA R59, R33, R32, R59 ;  /* 0x00000020213b7223 */ /* 0x000fe2000000003b */
[----:B0-----:R-:W-:-:S02]  /*32b0*/  HADD2.F32 R32, -RZ, R28.H0_H0 ;  /* 0x2000001cff207230 */ /* 0x001fc40000004100 */
[----:B------:R-:W-:Y:S02]  /*32c0*/  HADD2.F32 R28, -RZ, R28.H1_H1 ;  /* 0x3000001cff1c7230 */ /* 0x000fe40000004100 */
[----:B------:R-:W-:Y:S02]  /*32d0*/  HADD2.F32 R35, -RZ, R29.H0_H0 ;  /* 0x2000001dff237230 */ /* 0x000fe40000004100 */
[C---:B------:R-:W-:Y:S01]  /*32e0*/  FFMA R60, R33.reuse, R32, R60 ;  /* 0x00000020213c7223 */ /* 0x040fe2000000003c */
[----:B------:R-:W-:Y:S02]  /*32f0*/  HADD2.F32 R32, -RZ, R31.H1_H1 ;  /* 0x3000001fff207230 */ /* 0x000fe40000004100 */
[C---:B------:R-:W-:Y:S01]  /*3300*/  FFMA R61, R33.reuse, R28, R61 ;  /* 0x0000001c213d7223 */ /* 0x040fe2000000003d */
[----:B------:R-:W-:Y:S02]  /*3310*/  HADD2.F32 R28, -RZ, R29.H1_H1 ;  /* 0x3000001dff1c7230 */ /* 0x000fe40000004100 */
[----:B------:R-:W-:Y:S01]  /*3320*/  FFMA R62, R33, R35, R62 ;  /* 0x00000023213e7223 */ /* 0x000fe2000000003e */
[----:B------:R-:W-:-:S02]  /*3330*/  HADD2.F32 R29, -RZ, R30.H0_H0 ;  /* 0x2000001eff1d7230 */ /* 0x000fc40000004100 */
[C---:B------:R-:W-:Y:S01]  /*3340*/  FFMA R67, R33.reuse, R32, R67 ;  /* 0x0000002021437223 */ /* 0x040fe20000000043 */
[----:B------:R-:W-:Y:S02]  /*3350*/  HADD2.F32 R30, -RZ, R30.H1_H1 ;  /* 0x3000001eff1e7230 */ /* 0x000fe40000004100 */
[C---:B------:R-:W-:Y:S01]  /*3360*/  FFMA R63, R33.reuse, R28, R63 ;  /* 0x0000001c213f7223 */ /* 0x040fe2000000003f */
[----:B------:R-:W-:Y:S02]  /*3370*/  HADD2.F32 R35, -RZ, R31.H0_H0 ;  /* 0x2000001fff237230 */ /* 0x000fe40000004100 */
[C---:B------:R-:W-:Y:S01]  /*3380*/  FFMA R64, R33.reuse, R29, R64 ;  /* 0x0000001d21407223 */ /* 0x040fe20000000040 */
[C---:B------:R-:W-:Y:S01]  /*3390*/  FFMA R65, R33.reuse, R30, R65 ;  /* 0x0000001e21417223 */ /* 0x040fe20000000041 */
[--C-:B-1----:R-:W-:Y:S02]  /*33a0*/  HADD2.F32 R29, -RZ, R25.reuse.H0_H0 ;  /* 0x20000019ff1d7230 */ /* 0x102fe40000004100 */
[----:B------:R-:W-:Y:S01]  /*33b0*/  FFMA R66, R33, R35, R66 ;  /* 0x0000002321427223 */ /* 0x000fe20000000042 */
[----:B------:R-:W-:-:S02]  /*33c0*/  HADD2.F32 R30, -RZ, R25.H1_H1 ;  /* 0x30000019ff1e7230 */ /* 0x000fc40000004100 */
[----:B------:R-:W-:Y:S02]  /*33d0*/  HADD2.F32 R28, -RZ, R24.H0_H0 ;  /* 0x20000018ff1c7230 */ /* 0x000fe40000004100 */
[C---:B------:R-:W-:Y:S01]  /*33e0*/  FFMA R70, R33.reuse, R29, R70 ;  /* 0x0000001d21467223 */ /* 0x040fe20000000046 */
[----:B------:R-:W-:Y:S02]  /*33f0*/  HADD2.F32 R25, -RZ, R26.H0_H0 ;  /* 0x2000001aff197230 */ /* 0x000fe40000004100 */
[C---:B------:R-:W-:Y:S01]  /*3400*/  FFMA R71, R33.reuse, R30, R71 ;  /* 0x0000001e21477223 */ /* 0x040fe20000000047 */
[----:B------:R-:W-:Y:S02]  /*3410*/  HADD2.F32 R24, -RZ, R24.H1_H1 ;  /* 0x30000018ff187230 */ /* 0x000fe40000004100 */
[C---:B------:R-:W-:Y:S01]  /*3420*/  FFMA R68, R33.reuse, R28, R68 ;  /* 0x0000001c21447223 */ /* 0x040fe20000000044 */
[----:B------:R-:W-:Y:S02]  /*3430*/  HADD2.F32 R26, -RZ, R26.H1_H1 ;  /* 0x3000001aff1a7230 */ /* 0x000fe40000004100 */
[----:B------:R-:W-:Y:S01]  /*3440*/  FFMA R72, R33, R25, R72 ;  /* 0x0000001921487223 */ /* 0x000fe20000000048 */
[----:B---3--:R-:W-:-:S02]  /*3450*/  HADD2.F32 R28, -RZ, R23.H1_H1 ;  /* 0x30000017ff1c7230 */ /* 0x008fc40000004100 */
[C---:B------:R-:W-:Y:S01]  /*3460*/  FFMA R69, R33.reuse, R24, R69 ;  /* 0x0000001821457223 */ /* 0x040fe20000000045 */
[----:B------:R-:W-:Y:S02]  /*3470*/  HADD2.F32 R25, -RZ, R21.H0_H0 ;  /* 0x20000015ff197230 */ /* 0x000fe40000004100 */
[C---:B------:R-:W-:Y:S01]  /*3480*/  FFMA R73, R33.reuse, R26, R73 ;  /* 0x0000001a21497223 */ /* 0x040fe20000000049 */
[----:B------:R-:W-:Y:S02]  /*3490*/  HADD2.F32 R26, -RZ, R23.H0_H0 ;  /* 0x20000017ff1a7230 */ /* 0x000fe40000004100 */
[C---:B------:R-:W-:Y:S01]  /*34a0*/  FFMA R83, R33.reuse, R28, R83 ;  /* 0x0000001c21537223 */ /* 0x040fe20000000053 */
[----:B------:R-:W-:Y:S02]  /*34b0*/  HADD2.F32 R24, -RZ, R21.H1_H1 ;  /* 0x30000015ff187230 */ /* 0x000fe40000004100 */
[----:B------:R-:W-:Y:S01]  /*34c0*/  FFMA R78, R33, R25, R78 ;  /* 0x00000019214e7223 */ /* 0x000fe2000000004e */
[----:B------:R-:W-:-:S02]  /*34d0*/  HADD2.F32 R23, -RZ, R20.H0_H0 ;  /* 0x20000014ff177230 */ /* 0x000fc40000004100 */
[C---:B------:R-:W-:Y:S01]  /*34e0*/  FFMA R82, R33.reuse, R26, R82 ;  /* 0x0000001a21527223 */ /* 0x040fe20000000052 */
[----:B------:R-:W-:Y:S02]  /*34f0*/  HADD2.F32 R21, -RZ, R22.H0_H0 ;  /* 0x20000016ff157230 */ /* 0x000fe40000004100 */
[C---:B------:R-:W-:Y:S01]  /*3500*/  FFMA R79, R33.reuse, R24, R79 ;  /* 0x00000018214f7223 */ /* 0x040fe2000000004f */
[--C-:B------:R-:W-:Y:S02]  /*3510*/  HADD2.F32 R31, -RZ, R27.reuse.H0_H0 ;  /* 0x2000001bff1f7230 */ /* 0x100fe40000004100 */
[C---:B------:R-:W-:Y:S01]  /*3520*/  FFMA R76, R33.reuse, R23, R76 ;  /* 0x00000017214c7223 */ /* 0x040fe2000000004c */
[----:B------:R-:W-:Y:S02]  /*3530*/  HADD2.F32 R32, -RZ, R27.H1_H1 ;  /* 0x3000001bff207230 */ /* 0x000fe40000004100 */
[----:B------:R-:W-:Y:S01]  /*3540*/  FFMA R80, R33, R21, R80 ;  /* 0x0000001521507223 */ /* 0x000fe20000000050 */
[----:B------:R-:W-:-:S02]  /*3550*/  HADD2.F32 R20, -RZ, R20.H1_H1 ;  /* 0x30000014ff147230 */ /* 0x000fc40000004100 */
[C---:B------:R-:W-:Y:S01]  /*3560*/  FFMA R74, R33.reuse, R31, R74 ;  /* 0x0000001f214a7223 */ /* 0x040fe2000000004a */
[----:B------:R-:W-:Y:S02]  /*3570*/  HADD2.F32 R22, -RZ, R22.H1_H1 ;  /* 0x30000016ff167230 */ /* 0x000fe40000004100 */
[C---:B------:R-:W-:Y:S01]  /*3580*/  FFMA R75, R33.reuse, R32, R75 ;  /* 0x00000020214b7223 */ /* 0x040fe2000000004b */
[C---:B------:R-:W-:Y:S02]  /*3590*/  FFMA R77, R33.reuse, R20, R77 ;  /* 0x00000014214d7223 */ /* 0x040fe4000000004d */
[----:B------:R-:W-:-:S07]  /*35a0*/  FFMA R81, R33, R22, R81 ;  /* 0x0000001621517223 */ /* 0x000fce0000000051 */
.L_x_43:
[----:B--23--:R-:W-:Y:S05]  /*35b0*/  BSYNC.RECONVERGENT B1 ;  /* 0x0000000000017941 */ /* 0x00cfea0003800200 */
.L_x_42:
[----:B------:R-:W-:-:S04]  /*35c0*/  IADD3 R85, PT, PT, R85, 0x1, RZ ;  /* 0x0000000155557810 */ /* 0x000fc80007ffe0ff */
[----:B------:R-:W-:-:S13]  /*35d0*/  ISETP.GE.AND P0, PT, R85, UR10, PT ;  /* 0x0000000a55007c0c */ /* 0x000fda000bf06270 */
[----:B------:R-:W-:Y:S05]  /*35e0*/  @!P0 BRA `(.L_x_44) ;  /* 0xffffffe800448947 */ /* 0x000fea000383ffff */
.L_x_37:
[----:B-123--:R-:W-:Y:S05]  /*35f0*/  BSYNC.RECONVERGENT B0 ;  /* 0x0000000000007941 */ /* 0x00efea0003800200 */
.L_x_36:
[----:B------:R-:W-:Y:S01]  /*3600*/  BAR.SYNC.DEFER_BLOCKING 0x0 ;  /* 0x0000000000007b1d */ /* 0x000fe20000010000 */
[----:B------:R-:W-:Y:S02]  /*3610*/  UIADD3 UR7, UPT, UPT, UR8, 0x3f, URZ ;  /* 0x0000003f08077890 */ /* 0x000fe4000fffe0ff */
[----:B------:R-:W-:Y:S02]  /*3620*/  UIADD3 UR4, UPT, UPT, UR4, 0x1, URZ ;  /* 0x0000000104047890 */ /* 0x000fe4000fffe0ff */
[----:B------:R-:W-:-:S04]  /*3630*/  USHF.R.U32.HI UR7, URZ, 0x6, UR7 ;  /* 0x00000006ff077899 */ /* 0x000fc80008011607 */
[----:B------:R-:W-:-:S09]  /*3640*/  UISETP.NE.AND UP0, UPT, UR4, UR7, UPT ;  /* 0x000000070400728c */ /* 0x000fd2000bf05270 */
[----:B------:R-:W-:Y:S05]  /*3650*/  BRA.U UP0, `(.L_x_45) ;  /* 0xffffffd1007c7547 */ /* 0x000fea000b83ffff */
.L_x_32:
        /* <DEDUP_REMOVED lines=9> */
[----:B0-----:R-:W-:-:S07]  /*36f0*/  MOV R20, 0x3710 ;  /* 0x0000371000147802 */ /* 0x001fce0000000f00 */
[----:B------:R-:W-:Y:S05]  /*3700*/  CALL.REL.NOINC `($__internal_1_$__cuda_sm20_rcp_rn_f32_slowpath) ;  /* 0x0000000c00687944 */ /* 0x000fea0003c00000 */
[----:B------:R-:W-:Y:S05]  /*3710*/  BRA `(.L_x_48) ;  /* 0x0000000000107947 */ /* 0x000fea0003800000 */
.L_x_47:
[----:B------:R-:W0:Y:S02]  /*3720*/  MUFU.RCP R17, R0 ;  /* 0x0000000000117308 */ /* 0x000e240000001000 */
[----:B0-----:R-:W-:-:S04]  /*3730*/  FFMA R20, R17, R0, -1 ;  /* 0xbf80000011147423 */ /* 0x001fc80000000000 */
[----:B------:R-:W-:-:S04]  /*3740*/  FADD.FTZ R20, -R20, -RZ ;  /* 0x800000ff14147221 */ /* 0x000fc80000010100 */
[----:B------:R-:W-:-:S07]  /*3750*/  FFMA R17, R17, R20, R17 ;  /* 0x0000001411117223 */ /* 0x000fce0000000011 */
.L_x_48:
[----:B------:R-:W-:Y:S05]  /*3760*/  BSYNC.RECONVERGENT B0 ;  /* 0x0000000000007941 */ /* 0x000fea0003800200 */
.L_x_46:
[----:B------:R-:W-:Y:S01]  /*3770*/  FSETP.GEU.AND P0, PT, |R0|, 1.175494350822287508e-38, PT ;  /* 0x008000000000780b */ /* 0x000fe20003f0e200 */
[----:B------:R-:W0:Y:S01]  /*3780*/  LDCU UR4, c[0x0][0x3bc] ;  /* 0x00007780ff0477ac */ /* 0x000e220008000800 */
[----:B------:R-:W-:Y:S01]  /*3790*/  IADD3 R18, PT, PT, R18, UR6, RZ ;  /* 0x0000000612127c10 */ /* 0x000fe2000fffe0ff */
[C---:B------:R-:W-:Y:S01]  /*37a0*/  FMUL R3, R17.reuse, R3 ;  /* 0x0000000311037220 */ /* 0x040fe20000400000 */
[----:B------:R-:W-:Y:S01]  /*37b0*/  MOV R23, UR5 ;  /* 0x0000000500177c02 */ /* 0x000fe20008000f00 */
[----:B------:R-:W1:Y:S01]  /*37c0*/  LDCU.64 UR8, c[0x0][0x3a8] ;  /* 0x00007500ff0877ac */ /* 0x000e620008000a00 */
[C---:B------:R-:W-:Y:S01]  /*37d0*/  FMUL R2, R17.reuse, R2 ;  /* 0x0000000211027220 */ /* 0x040fe20000400000 */
[C---:B------:R-:W-:Y:S01]  /*37e0*/  FMUL R5, R17.reuse, R5 ;  /* 0x0000000511057220 */ /* 0x040fe20000400000 */
[----:B------:R-:W-:Y:S01]  /*37f0*/  F2FP.F16.F32.PACK_AB R3, RZ, R3 ;  /* 0x00000003ff03723e */ /* 0x000fe200000000ff */
[C---:B------:R-:W-:Y:S01]  /*3800*/  FMUL R16, R17.reuse, R16 ;  /* 0x0000001011107220 */ /* 0x040fe20000400000 */
[C---:B------:R-:W-:Y:S01]  /*3810*/  FMUL R15, R17.reuse, R15 ;  /* 0x0000000f110f7220 */ /* 0x040fe20000400000 */
[----:B------:R-:W-:Y:S01]  /*3820*/  F2FP.F16.F32.PACK_AB R2, RZ, R2 ;  /* 0x00000002ff02723e */ /* 0x000fe200000000ff */
[C---:B------:R-:W-:Y:S01]  /*3830*/  FMUL R14, R17.reuse, R14 ;  /* 0x0000000e110e7220 */ /* 0x040fe20000400000 */
[----:B------:R-:W-:Y:S01]  /*3840*/  @!P0 FMUL R0, R0, 16777216 ;  /* 0x4b80000000008820 */ /* 0x000fe20000400000 */
[----:B------:R-:W-:Y:S01]  /*3850*/  F2FP.F16.F32.PACK_AB R5, RZ, R5 ;  /* 0x00000005ff05723e */ /* 0x000fe200000000ff */
[C---:B------:R-:W-:Y:S01]  /*3860*/  FMUL R13, R17.reuse, R13 ;  /* 0x0000000d110d7220 */ /* 0x040fe20000400000 */
[C---:B------:R-:W-:Y:S01]  /*3870*/  FMUL R12, R17.reuse, R12 ;  /* 0x0000000c110c7220 */ /* 0x040fe20000400000 */
[----:B------:R2:W3:Y:S01]  /*3880*/  MUFU.LG2 R21, R0 ;  /* 0x0000000000157308 */ /* 0x0004e20000000c00 */
[----:B------:R-:W-:Y:S01]  /*3890*/  FMUL R11, R17, R11 ;  /* 0x0000000b110b7220 */ /* 0x000fe20000400000 */
[----:B0-----:R-:W-:-:S02]  /*38a0*/  IMAD R18, R18, UR4, RZ ;  /* 0x0000000412127c24 */ /* 0x001fc4000f8e02ff */
[C---:B------:R-:W-:Y:S01]  /*38b0*/  FMUL R10, R17.reuse, R10 ;  /* 0x0000000a110a7220 */ /* 0x040fe20000400000 */
[C---:B------:R-:W-:Y:S01]  /*38c0*/  FMUL R9, R17.reuse, R9 ;  /* 0x0000000911097220 */ /* 0x040fe20000400000 */
[C---:B------:R-:W-:Y:S01]  /*38d0*/  FMUL R8, R17.reuse, R8 ;  /* 0x0000000811087220 */ /* 0x040fe20000400000 */
[C---:B------:R-:W-:Y:S01]  /*38e0*/  FMUL R7, R17.reuse, R7 ;  /* 0x0000000711077220 */ /* 0x040fe20000400000 */
[----:B------:R-:W-:Y:S01]  /*38f0*/  SHF.L.U32 R20, R18, 0x6, RZ ;  /* 0x0000000612147819 */ /* 0x000fe200000006ff */
[C---:B------:R-:W-:Y:S01]  /*3900*/  FMUL R6, R17.reuse, R6 ;  /* 0x0000000611067220 */ /* 0x040fe20000400000 */
[C---:B------:R-:W-:Y:S01]  /*3910*/  FMUL R4, R17.reuse, R4 ;  /* 0x0000000411047220 */ /* 0x040fe20000400000 */
[----:B------:R-:W-:Y:S01]  /*3920*/  FMUL R19, R17, R19 ;  /* 0x0000001311137220 */ /* 0x000fe20000400000 */
[----:B--2---:R-:W-:Y:S01]  /*3930*/  LEA R0, P1, R23, R20, 0x6 ;  /* 0x0000001417007211 */ /* 0x004fe200078230ff */
[C---:B------:R-:W-:Y:S01]  /*3940*/  FMUL R36, R17.reuse, R36 ;  /* 0x0000002411247220 */ /* 0x040fe20000400000 */
[C---:B------:R-:W-:Y:S01]  /*3950*/  FMUL R37, R17.reuse, R37 ;  /* 0x0000002511257220 */ /* 0x040fe20000400000 */
[C---:B------:R-:W-:Y:S01]  /*3960*/  FMUL R38, R17.reuse, R38 ;  /* 0x0000002611267220 */ /* 0x040fe20000400000 */
[----:B------:R-:W-:Y:S01]  /*3970*/  LEA.HI.X.SX32 R23, R20, RZ, 0x1, P1 ;  /* 0x000000ff14177211 */ /* 0x000fe200008f0eff */
[----:B------:R-:W-:Y:S01]  /*3980*/  FMUL R39, R17, R39 ;  /* 0x0000002711277220 */ /* 0x000fe20000400000 */
[----:B---3--:R-:W-:Y:S01]  /*3990*/  @!P0 FADD R21, R21, -24 ;  /* 0xc1c0000015158421 */ /* 0x008fe20000000000 */
[C---:B-1----:R-:W-:Y:S01]  /*39a0*/  LEA R20, P0, R0.reuse, UR8, 0x1 ;  /* 0x0000000800147c11 */ /* 0x042fe2000f8008ff */
[C---:B------:R-:W-:Y:S01]  /*39b0*/  FMUL R40, R17.reuse, R40 ;  /* 0x0000002811287220 */ /* 0x040fe20000400000 */
[----:B------:R-:W-:Y:S01]  /*39c0*/  FMUL R41, R17, R41 ;  /* 0x0000002911297220 */ /* 0x000fe20000400000 */
[----:B------:R-:W-:Y:S01]  /*39d0*/  FFMA R84, R21, 0.69314718246459960938, R84 ;  /* 0x3f31721815547823 */ /* 0x000fe20000000054 */
        /* <DEDUP_REMOVED lines=173> */
        .weak           $__internal_1_$__cuda_sm20_rcp_rn_f32_slowpath
        .type           $__internal_1_$__cuda_sm20_rcp_rn_f32_slowpath,@function
        .size           $__internal_1_$__cuda_sm20_rcp_rn_f32_slowpath,(.L_x_109 - $__internal_1_$__cuda_sm20_rcp_rn_f32_slowpath)
$__internal_1_$__cuda_sm20_rcp_rn_f32_slowpath:
        /* <DEDUP_REMOVED lines=15> */
.L_x_50:
        /* <DEDUP_REMOVED lines=21> */
[----:B------:R-:W-:Y:S02]  /*46f0*/  LOP3.LUT P2, RZ, R24, 0x2, RZ, 0xc0, !PT ;  /* 0x0000000218ff7812 */ /* 0x000fe4000784c0ff */
[----:B------:R-:W-:Y:S02]  /*4700*/  IADD3 R22, PT, PT, R25, -0xfc, RZ ;  /* 0xffffff0419167810 */ /* 0x000fe40007ffe0ff */
[----:B------:R-:W-:-:S02]  /*4710*/  PLOP3.LUT P0, PT, P0, P1, P2, 0xe0, 0x0 ;  /* 0x000000000000781c */ /* 0x000fc40000703c20 */
[----:B------:R-:W-:Y:S02]  /*4720*/  LOP3.LUT P1, RZ, R0, 0x7fffff, RZ, 0xc0, !PT ;  /* 0x007fffff00ff7812 */ /* 0x000fe4000782c0ff */
[----:B------:R-:W-:Y:S02]  /*4730*/  SEL R17, RZ, 0x1, !P0 ;  /* 0x00000001ff117807 */ /* 0x000fe40004000000 */
[----:B------:R-:W-:Y:S02]  /*4740*/  SHF.R.U32.HI R21, RZ, R22, R21 ;  /* 0x00000016ff157219 */ /* 0x000fe40000011615 */
[----:B------:R-:W-:-:S04]  /*4750*/  IADD3 R17, PT, PT, -R17, RZ, RZ ;  /* 0x000000ff11117210 */ /* 0x000fc80007ffe1ff */
[----:B------:R-:W-:-:S13]  /*4760*/  ISETP.GE.AND P0, PT, R17, RZ, PT ;  /* 0x000000ff1100720c */ /* 0x000fda0003f06270 */
[----:B------:R-:W-:-:S04]  /*4770*/  @!P0 IADD3 R21, PT, PT, R21, 0x1, RZ ;  /* 0x0000000115158810 */ /* 0x000fc80007ffe0ff */
[----:B------:R-:W-:-:S04]  /*4780*/  @!P1 SHF.L.U32 R21, R21, 0x1, RZ ;  /* 0x0000000115159819 */ /* 0x000fc800000006ff */
[----:B------:R-:W-:Y:S01]  /*4790*/  LOP3.LUT R21, R21, 0x80000000, R0, 0xf8, !PT ;  /* 0x8000000015157812 */ /* 0x000fe200078ef800 */
[----:B------:R-:W-:Y:S06]  /*47a0*/  BRA `(.L_x_51) ;  /* 0x0000000000047947 */ /* 0x000fec0003800000 */
.L_x_52:
[----:B------:R0:W1:Y:S02]  /*47b0*/  MUFU.RCP R21, R0 ;  /* 0x0000000000157308 */ /* 0x0000640000001000 */
.L_x_51:
[----:B------:R-:W-:Y:S05]  /*47c0*/  BSYNC.RECONVERGENT B1 ;  /* 0x0000000000017941 */ /* 0x000fea0003800200 */
.L_x_49:
[----:B-1----:R-:W-:Y:S01]  /*47d0*/  MOV R17, R21 ;  /* 0x0000001500117202 */ /* 0x002fe20000000f00 */
[----:B------:R-:W-:-:S04]  /*47e0*/  HFMA2 R21, -RZ, RZ, 0, 0 ;  /* 0x00000000ff157431 */ /* 0x000fc800000001ff */
[----:B0-----:R-:W-:Y:S05]  /*47f0*/  RET.REL.NODEC R20 `(varlen_flash_attention_fwd_64_fp16) ;  /* 0xffffffb814007950 */ /* 0x001fea0003c3ffff */
.L_x_53:
        /* <DEDUP_REMOVED lines=16> */
.L_x_109:


//--------------------- .text.varlen_flash_attention_fwd_128_fp32 --------------------------
	.section	.text.varlen_flash_attention_fwd_128_fp32,"ax",@progbits
	.align	128
        .global         varlen_flash_attention_fwd_128_fp32
        .type           varlen_flash_attention_fwd_128_fp32,@function
        .size           varlen_flash_attention_fwd_128_fp32,(.L_x_110 - varlen_flash_attention_fwd_128_fp32)
        .other          varlen_flash_attention_fwd_128_fp32,@"STO_CUDA_ENTRY STV_DEFAULT"
varlen_flash_attention_fwd_128_fp32:
.text.varlen_flash_attention_fwd_128_fp32:
        /* <DEDUP_REMOVED lines=33> */
.L_x_55:
        /* <DEDUP_REMOVED lines=9> */
.L_x_54:
        /* <DEDUP_REMOVED lines=16> */
[----:B------:R-:W-:Y:S01]  /*03a0*/  VIADDMNMX R0, R3, 0x80, R0, PT ;  /* 0x0000008003007846 */ /* 0x000fe20003800100 */
[----:B------:R-:W-:Y:S01]  /*03b0*/  HFMA2 R39, -RZ, RZ, 0, 0 ;  /* 0x00000000ff277431 */ /* 0x000fe200000001ff */
[----:B------:R-:W-:Y:S01]  /*03c0*/  MOV R159, 0xff800000 ;  /* 0xff800000009f7802 */ /* 0x000fe20000000f00 */
[----:B------:R-:W-:Y:S01]  /*03d0*/  HFMA2 R16, -RZ, RZ, 0, 0 ;  /* 0x00000000ff107431 */ /* 0x000fe200000001ff */
[----:B------:R-:W-:Y:S01]  /*03e0*/  R2UR UR7, R0 ;  /* 0x00000000000772ca */ /* 0x000fe200000e0000 */
[----:B------:R-:W-:Y:S01]  /*03f0*/  HFMA2 R27, -RZ, RZ, 0, 0 ;  /* 0x00000000ff1b7431 */ /* 0x000fe200000001ff */
[----:B------:R-:W1:Y:S01]  /*0400*/  S2R R0, SR_TID.X ;  /* 0x0000000000007919 */ /* 0x000e620000002100 */
[----:B------:R-:W-:-:S02]  /*0410*/  CS2R R156, SRZ ;  /* 0x00000000009c7805 */ /* 0x000fc4000001ff00 */
[----:B------:R-:W-:Y:S02]  /*0420*/  MOV R158, RZ ;  /* 0x000000ff009e7202 */ /* 0x000fe40000000f00 */
[----:B------:R-:W-:Y:S02]  /*0430*/  CS2R R154, SRZ ;  /* 0x00000000009a7805 */ /* 0x000fe4000001ff00 */
[----:B------:R-:W-:Y:S02]  /*0440*/  CS2R R152, SRZ ;  /* 0x0000000000987805 */ /* 0x000fe4000001ff00 */
[----:B------:R-:W-:Y:S02]  /*0450*/  CS2R R150, SRZ ;  /* 0x0000000000967805 */ /* 0x000fe4000001ff00 */
[----:B------:R-:W-:Y:S02]  /*0460*/  CS2R R148, SRZ ;  /* 0x0000000000947805 */ /* 0x000fe4000001ff00 */
[----:B------:R-:W-:-:S02]  /*0470*/  CS2R R146, SRZ ;  /* 0x0000000000927805 */ /* 0x000fc4000001ff00 */
[----:B------:R-:W-:Y:S02]  /*0480*/  CS2R R144, SRZ ;  /* 0x0000000000907805 */ /* 0x000fe4000001ff00 */
        /* <DEDUP_REMOVED lines=23> */
[----:B-1----:R-:W-:Y:S02]  /*0600*/  ISETP.GE.AND P0, PT, R0, UR7, PT ;  /* 0x0000000700007c0c */ /* 0x002fe4000bf06270 */
        /* <DEDUP_REMOVED lines=21> */
[----:B------:R-:W-:Y:S02]  /*0760*/  MOV R14, RZ ;  /* 0x000000ff000e7202 */ /* 0x000fe40000000f00 */
[----:B------:R-:W-:Y:S02]  /*0770*/  CS2R R18, SRZ ;  /* 0x0000000000127805 */ /* 0x000fe4000001ff00 */
[----:B------:R-:W-:Y:S02]  /*0780*/  CS2R R20, SRZ ;  /* 0x0000000000147805 */ /* 0x000fe4000001ff00 */
[----:B------:R-:W-:Y:S02]  /*0790*/  MOV R3, RZ ;  /* 0x000000ff00037202 */ /* 0x000fe40000000f00 */
[----:B------:R-:W-:-:S02]  /*07a0*/  CS2R R22, SRZ ;  /* 0x0000000000167805 */ /* 0x000fc4000001ff00 */
[----:B------:R-:W-:Y:S02]  /*07b0*/  CS2R R24, SRZ ;  /* 0x0000000000187805 */ /* 0x000fe4000001ff00 */
        /* <DEDUP_REMOVED lines=9> */
[----:B0-----:R-:W-:Y:S02]  /*0850*/  LEA R9, R9, R2, 0x18 ;  /* 0x0000000209097211 */ /* 0x001fe400078ec0ff */
[----:B------:R-:W-:-:S07]  /*0860*/  SHF.L.U32 R2, R4, 0x7, RZ ;  /* 0x0000000704027819 */ /* 0x000fce00000006ff */
.L_x_58:
[----:B------:R-:W-:Y:S02]  /*0870*/  SHF.R.S32.HI R5, RZ, 0x1f, R6 ;  /* 0x0000001fff057819 */ /* 0x000fe40000011406 */
[----:B0-----:R-:W-:Y:S02]  /*0880*/  MOV R4, UR5 ;  /* 0x0000000500047c02 */ /* 0x001fe40008000f00 */
[----:B------:R-:W-:-:S04]  /*0890*/  LEA.HI R5, R5, R6, RZ, 0x7 ;  /* 0x0000000605057211 */ /* 0x000fc800078f38ff */
[C---:B------:R-:W-:Y:S02]  /*08a0*/  LOP3.LUT R7, R5.reuse, 0xffffff80, RZ, 0xc0, !PT ;  /* 0xffffff8005077812 */ /* 0x040fe400078ec0ff */
[----:B------:R-:W-:Y:S02]  /*08b0*/  LEA.HI.SX32 R5, R5, UR6, 0x19 ;  /* 0x0000000605057c11 */ /* 0x000fe4000f8fcaff */
[----:B------:R-:W-:-:S05]  /*08c0*/  IADD3 R7, PT, PT, -R7, R6, RZ ;  /* 0x0000000607077210 */ /* 0x000fca0007ffe1ff */
[----:B------:R-:W-:-:S05]  /*08d0*/  IMAD R5, R2, R5, R7 ;  /* 0x0000000502057224 */ /* 0x000fca00078e0207 */
[----:B------:R-:W-:-:S04]  /*08e0*/  LEA R7, P0, R4, R5, 0x7 ;  /* 0x0000000504077211 */ /* 0x000fc800078038ff */
[----:B------:R-:W-:Y:S02]  /*08f0*/  LEA.HI.X.SX32 R8, R5, RZ, 0x1, P0 ;  /* 0x000000ff05087211 */ /* 0x000fe400000f0eff */
[----:B------:R-:W-:-:S04]  /*0900*/  LEA R4, P0, R7, UR12, 0x2 ;  /* 0x0000000c07047c11 */ /* 0x000fc8000f8010ff */
[----:B------:R-:W-:-:S05]  /*0910*/  LEA.HI.X R5, R7, UR13, R8, 0x2, P0 ;  /* 0x0000000d07057c11 */ /* 0x000fca00080f1408 */
[----:B------:R-:W2:Y:S01]  /*0920*/  LDG.E R4, desc[UR14][R4.64] ;  /* 0x0000000e04047981 */ /* 0x000ea2000c1e1900 */
[----:B------:R-:W-:Y:S02]  /*0930*/  LEA R7, R6, R9, 0x2 ;  /* 0x0000000906077211 */ /* 0x000fe400078e10ff */
[----:B-1----:R-:W-:-:S04]  /*0940*/  IADD3 R6, PT, PT, R15, R6, RZ ;  /* 0x000000060f067210 */ /* 0x002fc80007ffe0ff */
[----:B------:R-:W-:Y:S01]  /*0950*/  ISETP.GE.AND P0, PT, R6, UR7, PT ;  /* 0x0000000706007c0c */ /* 0x000fe2000bf06270 */
[----:B--2---:R0:W-:-:S12]  /*0960*/  STS [R7], R4 ;  /* 0x0000000407007388 */ /* 0x0041d80000000800 */
[----:B------:R-:W-:Y:S05]  /*0970*/  @!P0 BRA `(.L_x_58) ;  /* 0xfffffffc00bc8947 */ /* 0x000fea000383ffff */
.L_x_57:
[----:B------:R-:W-:Y:S05]  /*0980*/  BSYNC.RECONVERGENT B0 ;  /* 0x0000000000007941 */ /* 0x000fea0003800200 */
.L_x_56:
[----:B------:R-:W-:Y:S01]  /*0990*/  BAR.SYNC.DEFER_BLOCKING 0x0 ;  /* 0x0000000000007b1d */ /* 0x000fe20000010000 */
[----:B------:R-:W-:Y:S01]  /*09a0*/  UISETP.GE.AND UP0, UPT, UR8, 0x1, UPT ;  /* 0x000000010800788c */ /* 0x000fe2000bf06270 */
[----:B------:R-:W-:Y:S01]  /*09b0*/  HFMA2 R17, -RZ, RZ, 0, 0 ;  /* 0x00000000ff117431 */ /* 0x000fe200000001ff */
[----:B------:R-:W-:Y:S01]  /*09c0*/  CS2R R28, SRZ ;  /* 0x00000000001c7805 */ /* 0x000fe2000001ff00 */
[----:B------:R-:W-:Y:S01]  /*09d0*/  HFMA2 R2, -RZ, RZ, 0, 0 ;  /* 0x00000000ff027431 */ /* 0x000fe200000001ff */
[----:B------:R-:W-:Y:S02]  /*09e0*/  MOV R26, RZ ;  /* 0x000000ff001a7202 */ /* 0x000fe40000000f00 */
[----:B------:R-:W-:Y:S02]  /*09f0*/  CS2R R30, SRZ ;  /* 0x00000000001e7805 */ /* 0x000fe4000001ff00 */
[----:B------:R-:W-:Y:S02]  /*0a00*/  CS2R R32, SRZ ;  /* 0x0000000000207805 */ /* 0x000fe4000001ff00 */
[----:B------:R-:W-:-:S02]  /*0a10*/  CS2R R34, SRZ ;  /* 0x0000000000227805 */ /* 0x000fc4000001ff00 */
[----:B------:R-:W-:Y:S02]  /*0a20*/  MOV R15, RZ ;  /* 0x000000ff000f7202 */ /* 0x000fe40000000f00 */
[----:B------:R-:W-:Y:S02]  /*0a30*/  CS2R R36, SRZ ;  /* 0x0000000000247805 */ /* 0x000fe4000001ff00 */
[----:B------:R-:W-:Y:S01]  /*0a40*/  CS2R R8, SRZ ;  /* 0x0000000000087805 */ /* 0x000fe2000001ff00 */
[----:B------:R-:W-:Y:S06]  /*0a50*/  BRA.U !UP0, `(.L_x_59) ;  /* 0x0000003108787547 */ /* 0x000fec000b800000 */
[----:B------:R-:W-:Y:S01]  /*0a60*/  IADD3 R38, PT, PT, R0, UR20, RZ ;  /* 0x0000001400267c10 */ /* 0x000fe2000fffe0ff */
[----:B------:R-:W-:Y:S01]  /*0a70*/  UMOV UR4, URZ ;  /* 0x000000ff00047c82 */ /* 0x000fe20008000000 */
[----:B------:R-:W-:Y:S02]  /*0a80*/  MOV R159, 0xff800000 ;  /* 0xff800000009f7802 */ /* 0x000fe40000000f00 */
[----:B------:R-:W-:-:S07]  /*0a90*/  MOV R160, RZ ;  /* 0x000000ff00a07202 */ /* 0x000fce0000000f00 */
.L_x_72:
[----:B------:R-:W-:Y:S01]  /*0aa0*/  ULEA UR7, UR4, 0x40, 0x6 ;  /* 0x0000004004077891 */ /* 0x000fe2000f8e30ff */
[----:B------:R-:W-:Y:S01]  /*0ab0*/  BSSY.RECONVERGENT B0, `(.L_x_60) ;  /* 0x000002b000007945 */ /* 0x000fe20003800200 */
[----:B-1----:R-:W1:Y:S02]  /*0ac0*/  LDCU UR18, c[0x0][0x3cc] ;  /* 0x00007980ff1277ac */ /* 0x002e640008000800 */
[----:B------:R-:W-:Y:S01]  /*0ad0*/  UISETP.LT.AND UP0, UPT, UR8, UR7, UPT ;  /* 0x000000070800728c */ /* 0x000fe2000bf01270 */
[----:B------:R-:W2:Y:S03]  /*0ae0*/  LDCU UR21, c[0x0][0x3bc] ;  /* 0x00007780ff1577ac */ /* 0x000ea60008000800 */
[----:B------:R-:W-:Y:S01]  /*0af0*/  USEL UR7, UR8, UR7, UP0 ;  /* 0x0000000708077287 */ /* 0x000fe20008000000 */
[----:B------:R-:W3:Y:S03]  /*0b00*/  LDCU.64 UR12, c[0x0][0x388] ;  /* 0x00007100ff0c77ac */ /* 0x000ee60008000a00 */
[----:B------:R-:W-:Y:S01]  /*0b10*/  UIMAD UR10, UR4, -0x40, UR7 ;  /* 0xffffffc0040a78a4 */ /* 0x000fe2000f8e0207 */
[----:B------:R-:W4:Y:S03]  /*0b20*/  LDCU.64 UR16, c[0x0][0x390] ;  /* 0x00007200ff1077ac */ /* 0x000f260008000a00 */
[----:B------:R-:W-:-:S06]  /*0b30*/  USHF.L.U32 UR7, UR10, 0x7, URZ ;  /* 0x000000070a077899 */ /* 0x000fcc00080006ff */
[----:B------:R-:W-:Y:S02]  /*0b40*/  ISETP.GE.AND P0, PT, R0, UR7, PT ;  /* 0x0000000700007c0c */ /* 0x000fe4000bf06270 */
[----:B------:R-:W0:Y:S11]  /*0b50*/  S2R R0, SR_TID.X ;  /* 0x0000000000007919 */ /* 0x000e360000002100 */
[----:B-1234-:R-:W-:Y:S05]  /*0b60*/  @P0 BRA `(.L_x_61) ;  /* 0x00000000007c0947 */ /* 0x01efea0003800000 */
[----:B------:R-:W1:Y:S01]  /*0b70*/  S2R R5, SR_CgaCtaId ;  /* 0x0000000000057919 */ /* 0x000e620000008800 */
[----:B0-----:R-:W-:Y:S02]  /*0b80*/  MOV R4, 0x400 ;  /* 0x0000040000047802 */ /* 0x001fe40000000f00 */
[----:B------:R-:W-:Y:S01]  /*0b90*/  MOV R42, UR4 ;  /* 0x00000004002a7c02 */ /* 0x000fe20008000f00 */
[----:B------:R-:W0:Y:S03]  /*0ba0*/  S2R R40, SR_TID.X ;  /* 0x0000000000287919 */ /* 0x000e260000002100 */
[----:B------:R-:W-:Y:S02]  /*0bb0*/  LEA R42, R42, UR19, 0x6 ;  /* 0x000000132a2a7c11 */ /* 0x000fe4000f8e30ff */
[----:B-1----:R-:W-:-:S07]  /*0bc0*/  LEA R43, R5, R4, 0x18 ;  /* 0x00000004052b7211 */ /* 0x002fce00078ec0ff */
.L_x_62:
[----:B0-----:R-:W-:Y:S02]  /*0bd0*/  SHF.R.S32.HI R5, RZ, 0x1f, R40 ;  /* 0x0000001fff057819 */ /* 0x001fe40000011428 */
[----:B------:R-:W-:Y:S02]  /*0be0*/  MOV R7, UR5 ;  /* 0x0000000500077c02 */ /* 0x000fe40008000f00 */
[----:B------:R-:W-:-:S04]  /*0bf0*/  LEA.HI R5, R5, R40, RZ, 0x7 ;  /* 0x0000002805057211 */ /* 0x000fc800078f38ff */
[C---:B-1----:R-:W-:Y:S02]  /*0c00*/  LEA.HI R4, R5.reuse, R42, RZ, 0x19 ;  /* 0x0000002a05047211 */ /* 0x042fe400078fc8ff */
        /* <DEDUP_REMOVED lines=12> */
[----:B------:R-:W2:Y:S04]  /*0cd0*/  LDG.E R6, desc[UR14][R6.64] ;  /* 0x0000000e06067981 */ /* 0x000ea8000c1e1900 */
[----:B------:R-:W3:Y:S01]  /*0ce0*/  LDG.E R4, desc[UR14][R4.64] ;  /* 0x0000000e04047981 */ /* 0x000ee2000c1e1900 */
[----:B------:R-:W0:Y:S01]  /*0cf0*/  LDCU UR11, c[0x0][0x360] ;  /* 0x00006c00ff0b77ac */ /* 0x000e220008000800 */
[C---:B------:R-:W-:Y:S02]  /*0d00*/  LEA R41, R40.reuse, R43, 0x2 ;  /* 0x0000002b28297211 */ /* 0x040fe400078e10ff */
[----:B0-----:R-:W-:-:S04]  /*0d10*/  IADD3 R40, PT, PT, R40, UR11, RZ ;  /* 0x0000000b28287c10 */ /* 0x001fc8000fffe0ff */
[----:B------:R-:W-:Y:S01]  /*0d20*/  ISETP.GE.AND P0, PT, R40, UR7, PT ;  /* 0x0000000728007c0c */ /* 0x000fe2000bf06270 */
[----:B--2---:R1:W-:Y:S04]  /*0d30*/  STS [R41+0x10000], R6 ;  /* 0x0100000629007388 */ /* 0x0043e80000000800 */
[----:B---3--:R1:W-:Y:S08]  /*0d40*/  STS [R41+0x18000], R4 ;  /* 0x0180000429007388 */ /* 0x0083f00000000800 */
[----:B------:R-:W-:Y:S05]  /*0d50*/  @!P0 BRA `(.L_x_62) ;  /* 0xfffffffc009c8947 */ /* 0x000fea000383ffff */
.L_x_61:
[----:B------:R-:W-:Y:S05]  /*0d60*/  BSYNC.RECONVERGENT B0 ;  /* 0x0000000000007941 */ /* 0x000fea0003800200 */
.L_x_60:
[----:B------:R-:W-:Y:S01]  /*0d70*/  BAR.SYNC.DEFER_BLOCKING 0x0 ;  /* 0x0000000000007b1d */ /* 0x000fe20000010000 */
[----:B0-----:R-:W-:Y:S02]  /*0d80*/  ISETP.GE.AND P0, PT, R0, UR9, PT ;  /* 0x0000000900007c0c */ /* 0x001fe4000bf06270 */
[----:B------:R-:W-:-:S03]  /*0d90*/  MOV R162, R159 ;  /* 0x0000009f00a27202 */ /* 0x000fc60000000f00 */
[----:B------:R-:W0:Y:S01]  /*0da0*/  LDCU UR16, c[0x0][0x3cc] ;  /* 0x00007980ff1077ac */ /* 0x000e220008000800 */
[----:B------:R-:W-:Y:S01]  /*0db0*/  BSSY.RECONVERGENT B0, `(.L_x_63) ;  /* 0x00002e2000007945 */ /* 0x000fe20003800200 */
[----:B------:R-:W2:Y:S01]  /*0dc0*/  LDCU UR13, c[0x0][0x3c8] ;  /* 0x00007900ff0d77ac */ /* 0x000ea20008000800 */
[----:B------:R-:W3:Y:S05]  /*0dd0*/  LDCU UR17, c[0x0][0x3c8] ;  /* 0x00007900ff1177ac */ /* 0x000eea0008000800 */
[----:B------:R-:W-:Y:S05]  /*0de0*/  @P0 BRA `(.L_x_64) ;  /* 0x0000002c00780947 */ /* 0x000fea0003800000 */
[----:B-1----:R-:W-:-:S04]  /*0df0*/  MOV R4, UR10 ;  /* 0x0000000a00047c02 */ /* 0x002fc80008000f00 */
[----:B------:R-:W-:-:S13]  /*0e00*/  ISETP.GE.AND P0, PT, R4, 0x1, PT ;  /* 0x000000010400780c */ /* 0x000fda0003f06270 */
[----:B------:R-:W-:Y:S05]  /*0e10*/  @!P0 BRA `(.L_x_65) ;  /* 0x0000000c00688947 */ /* 0x000fea0003800000 */
[----:B------:R-:W1:Y:S01]  /*0e20*/  S2UR UR11, SR_CgaCtaId ;  /* 0x00000000000b79c3 */ /* 0x000e620000008800 */
[----:B------:R-:W-:Y:S01]  /*0e30*/  UMOV UR7, 0x400 ;  /* 0x0000040000077882 */ /* 0x000fe20000000000 */
[----:B------:R-:W-:Y:S01]  /*0e40*/  HFMA2 R60, -RZ, RZ, 0, 0 ;  /* 0x00000000ff3c7431 */ /* 0x000fe200000001ff */
[----:B------:R-:W-:Y:S01]  /*0e50*/  MOV R159, R162 ;  /* 0x000000a2009f7202 */ /* 0x000fe20000000f00 */
[----:B-1----:R-:W-:Y:S02]  /*0e60*/  ULEA UR7, UR11, UR7, 0x18 ;  /* 0x000000070b077291 */ /* 0x002fe4000f8ec0ff */
[----:B------:R-:W-:Y:S02]  /*0e70*/  USHF.L.U32 UR11, UR4, 0x6, URZ ;  /* 0x00000006040b7899 */ /* 0x000fe400080006ff */
[----:B------:R-:W-:-:S04]  /*0e80*/  UIADD3 UR7, UPT, UPT, UR7, 0x101f0, URZ ;  /* 0x000101f007077890 */ /* 0x000fc8000fffe0ff */
[----:B------:R-:W-:Y:S02]  /*0e90*/  MOV R61, UR11 ;  /* 0x0000000b003d7c02 */ /* 0x000fe40008000f00 */
[----:B------:R-:W-:-:S07]  /*0ea0*/  MOV R62, UR7 ;  /* 0x00000007003e7c02 */ /* 0x000fce0008000f00 */
.L_x_68:
[----:B------:R-:W-:Y:S01]  /*0eb0*/  ISETP.GE.AND P1, PT, R38, R61, PT ;  /* 0x0000003d2600720c */ /* 0x000fe20003f26270 */
[----:B------:R-:W-:Y:S01]  /*0ec0*/  BSSY.RECONVERGENT B1, `(.L_x_66) ;  /* 0x00000cc000017945 */ /* 0x000fe20003800200 */
[----:B------:R-:W-:Y:S02]  /*0ed0*/  ISETP.NE.AND P3, PT, RZ, UR18, PT ;  /* 0x00000012ff007c0c */ /* 0x000fe4000bf65270 */
[----:B------:R-:W-:-:S04]  /*0ee0*/  IADD3 R60, PT, PT, R60, 0x1, RZ ;  /* 0x000000013c3c7810 */ /* 0x000fc80007ffe0ff */
[----:B------:R-:W-:-:S07]  /*0ef0*/  ISETP.GE.AND P2, PT, R60, UR10, PT ;  /* 0x0000000a3c007c0c */ /* 0x000fce000bf46270 */
[----:B------:R-:W-:Y:S06]  /*0f00*/  @!P1 BRA P3, `(.L_x_67) ;  /* 0x0000000c001c9947 */ /* 0x000fec0001800000 */
[----:B------:R-:W1:Y:S01]  /*0f10*/  S2R R0, SR_TID.X ;  /* 0x0000000000007919 */ /* 0x000e620000002100 */
[----:B------:R-:W4:Y:S01]  /*0f20*/  S2UR UR11, SR_CgaCtaId ;  /* 0x00000000000b79c3 */ /* 0x000f220000008800 */
[----:B------:R-:W-:Y:S01]  /*0f30*/  UMOV UR7, 0x400 ;  /* 0x0000040000077882 */ /* 0x000fe20000000000 */
[----:B------:R-:W-:Y:S04]  /*0f40*/  LDS.128 R48, [R62+-0x1f0] ;  /* 0xfffe10003e307984 */ /* 0x000fe80000000c00 */
[----:B------:R-:W-:Y:S04]  /*0f50*/  LDS.128 R4, [R62+-0x1e0] ;  /* 0xfffe20003e047984 */ /* 0x000fe80000000c00 */
[----:B------:R-:W-:Y:S01]  /*0f60*/  LDS.128 R56, [R62] ;  /* 0x000000003e387984 */ /* 0x000fe20000000c00 */
[----:B----4-:R-:W-:-:S06]  /*0f70*/  ULEA UR7, UR11, UR7, 0x18 ;  /* 0x000000070b077291 */ /* 0x010fcc000f8ec0ff */
[----:B-1----:R-:W-:-:S05]  /*0f80*/  LEA R63, R0, UR7, 0x9 ;  /* 0x00000007003f7c11 */ /* 0x002fca000f8e48ff */
[----:B------:R-:W1:Y:S04]  /*0f90*/  LDS.128 R44, [R63] ;  /* 0x000000003f2c7984 */ /* 0x000e680000000c00 */
[----:B------:R-:W4:Y:S01]  /*0fa0*/  LDS.128 R40, [R63+0x10] ;  /* 0x000010003f287984 */ /* 0x000f220000000c00 */
[----:B-1----:R-:W-:-:S04]  /*0fb0*/  FFMA R44, R44, R48, RZ ;  /* 0x000000302c2c7223 */ /* 0x002fc800000000ff */
[----:B------:R-:W-:-:S04]  /*0fc0*/  FFMA R45, R45, R49, R44 ;  /* 0x000000312d2d7223 */ /* 0x000fc8000000002c */
[----:B------:R-:W-:-:S04]  /*0fd0*/  FFMA R46, R46, R50, R45 ;  /* 0x000000322e2e7223 */ /* 0x000fc8000000002d */
[----:B------:R-:W-:Y:S02]  /*0fe0*/  FFMA R53, R47, R51, R46 ;  /* 0x000000332f357223 */ /* 0x000fe4000000002e */
[----:B------:R-:W-:Y:S02]  /*0ff0*/  LDS.128 R44, [R62+-0x1d0] ;  /* 0xfffe30003e2c7984 */ /* 0x000fe40000000c00 */
[----:B----4-:R-:W-:Y:S02]  /*1000*/  FFMA R4, R40, R4, R53 ;  /* 0x0000000428047223 */ /* 0x010fe40000000035 */
[----:B------:R-:W1:Y:S02]  /*1010*/  LDS.128 R48, [R63+0x20] ;  /* 0x000020003f307984 */ /* 0x000e640000000c00 */
[----:B------:R-:W-:-:S04]  /*1020*/  FFMA R5, R41, R5, R4 ;  /* 0x0000000529057223 */ /* 0x000fc80000000004 */
[----:B------:R-:W-:-:S04]  /*1030*/  FFMA R6, R42, R6, R5 ;  /* 0x000000062a067223 */ /* 0x000fc80000000005 */
[----:B------:R-:W-:Y:S02]  /*1040*/  FFMA R53, R43, R7, R6 ;  /* 0x000000072b357223 */ /* 0x000fe40000000006 */
[----:B------:R-:W-:Y:S04]  /*1050*/  LDS.128 R4, [R62+-0x1c0] ;  /* 0xfffe40003e047984 */ /* 0x000fe80000000c00 */
[----:B------:R-:W4:Y:S01]  /*1060*/  LDS.128 R40, [R63+0x30] ;  /* 0x000030003f287984 */ /* 0x000f220000000c00 */
[----:B-1----:R-:W-:-:S04]  /*1070*/  FFMA R44, R48, R44, R53 ;  /* 0x0000002c302c7223 */ /* 0x002fc80000000035 */
        /* <DEDUP_REMOVED lines=162> */
[----:B------:R-:W-:Y:S02]  /*1aa0*/  FFMA R5, R41, R5, R4 ;  /* 0x0000000529057223 */ /* 0x000fe40000000004 */
[----:B------:R-:W4:Y:S02]  /*1ab0*/  LDS.128 R52, [R63+0x1f0] ;  /* 0x0001f0003f347984 */ /* 0x000f240000000c00 */
[----:B------:R-:W-:-:S04]  /*1ac0*/  FFMA R6, R42, R6, R5 ;  /* 0x000000062a067223 */ /* 0x000fc80000000005 */
[----:B------:R-:W-:-:S04]  /*1ad0*/  FFMA R7, R43, R7, R6 ;  /* 0x000000072b077223 */ /* 0x000fc80000000006 */
[----:B-1----:R-:W-:-:S04]  /*1ae0*/  FFMA R44, R48, R44, R7 ;  /* 0x0000002c302c7223 */ /* 0x002fc80000000007 */
[----:B------:R-:W-:-:S04]  /*1af0*/  FFMA R45, R49, R45, R44 ;  /* 0x0000002d312d7223 */ /* 0x000fc8000000002c */
[----:B------:R-:W-:-:S04]  /*1b00*/  FFMA R46, R50, R46, R45 ;  /* 0x0000002e322e7223 */ /* 0x000fc8000000002d */
[----:B------:R-:W-:-:S04]  /*1b10*/  FFMA R47, R51, R47, R46 ;  /* 0x0000002f332f7223 */ /* 0x000fc8000000002e */
[----:B----4-:R-:W-:-:S04]  /*1b20*/  FFMA R52, R52, R56, R47 ;  /* 0x0000003834347223 */ /* 0x010fc8000000002f */
[----:B------:R-:W-:-:S04]  /*1b30*/  FFMA R53, R53, R57, R52 ;  /* 0x0000003935357223 */ /* 0x000fc80000000034 */
[----:B------:R-:W-:-:S04]  /*1b40*/  FFMA R54, R54, R58, R53 ;  /* 0x0000003a36367223 */ /* 0x000fc80000000035 */
[----:B------:R-:W-:-:S04]  /*1b50*/  FFMA R54, R55, R59, R54 ;  /* 0x0000003b37367223 */ /* 0x000fc80000000036 */
[----:B--2---:R-:W-:-:S05]  /*1b60*/  FMUL R54, R54, UR13 ;  /* 0x0000000d36367c20 */ /* 0x004fca0008400000 */
[----:B------:R-:W-:-:S07]  /*1b70*/  FMNMX R159, R159, R54, !PT ;  /* 0x000000369f9f7209 */ /* 0x000fce0007800000 */
.L_x_67:
[----:B0-23--:R-:W-:Y:S05]  /*1b80*/  BSYNC.RECONVERGENT B1 ;  /* 0x0000000000017941 */ /* 0x00dfea0003800200 */
.L_x_66:
[----:B------:R-:W-:Y:S02]  /*1b90*/  IADD3 R61, PT, PT, R61, 0x1, RZ ;  /* 0x000000013d3d7810 */ /* 0x000fe40007ffe0ff */
[----:B------:R-:W-:Y:S01]  /*1ba0*/  IADD3 R62, PT, PT, R62, 0x200, RZ ;  /* 0x000002003e3e7810 */ /* 0x000fe20007ffe0ff */
[----:B------:R-:W-:Y:S06]  /*1bb0*/  @!P2 BRA `(.L_x_68) ;  /* 0xfffffff000bca947 */ /* 0x000fec000383ffff */
.L_x_65:
[----:B------:R-:W-:-:S04]  /*1bc0*/  FADD R4, -R159, R162 ;  /* 0x000000a29f047221 */ /* 0x000fc80000000100 */
[----:B------:R-:W-:-:S05]  /*1bd0*/  FMUL R4, R4, 1.4426950216293334961 ;  /* 0x3fb8aa3b04047820 */ /* 0x000fca0000400000 */
[----:B------:R-:W-:-:S13]  /*1be0*/  FSETP.GEU.AND P1, PT, R4, -126, PT ;  /* 0xc2fc00000400780b */ /* 0x000fda0003f2e000 */
[----:B------:R-:W-:-:S04]  /*1bf0*/  @!P1 FMUL R4, R4, 0.5 ;  /* 0x3f00000004049820 */ /* 0x000fc80000400000 */
[----:B------:R-:W1:Y:S02]  /*1c00*/  MUFU.EX2 R5, R4 ;  /* 0x0000000400057308 */ /* 0x000e640000000800 */
[----:B-1----:R-:W-:-:S04]  /*1c10*/  @!P1 FMUL R5, R5, R5 ;  /* 0x0000000505059220 */ /* 0x002fc80000400000 */
        /* <DEDUP_REMOVED lines=131> */
.L_x_71:
[----:B------:R-:W-:Y:S01]  /*2450*/  MOV R4, UR4 ;  /* 0x0000000400047c02 */ /* 0x000fe20008000f00 */
[----:B------:R-:W-:Y:S01]  /*2460*/  BSSY.RECONVERGENT B1, `(.L_x_69) ;  /* 0x0000173000017945 */ /* 0x000fe20003800200 */
[----:B0-----:R-:W-:Y:S02]  /*2470*/  ISETP.NE.AND P1, PT, RZ, UR16, PT ;  /* 0x00000010ff007c0c */ /* 0x001fe4000bf25270 */
        /* <DEDUP_REMOVED lines=10> */
[----:B------:R-:W-:Y:S04]  /*2520*/  LDS.128 R4, [R60] ;  /* 0x000000003c047984 */ /* 0x000fe80000000c00 */
[----:B------:R-:W0:Y:S04]  /*2530*/  LDS.128 R56, [UR7+0x10000] ;  /* 0x01000007ff387984 */ /* 0x000e280008000c00 */
[----:B------:R-:W-:Y:S04]  /*2540*/  LDS.128 R44, [R60+0x10] ;  /* 0x000010003c2c7984 */ /* 0x000fe80000000c00 */
[----:B------:R-:W1:Y:S04]  /*2550*/  LDS.128 R40, [UR7+0x10010] ;  /* 0x01001007ff287984 */ /* 0x000e680008000c00 */
[----:B------:R-:W-:Y:S04]  /*2560*/  LDS.128 R52, [R60+0x20] ;  /* 0x000020003c347984 */ /* 0x000fe80000000c00 */
[----:B------:R-:W4:Y:S01]  /*2570*/  LDS.128 R48, [UR7+0x10020] ;  /* 0x01002007ff307984 */ /* 0x000f220008000c00 */
[----:B0-----:R-:W-:-:S04]  /*2580*/  FFMA R4, R4, R56, RZ ;  /* 0x0000003804047223 */ /* 0x001fc800000000ff */
[----:B------:R-:W-:-:S04]  /*2590*/  FFMA R5, R5, R57, R4 ;  /* 0x0000003905057223 */ /* 0x000fc80000000004 */
[----:B------:R-:W-:-:S04]  /*25a0*/  FFMA R6, R6, R58, R5 ;  /* 0x0000003a06067223 */ /* 0x000fc80000000005 */
[----:B------:R-:W-:Y:S02]  /*25b0*/  FFMA R7, R7, R59, R6 ;  /* 0x0000003b07077223 */ /* 0x000fe40000000006 */
[----:B------:R-:W-:Y:S02]  /*25c0*/  LDS.128 R56, [R60+0x30] ;  /* 0x000030003c387984 */ /* 0x000fe40000000c00 */
[----:B-1----:R-:W-:Y:S02]  /*25d0*/  FFMA R40, R44, R40, R7 ;  /* 0x000000282c287223 */ /* 0x002fe40000000007 */
[----:B------:R-:W0:Y:S02]  /*25e0*/  LDS.128 R4, [UR7+0x10030] ;  /* 0x01003007ff047984 */ /* 0x000e240008000c00 */
[----:B------:R-:W-:-:S04]  /*25f0*/  FFMA R41, R45, R41, R40 ;  /* 0x000000292d297223 */ /* 0x000fc80000000028 */
[----:B------:R-:W-:-:S04]  /*2600*/  FFMA R42, R46, R42, R41 ;  /* 0x0000002a2e2a7223 */ /* 0x000fc80000000029 */
[----:B------:R-:W-:Y:S02]  /*2610*/  FFMA R43, R47, R43, R42 ;  /* 0x0000002b2f2b7223 */ /* 0x000fe4000000002a */
[----:B------:R-:W-:Y:S02]  /*2620*/  LDS.128 R44, [UR7+0x10040] ;  /* 0x01004007ff2c7984 */ /* 0x000fe40008000c00 */
[----:B----4-:R-:W-:Y:S02]  /*2630*/  FFMA R48, R52, R48, R43 ;  /* 0x0000003034307223 */ /* 0x010fe4000000002b */
[----:B------:R-:W1:Y:S02]  /*2640*/  LDS.128 R40, [R60+0x40] ;  /* 0x000040003c287984 */ /* 0x000e640000000c00 */
[----:B------:R-:W-:-:S04]  /*2650*/  FFMA R49, R53, R49, R48 ;  /* 0x0000003135317223 */ /* 0x000fc80000000030 */
[----:B------:R-:W-:-:S04]  /*2660*/  FFMA R50, R54, R50, R49 ;  /* 0x0000003236327223 */ /* 0x000fc80000000031 */
[----:B------:R-:W-:Y:S02]  /*2670*/  FFMA R51, R55, R51, R50 ;  /* 0x0000003337337223 */ /* 0x000fe40000000032 */
[----:B------:R-:W-:Y:S02]  /*2680*/  LDS.128 R52, [R60+0x50] ;  /* 0x000050003c347984 */ /* 0x000fe40000000c00 */
[----:B0-----:R-:W-:Y:S02]  /*2690*/  FFMA R4, R56, R4, R51 ;  /* 0x0000000438047223 */ /* 0x001fe40000000033 */
[----:B------:R-:W0:Y:S02]  /*26a0*/  LDS.128 R48, [UR7+0x10050] ;  /* 0x01005007ff307984 */ /* 0x000e240008000c00 */
[----:B------:R-:W-:-:S04]  /*26b0*/  FFMA R5, R57, R5, R4 ;  /* 0x0000000539057223 */ /* 0x000fc80000000004 */
[----:B------:R-:W-:-:S04]  /*26c0*/  FFMA R6, R58, R6, R5 ;  /* 0x000000063a067223 */ /* 0x000fc80000000005 */
[----:B------:R-:W-:Y:S02]  /*26d0*/  FFMA R7, R59, R7, R6 ;  /* 0x000000073b077223 */ /* 0x000fe40000000006 */
[----:B------:R-:W-:Y:S02]  /*26e0*/  LDS.128 R56, [UR7+0x10060] ;  /* 0x01006007ff387984 */ /* 0x000fe40008000c00 */
[----:B-1----:R-:W-:Y:S02]  /*26f0*/  FFMA R40, R40, R44, R7 ;  /* 0x0000002c28287223 */ /* 0x002fe40000000007 */
        /* <DEDUP_REMOVED lines=144> */
[----:B------:R-:W-:Y:S02]  /*3000*/  LDS.128 R4, [R60+0x1e0] ;  /* 0x0001e0003c047984 */ /* 0x000fe40000000c00 */
[----:B------:R-:W-:-:S04]  /*3010*/  FFMA R41, R41, R45, R40 ;  /* 0x0000002d29297223 */ /* 0x000fc80000000028 */
[----:B------:R-:W-:-:S04]  /*3020*/  FFMA R42, R42, R46, R41 ;  /* 0x0000002e2a2a7223 */ /* 0x000fc80000000029 */
[----:B------:R-:W-:Y:S02]  /*3030*/  FFMA R47, R43, R47, R42 ;  /* 0x0000002f2b2f7223 */ /* 0x000fe4000000002a */
[----:B------:R-:W1:Y:S02]  /*3040*/  LDS.128 R40, [UR7+0x101e0] ;  /* 0x0101e007ff287984 */ /* 0x000e640008000c00 */
[----:B0-----:R-:W-:Y:S02]  /*3050*/  FFMA R48, R52, R48, R47 ;  /* 0x0000003034307223 */ /* 0x001fe4000000002f */
[----:B------:R-:W0:Y:S02]  /*3060*/  LDS.128 R44, [R60+0x1f0] ;  /* 0x0001f0003c2c7984 */ /* 0x000e240000000c00 */
[----:B------:R-:W-:Y:S02]  /*3070*/  FFMA R49, R53, R49, R48 ;  /* 0x0000003135317223 */ /* 0x000fe40000000030 */
[----:B------:R-:W-:Y:S02]  /*3080*/  LDS.128 R60, [UR7+0x18040] ;  /* 0x01804007ff3c7984 */ /* 0x000fe40008000c00 */
[----:B------:R-:W-:-:S04]  /*3090*/  FFMA R50, R54, R50, R49 ;  /* 0x0000003236327223 */ /* 0x000fc80000000031 */
[----:B------:R-:W-:Y:S02]  /*30a0*/  FFMA R51, R55, R51, R50 ;  /* 0x0000003337337223 */ /* 0x000fe40000000032 */
[----:B------:R-:W-:Y:S02]  /*30b0*/  LDS.128 R52, [UR7+0x18020] ;  /* 0x01802007ff347984 */ /* 0x000fe40008000c00 */
[----:B-1----:R-:W-:Y:S02]  /*30c0*/  FFMA R4, R4, R40, R51 ;  /* 0x0000002804047223 */ /* 0x002fe40000000033 */
[----:B------:R-:W-:Y:S02]  /*30d0*/  LDS.128 R48, [UR7+0x18010] ;  /* 0x01801007ff307984 */ /* 0x000fe40008000c00 */
[----:B------:R-:W-:-:S04]  /*30e0*/  FFMA R5, R5, R41, R4 ;  /* 0x0000002905057223 */ /* 0x000fc80000000004 */
[----:B------:R-:W-:-:S04]  /*30f0*/  FFMA R6, R6, R42, R5 ;  /* 0x0000002a06067223 */ /* 0x000fc80000000005 */
[----:B------:R-:W-:Y:S02]  /*3100*/  FFMA R7, R7, R43, R6 ;  /* 0x0000002b07077223 */ /* 0x000fe40000000006 */
[----:B------:R-:W-:Y:S02]  /*3110*/  LDS.128 R40, [UR7+0x18070] ;  /* 0x01807007ff287984 */ /* 0x000fe40008000c00 */
[----:B0-----:R-:W-:Y:S02]  /*3120*/  FFMA R44, R44, R56, R7 ;  /* 0x000000382c2c7223 */ /* 0x001fe40000000007 */
[----:B------:R-:W0:Y:S02]  /*3130*/  LDS.128 R4, [UR7+0x18000] ;  /* 0x01800007ff047984 */ /* 0x000e240008000c00 */
[----:B------:R-:W-:-:S04]  /*3140*/  FFMA R45, R45, R57, R44 ;  /* 0x000000392d2d7223 */ /* 0x000fc8000000002c */
[----:B------:R-:W-:-:S04]  /*3150*/  FFMA R46, R46, R58, R45 ;  /* 0x0000003a2e2e7223 */ /* 0x000fc8000000002d */
[----:B------:R-:W-:Y:S02]  /*3160*/  FFMA R46, R47, R59, R46 ;  /* 0x0000003b2f2e7223 */ /* 0x000fe4000000002e */
[----:B------:R-:W1:Y:S02]  /*3170*/  LDS.128 R56, [UR7+0x18030] ;  /* 0x01803007ff387984 */ /* 0x000e640008000c00 */
[----:B---3--:R-:W-:-:S04]  /*3180*/  FFMA R46, R46, UR17, -R159 ;  /* 0x000000112e2e7c23 */ /* 0x008fc8000800089f */
[----:B------:R-:W-:-:S05]  /*3190*/  FMUL R46, R46, 1.4426950216293334961 ;  /* 0x3fb8aa3b2e2e7820 */ /* 0x000fca0000400000 */
[----:B------:R-:W-:-:S13]  /*31a0*/  FSETP.GEU.AND P0, PT, R46, -126, PT ;  /* 0xc2fc00002e00780b */ /* 0x000fda0003f0e000 */
[----:B------:R-:W-:-:S04]  /*31b0*/  @!P0 FMUL R46, R46, 0.5 ;  /* 0x3f0000002e2e8820 */ /* 0x000fc80000400000 */
[----:B------:R3:W4:Y:S02]  /*31c0*/  MUFU.EX2 R162, R46 ;  /* 0x0000002e00a27308 */ /* 0x0007240000000800 */
[----:B---3--:R-:W3:Y:S01]  /*31d0*/  LDS.128 R44, [UR7+0x18060] ;  /* 0x01806007ff2c7984 */ /* 0x008ee20008000c00 */
[----:B----4-:R-:W-:-:S04]  /*31e0*/  @!P0 FMUL R162, R162, R162 ;  /* 0x000000a2a2a28220 */ /* 0x010fc80000400000 */
[C---:B0-----:R-:W-:Y:S01]  /*31f0*/  FFMA R9, R162.reuse, R4, R9 ;  /* 0x00000004a2097223 */ /* 0x041fe20000000009 */
[C---:B------:R-:W-:Y:S01]  /*3200*/  FFMA R8, R162.reuse, R5, R8 ;  /* 0x00000005a2087223 */ /* 0x040fe20000000008 */
[C---:B------:R-:W-:Y:S01]  /*3210*/  FFMA R37, R162.reuse, R6, R37 ;  /* 0x00000006a2257223 */ /* 0x040fe20000000025 */
[C---:B------:R-:W-:Y:S01]  /*3220*/  FFMA R36, R162.reuse, R7, R36 ;  /* 0x00000007a2247223 */ /* 0x040fe20000000024 */
[C---:B-1----:R-:W-:Y:S01]  /*3230*/  FFMA R31, R162.reuse, R56, R31 ;  /* 0x00000038a21f7223 */ /* 0x042fe2000000001f */
[----:B------:R-:W0:Y:S01]  /*3240*/  LDS.128 R4, [UR7+0x18050] ;  /* 0x01805007ff047984 */ /* 0x000e220008000c00 */
[C---:B------:R-:W-:Y:S01]  /*3250*/  FFMA R26, R162.reuse, R57, R26 ;  /* 0x00000039a21a7223 */ /* 0x040fe2000000001a */
[C---:B------:R-:W-:Y:S01]  /*3260*/  FFMA R29, R162.reuse, R58, R29 ;  /* 0x0000003aa21d7223 */ /* 0x040fe2000000001d */
[C---:B------:R-:W-:Y:S01]  /*3270*/  FFMA R24, R162.reuse, R59, R24 ;  /* 0x0000003ba2187223 */ /* 0x040fe20000000018 */
[C---:B------:R-:W-:Y:S01]  /*3280*/  FFMA R27, R162.reuse, R60, R27 ;  /* 0x0000003ca21b7223 */ /* 0x040fe2000000001b */
[C---:B------:R-:W-:Y:S01]  /*3290*/  FFMA R22, R162.reuse, R61, R22 ;  /* 0x0000003da2167223 */ /* 0x040fe20000000016 */
[C---:B------:R-:W-:Y:S01]  /*32a0*/  FFMA R25, R162.reuse, R62, R25 ;  /* 0x0000003ea2197223 */ /* 0x040fe20000000019 */
[C---:B------:R-:W-:Y:S01]  /*32b0*/  FFMA R20, R162.reuse, R63, R20 ;  /* 0x0000003fa2147223 */ /* 0x040fe20000000014 */
[----:B------:R-:W1:Y:S01]  /*32c0*/  LDS.128 R56, [UR7+0x180c0] ;  /* 0x0180c007ff387984 */ /* 0x000e620008000c00 */
[C---:B------:R-:W-:Y:S01]  /*32d0*/  FFMA R15, R162.reuse, R48, R15 ;  /* 0x00000030a20f7223 */ /* 0x040fe2000000000f */
[C---:B------:R-:W-:Y:S01]  /*32e0*/  FFMA R34, R162.reuse, R49, R34 ;  /* 0x00000031a2227223 */ /* 0x040fe20000000022 */
[C---:B------:R-:W-:Y:S01]  /*32f0*/  FFMA R17, R162.reuse, R50, R17 ;  /* 0x00000032a2117223 */ /* 0x040fe20000000011 */
[----:B------:R-:W4:Y:S01]  /*3300*/  LDS.128 R60, [UR7+0x180a0] ;  /* 0x0180a007ff3c7984 */ /* 0x000f220008000c00 */
[C---:B------:R-:W-:Y:S01]  /*3310*/  FFMA R32, R162.reuse, R51, R32 ;  /* 0x00000033a2207223 */ /* 0x040fe20000000020 */
[C---:B------:R-:W-:Y:S01]  /*3320*/  FFMA R11, R162.reuse, R40, R11 ;  /* 0x00000028a20b7223 */ /* 0x040fe2000000000b */
[C---:B------:R-:W-:Y:S01]  /*3330*/  FFMA R12, R162.reuse, R41, R12 ;  /* 0x00000029a20c7223 */ /* 0x040fe2000000000c */
[C---:B------:R-:W-:Y:S01]  /*3340*/  FFMA R13, R162.reuse, R42, R13 ;  /* 0x0000002aa20d7223 */ /* 0x040fe2000000000d */
[C---:B------:R-:W-:Y:S01]  /*3350*/  FFMA R64, R162.reuse, R43, R64 ;  /* 0x0000002ba2407223 */ /* 0x040fe20000000040 */
[----:B------:R-:W5:Y:S01]  /*3360*/  LDS.128 R48, [UR7+0x18080] ;  /* 0x01808007ff307984 */ /* 0x000f620008000c00 */
[C---:B------:R-:W-:Y:S01]  /*3370*/  FFMA R35, R162.reuse, R52, R35 ;  /* 0x00000034a2237223 */ /* 0x040fe20000000023 */
[C---:B------:R-:W-:Y:S01]  /*3380*/  FFMA R30, R162.reuse, R53, R30 ;  /* 0x00000035a21e7223 */ /* 0x040fe2000000001e */
[C---:B------:R-:W-:Y:S01]  /*3390*/  FFMA R33, R162.reuse, R54, R33 ;  /* 0x00000036a2217223 */ /* 0x040fe20000000021 */
[----:B------:R-:W2:Y:S01]  /*33a0*/  LDS.128 R40, [UR7+0x180f0] ;  /* 0x0180f007ff287984 */ /* 0x000ea20008000c00 */
[C---:B---3--:R-:W-:Y:S01]  /*33b0*/  FFMA R21, R162.reuse, R44, R21 ;  /* 0x0000002ca2157223 */ /* 0x048fe20000000015 */
[C---:B------:R-:W-:Y:S01]  /*33c0*/  FFMA R10, R162.reuse, R45, R10 ;  /* 0x0000002da20a7223 */ /* 0x040fe2000000000a */
[C---:B------:R-:W-:Y:S01]  /*33d0*/  FFMA R19, R162.reuse, R46, R19 ;  /* 0x0000002ea2137223 */ /* 0x040fe20000000013 */
[C---:B------:R-:W-:Y:S01]  /*33e0*/  FFMA R14, R162.reuse, R47, R14 ;  /* 0x0000002fa20e7223 */ /* 0x040fe2000000000e */
[----:B------:R-:W-:Y:S01]  /*33f0*/  FFMA R28, R162, R55, R28 ;  /* 0x00000037a21c7223 */ /* 0x000fe2000000001c */
[----:B------:R-:W3:Y:S01]  /*3400*/  LDS.128 R44, [UR7+0x180b0] ;  /* 0x0180b007ff2c7984 */ /* 0x000ee20008000c00 */
[----:B------:R-:W-:-:S03]  /*3410*/  FADD R2, R2, R162 ;  /* 0x000000a202027221 */ /* 0x000fc60000000000 */
[----:B------:R-:W3:Y:S01]  /*3420*/  LDS.128 R52, [UR7+0x180d0] ;  /* 0x0180d007ff347984 */ /* 0x000ee20008000c00 */
[C---:B0-----:R-:W-:Y:S01]  /*3430*/  FFMA R23, R162.reuse, R4, R23 ;  /* 0x00000004a2177223 */ /* 0x041fe20000000017 */
[C---:B------:R-:W-:Y:S01]  /*3440*/  FFMA R18, R162.reuse, R5, R18 ;  /* 0x00000005a2127223 */ /* 0x040fe20000000012 */
[C---:B------:R-:W-:Y:S01]  /*3450*/  FFMA R3, R162.reuse, R6, R3 ;  /* 0x00000006a2037223 */ /* 0x040fe20000000003 */
[C---:B------:R-:W-:Y:S02]  /*3460*/  FFMA R16, R162.reuse, R7, R16 ;  /* 0x00000007a2107223 */ /* 0x040fe40000000010 */
[----:B------:R-:W0:Y:S01]  /*3470*/  LDS.128 R4, [UR7+0x18090] ;  /* 0x01809007ff047984 */ /* 0x000e220008000c00 */
[C---:B-1----:R-:W-:Y:S01]  /*3480*/  FFMA R79, R162.reuse, R56, R79 ;  /* 0x00000038a24f7223 */ /* 0x042fe2000000004f */
[C---:B------:R-:W-:Y:S01]  /*3490*/  FFMA R82, R162.reuse, R57, R82 ;  /* 0x00000039a2527223 */ /* 0x040fe20000000052 */
[C---:B------:R-:W-:Y:S01]  /*34a0*/  FFMA R81, R162.reuse, R58, R81 ;  /* 0x0000003aa2517223 */ /* 0x040fe20000000051 */
[C---:B------:R-:W-:Y:S01]  /*34b0*/  FFMA R84, R162.reuse, R59, R84 ;  /* 0x0000003ba2547223 */ /* 0x040fe20000000054 */
[C---:B----4-:R-:W-:Y:S01]  /*34c0*/  FFMA R71, R162.reuse, R60, R71 ;  /* 0x0000003ca2477223 */ /* 0x050fe20000000047 */
[C---:B------:R-:W-:Y:S01]  /*34d0*/  FFMA R74, R162.reuse, R61, R74 ;  /* 0x0000003da24a7223 */ /* 0x040fe2000000004a */
[C---:B------:R-:W-:Y:S01]  /*34e0*/  FFMA R73, R162.reuse, R62, R73 ;  /* 0x0000003ea2497223 */ /* 0x040fe20000000049 */
[C---:B------:R-:W-:Y:S01]  /*34f0*/  FFMA R76, R162.reuse, R63, R76 ;  /* 0x0000003fa24c7223 */ /* 0x040fe2000000004c */
[----:B------:R-:W1:Y:S01]  /*3500*/  LDS.128 R56, [UR7+0x18120] ;  /* 0x01812007ff387984 */ /* 0x000e620008000c00 */
[C---:B-----5:R-:W-:Y:S01]  /*3510*/  FFMA R39, R162.reuse, R48, R39 ;  /* 0x00000030a2277223 */ /* 0x060fe20000000027 */
[----:B------:R-:W-:-:S02]  /*3520*/  FFMA R66, R162, R49, R66 ;  /* 0x00000031a2427223 */ /* 0x000fc40000000042 */
[----:B------:R-:W4:Y:S01]  /*3530*/  LDS.128 R60, [UR7+0x18100] ;  /* 0x01810007ff3c7984 */ /* 0x000f220008000c00 */
[C---:B------:R-:W-:Y:S01]  /*3540*/  FFMA R65, R162.reuse, R50, R65 ;  /* 0x00000032a2417223 */ /* 0x040fe20000000041 */
[C---:B------:R-:W-:Y:S01]  /*3550*/  FFMA R68, R162.reuse, R51, R68 ;  /* 0x00000033a2447223 */ /* 0x040fe20000000044 */
[C---:B--2---:R-:W-:Y:S01]  /*3560*/  FFMA R91, R162.reuse, R40, R91 ;  /* 0x00000028a25b7223 */ /* 0x044fe2000000005b */
        /* <DEDUP_REMOVED lines=8> */
[----:B------:R-:W3:Y:S01]  /*35f0*/  LDS.128 R40, [UR7+0x18150] ;  /* 0x01815007ff287984 */ /* 0x000ee20008000c00 */
[C---:B------:R-:W-:Y:S01]  /*3600*/  FFMA R83, R162.reuse, R52, R83 ;  /* 0x00000034a2537223 */ /* 0x040fe20000000053 */
[C---:B------:R-:W-:Y:S01]  /*3610*/  FFMA R86, R162.reuse, R53, R86 ;  /* 0x00000035a2567223 */ /* 0x040fe20000000056 */
[C---:B------:R-:W-:Y:S01]  /*3620*/  FFMA R85, R162.reuse, R54, R85 ;  /* 0x00000036a2557223 */ /* 0x040fe20000000055 */
[----:B------:R-:W5:Y:S01]  /*3630*/  LDS.128 R44, [UR7+0x18110] ;  /* 0x01811007ff2c7984 */ /* 0x000f620008000c00 */
[----:B------:R-:W-:-:S03]  /*3640*/  FFMA R88, R162, R55, R88 ;  /* 0x00000037a2587223 */ /* 0x000fc60000000058 */
[----:B------:R-:W5:Y:S01]  /*3650*/  LDS.128 R52, [UR7+0x18190] ;  /* 0x01819007ff347984 */ /* 0x000f620008000c00 */
        /* <DEDUP_REMOVED lines=14> */
[----:B--2---:R-:W-:-:S03]  /*3740*/  FFMA R107, R162, R48, R107 ;  /* 0x00000030a26b7223 */ /* 0x004fc6000000006b */
[----:B------:R-:W2:Y:S01]  /*3750*/  LDS.128 R60, [UR7+0x18160] ;  /* 0x01816007ff3c7984 */ /* 0x000ea20008000c00 */
[C---:B------:R-:W-:Y:S01]  /*3760*/  FFMA R110, R162.reuse, R49, R110 ;  /* 0x00000031a26e7223 */ /* 0x040fe2000000006e */
[C---:B------:R-:W-:Y:S01]  /*3770*/  FFMA R109, R162.reuse, R50, R109 ;  /* 0x00000032a26d7223 */ /* 0x040fe2000000006d */
[C---:B------:R-:W-:Y:S01]  /*3780*/  FFMA R112, R162.reuse, R51, R112 ;  /* 0x00000033a2707223 */ /* 0x040fe20000000070 */
[C---:B---3--:R-:W-:Y:S01]  /*3790*/  FFMA R115, R162.reuse, R40, R115 ;  /* 0x00000028a2737223 */ /* 0x048fe20000000073 */
[C---:B------:R-:W-:Y:S01]  /*37a0*/  FFMA R118, R162.reuse, R41, R118 ;  /* 0x00000029a2767223 */ /* 0x040fe20000000076 */
[C---:B------:R-:W-:Y:S01]  /*37b0*/  FFMA R117, R162.reuse, R42, R117 ;  /* 0x0000002aa2757223 */ /* 0x040fe20000000075 */
[C---:B------:R-:W-:Y:S01]  /*37c0*/  FFMA R120, R162.reuse, R43, R120 ;  /* 0x0000002ba2787223 */ /* 0x040fe20000000078 */
[C---:B-----5:R-:W-:Y:S01]  /*37d0*/  FFMA R99, R162.reuse, R44, R99 ;  /* 0x0000002ca2637223 */ /* 0x060fe20000000063 */
[C---:B------:R-:W-:Y:S01]  /*37e0*/  FFMA R102, R162.reuse, R45, R102 ;  /* 0x0000002da2667223 */ /* 0x040fe20000000066 */
[C---:B------:R-:W-:Y:S01]  /*37f0*/  FFMA R101, R162.reuse, R46, R101 ;  /* 0x0000002ea2657223 */ /* 0x040fe20000000065 */
[C---:B------:R-:W-:Y:S01]  /*3800*/  FFMA R104, R162.reuse, R47, R104 ;  /* 0x0000002fa2687223 */ /* 0x040fe20000000068 */
[----:B------:R-:W3:Y:S01]  /*3810*/  LDS.128 R40, [UR7+0x181b0] ;  /* 0x0181b007ff287984 */ /* 0x000ee20008000c00 */
[C---:B------:R-:W-:Y:S01]  /*3820*/  FFMA R131, R162.reuse, R52, R131 ;  /* 0x00000034a2837223 */ /* 0x040fe20000000083 */
[C---:B------:R-:W-:Y:S01]  /*3830*/  FFMA R134, R162.reuse, R53, R134 ;  /* 0x00000035a2867223 */ /* 0x040fe20000000086 */
[C---:B------:R-:W-:Y:S01]  /*3840*/  FFMA R133, R162.reuse, R54, R133 ;  /* 0x00000036a2857223 */ /* 0x040fe20000000085 */
[----:B------:R-:W4:Y:S01]  /*3850*/  LDS.128 R44, [UR7+0x18170] ;  /* 0x01817007ff2c7984 */ /* 0x000f220008000c00 */
        /* <DEDUP_REMOVED lines=11> */
[C---:B--2---:R-:W-:Y:S01]  /*3910*/  FFMA R119, R162.reuse, R60, R119 ;  /* 0x0000003ca2777223 */ /* 0x044fe20000000077 */
[C---:B------:R-:W-:Y:S01]  /*3920*/  FFMA R122, R162.reuse, R61, R122 ;  /* 0x0000003da27a7223 */ /* 0x040fe2000000007a */
[C---:B------:R-:W-:Y:S01]  /*3930*/  FFMA R121, R162.reuse, R62, R121 ;  /* 0x0000003ea2797223 */ /* 0x040fe20000000079 */
[C---:B------:R-:W-:Y:S01]  /*3940*/  FFMA R124, R162.reuse, R63, R124 ;  /* 0x0000003fa27c7223 */ /* 0x040fe2000000007c */
[----:B------:R-:W1:Y:S04]  /*3950*/  LDS.128 R56, [UR7+0x181e0] ;  /* 0x0181e007ff387984 */ /* 0x000e680008000c00 */
[----:B------:R-:W2:Y:S01]  /*3960*/  LDS.128 R60, [UR7+0x181f0] ;  /* 0x0181f007ff3c7984 */ /* 0x000ea20008000c00 */
[C---:B---3--:R-:W-:Y:S01]  /*3970*/  FFMA R139, R162.reuse, R40, R139 ;  /* 0x00000028a28b7223 */ /* 0x048fe2000000008b */
[C---:B------:R-:W-:Y:S01]  /*3980*/  FFMA R142, R162.reuse, R41, R142 ;  /* 0x00000029a28e7223 */ /* 0x040fe2000000008e */
[C---:B------:R-:W-:Y:S01]  /*3990*/  FFMA R141, R162.reuse, R42, R141 ;  /* 0x0000002aa28d7223 */ /* 0x040fe2000000008d */
[C---:B------:R-:W-:Y:S01]  /*39a0*/  FFMA R144, R162.reuse, R43, R144 ;  /* 0x0000002ba2907223 */ /* 0x040fe20000000090 */
[C---:B----4-:R-:W-:Y:S01]  /*39b0*/  FFMA R123, R162.reuse, R44, R123 ;  /* 0x0000002ca27b7223 */ /* 0x050fe2000000007b */
[C---:B------:R-:W-:Y:S01]  /*39c0*/  FFMA R126, R162.reuse, R45, R126 ;  /* 0x0000002da27e7223 */ /* 0x040fe2000000007e */
[C---:B------:R-:W-:Y:S01]  /*39d0*/  FFMA R125, R162.reuse, R46, R125 ;  /* 0x0000002ea27d7223 */ /* 0x040fe2000000007d */
[C---:B------:R-:W-:Y:S01]  /*39e0*/  FFMA R128, R162.reuse, R47, R128 ;  /* 0x0000002fa2807223 */ /* 0x040fe20000000080 */
[C---:B-----5:R-:W-:Y:S01]  /*39f0*/  FFMA R147, R162.reuse, R48, R147 ;  /* 0x00000030a2937223 */ /* 0x060fe20000000093 */
[----:B------:R-:W3:Y:S01]  /*3a00*/  LDS.128 R44, [UR7+0x181c0] ;  /* 0x0181c007ff2c7984 */ /* 0x000ee20008000c00 */
[C---:B------:R-:W-:Y:S01]  /*3a10*/  FFMA R150, R162.reuse, R49, R150 ;  /* 0x00000031a2967223 */ /* 0x040fe20000000096 */
[C---:B------:R-:W-:Y:S01]  /*3a20*/  FFMA R149, R162.reuse, R50, R149 ;  /* 0x00000032a2957223 */ /* 0x040fe20000000095 */
[C---:B------:R-:W-:Y:S01]  /*3a30*/  FFMA R152, R162.reuse, R51, R152 ;  /* 0x00000033a2987223 */ /* 0x040fe20000000098 */
[C---:B0-----:R-:W-:Y:S01]  /*3a40*/  FFMA R111, R162.reuse, R4, R111 ;  /* 0x00000004a26f7223 */ /* 0x041fe2000000006f */
[C---:B------:R-:W-:Y:S01]  /*3a50*/  FFMA R114, R162.reuse, R5, R114 ;  /* 0x00000005a2727223 */ /* 0x040fe20000000072 */
[C---:B------:R-:W-:Y:S01]  /*3a60*/  FFMA R113, R162.reuse, R6, R113 ;  /* 0x00000006a2717223 */ /* 0x040fe20000000071 */
[----:B------:R-:W-:-:S02]  /*3a70*/  FFMA R116, R162, R7, R116 ;  /* 0x00000007a2747223 */ /* 0x000fc40000000074 */
        /* <DEDUP_REMOVED lines=9> */
[C---:B---3--:R-:W-:Y:S01]  /*3b10*/  FFMA R143, R162.reuse, R44, R143 ;  /* 0x0000002ca28f7223 */ /* 0x048fe2000000008f */
[C---:B------:R-:W-:Y:S01]  /*3b20*/  FFMA R146, R162.reuse, R45, R146 ;  /* 0x0000002da2927223 */ /* 0x040fe20000000092 */
[C---:B------:R-:W-:Y:S01]  /*3b30*/  FFMA R145, R162.reuse, R46, R145 ;  /* 0x0000002ea2917223 */ /* 0x040fe20000000091 */
[C---:B------:R-:W-:Y:S01]  /*3b40*/  FFMA R148, R162.reuse, R47, R148 ;  /* 0x0000002fa2947223 */ /* 0x040fe20000000094 */
[C---:B0-----:R-:W-:Y:S01]  /*3b50*/  FFMA R135, R162.reuse, R4, R135 ;  /* 0x00000004a2877223 */ /* 0x041fe20000000087 */
[C---:B------:R-:W-:Y:S01]  /*3b60*/  FFMA R138, R162.reuse, R5, R138 ;  /* 0x00000005a28a7223 */ /* 0x040fe2000000008a */
[C---:B------:R-:W-:Y:S01]  /*3b70*/  FFMA R137, R162.reuse, R6, R137 ;  /* 0x00000006a2897223 */ /* 0x040fe20000000089 */
[----:B------:R-:W-:-:S07]  /*3b80*/  FFMA R140, R162, R7, R140 ;  /* 0x00000007a28c7223 */ /* 0x000fce000000008c */
.L_x_70:
[----:B--23--:R-:W-:Y:S05]  /*3b90*/  BSYNC.RECONVERGENT B1 ;  /* 0x0000000000017941 */ /* 0x00cfea0003800200 */
.L_x_69:
[----:B------:R-:W-:-:S04]  /*3ba0*/  IADD3 R161, PT, PT, R161, 0x1, RZ ;  /* 0x00000001a1a17810 */ /* 0x000fc80007ffe0ff */
[----:B------:R-:W-:-:S13]  /*3bb0*/  ISETP.GE.AND P0, PT, R161, UR10, PT ;  /* 0x0000000aa1007c0c */ /* 0x000fda000bf06270 */
[----:B------:R-:W-:Y:S05]  /*3bc0*/  @!P0 BRA `(.L_x_71) ;  /* 0xffffffe800208947 */ /* 0x000fea000383ffff */
.L_x_64:
[----:B0-23--:R-:W-:Y:S05]  /*3bd0*/  BSYNC.RECONVERGENT B0 ;  /* 0x0000000000007941 */ /* 0x00dfea0003800200 */
.L_x_63:
[----:B------:R-:W-:Y:S01]  /*3be0*/  BAR.SYNC.DEFER_BLOCKING 0x0 ;  /* 0x0000000000007b1d */ /* 0x000fe20000010000 */
[----:B------:R-:W-:Y:S02]  /*3bf0*/  UIADD3 UR7, UPT, UPT, UR8, 0x3f, URZ ;  /* 0x0000003f08077890 */ /* 0x000fe4000fffe0ff */
[----:B------:R-:W-:Y:S02]  /*3c00*/  UIADD3 UR4, UPT, UPT, UR4, 0x1, URZ ;  /* 0x0000000104047890 */ /* 0x000fe4000fffe0ff */
[----:B------:R-:W-:-:S04]  /*3c10*/  USHF.R.U32.HI UR7, URZ, 0x6, UR7 ;  /* 0x00000006ff077899 */ /* 0x000fc80008011607 */
[----:B------:R-:W-:-:S09]  /*3c20*/  UISETP.NE.AND UP0, UPT, UR4, UR7, UPT ;  /* 0x000000070400728c */ /* 0x000fd2000bf05270 */
[----:B------:R-:W-:Y:S05]  /*3c30*/  BRA.U UP0, `(.L_x_72) ;  /* 0xffffffcd00987547 */ /* 0x000fea000b83ffff */
.L_x_59:
[----:B------:R-:W2:Y:S02]  /*3c40*/  S2R R0, SR_TID.X ;  /* 0x0000000000007919 */ /* 0x000ea40000002100 */
[----:B--2---:R-:W-:-:S13]  /*3c50*/  ISETP.GE.AND P0, PT, R0, UR9, PT ;  /* 0x0000000900007c0c */ /* 0x004fda000bf06270 */
        /* <DEDUP_REMOVED lines=8> */
[----:B01----:R-:W-:Y:S05]  /*3ce0*/  CALL.REL.NOINC `($__internal_2_$__cuda_sm20_rcp_rn_f32_slowpath) ;  /* 0x00000010006c7944 */ /* 0x003fea0003c00000 */
[----:B------:R-:W-:Y:S05]  /*3cf0*/  BRA `(.L_x_75) ;  /* 0x0000000000107947 */ /* 0x000fea0003800000 */
.L_x_74:
[----:B------:R-:W2:Y:S02]  /*3d00*/  MUFU.RCP R5, R0 ;  /* 0x0000000000057308 */ /* 0x000ea40000001000 */
[----:B--2---:R-:W-:-:S04]  /*3d10*/  FFMA R2, R5, R0, -1 ;  /* 0xbf80000005027423 */ /* 0x004fc80000000000 */
[----:B------:R-:W-:-:S04]  /*3d20*/  FADD.FTZ R2, -R2, -RZ ;  /* 0x800000ff02027221 */ /* 0x000fc80000010100 */
[----:B-1----:R-:W-:-:S07]  /*3d30*/  FFMA R6, R5, R2, R5 ;  /* 0x0000000205067223 */ /* 0x002fce0000000005 */
.L_x_75:
[----:B------:R-:W-:Y:S05]  /*3d40*/  BSYNC.RECONVERGENT B0 ;  /* 0x0000000000007941 */ /* 0x000fea0003800200 */
.L_x_73:
[----:B------:R-:W1:Y:S01]  /*3d50*/  S2R R2, SR_TID.X ;  /* 0x0000000000027919 */ /* 0x000e620000002100 */
[----:B------:R-:W2:Y:S01]  /*3d60*/  LDCU UR4, c[0x0][0x3bc] ;  /* 0x00007780ff0477ac */ /* 0x000ea20008000800 */
[----:B------:R-:W-:Y:S01]  /*3d70*/  MOV R5, UR5 ;  /* 0x0000000500057c02 */ /* 0x000fe20008000f00 */
[C---:B0-----:R-:W-:Y:S01]  /*3d80*/  FMUL R7, R6.reuse, R8 ;  /* 0x0000000806077220 */ /* 0x041fe20000400000 */
[C---:B------:R-:W-:Y:S01]  /*3d90*/  FMUL R9, R6.reuse, R9 ;  /* 0x0000000906097220 */ /* 0x040fe20000400000 */
[----:B------:R-:W0:Y:S01]  /*3da0*/  LDCU.64 UR8, c[0x0][0x3a8] ;  /* 0x00007500ff0877ac */ /* 0x000e220008000a00 */
        /* <DEDUP_REMOVED lines=26> */
[----:B-1----:R-:W-:Y:S01]  /*3f50*/  IADD3 R2, PT, PT, R2, UR6, RZ ;  /* 0x0000000602027c10 */ /* 0x002fe2000fffe0ff */
[C---:B------:R-:W-:Y:S01]  /*3f60*/  FMUL R11, R6.reuse, R11 ;  /* 0x0000000b060b7220 */ /* 0x040fe20000400000 */
[C---:B------:R-:W-:Y:S01]  /*3f70*/  FMUL R163, R6.reuse, R12 ;  /* 0x0000000c06a37220 */ /* 0x040fe20000400000 */
[C---:B------:R-:W-:Y:S01]  /*3f80*/  FMUL R13, R6.reuse, R13 ;  /* 0x0000000d060d7220 */ /* 0x040fe20000400000 */
[----:B------:R-:W-:Y:S01]  /*3f90*/  FMUL R165, R6, R64 ;  /* 0x0000004006a57220 */ /* 0x000fe20000400000 */
[----:B--2---:R-:W-:-:S02]  /*3fa0*/  IMAD R2, R2, UR4, RZ ;  /* 0x0000000402027c24 */ /* 0x004fc4000f8e02ff */
[C---:B------:R-:W-:Y:S01]  /*3fb0*/  FMUL R39, R6.reuse, R39 ;  /* 0x0000002706277220 */ /* 0x040fe20000400000 */
[C---:B------:R-:W-:Y:S01]  /*3fc0*/  FMUL R66, R6.reuse, R66 ;  /* 0x0000004206427220 */ /* 0x040fe20000400000 */
[C---:B------:R-:W-:Y:S01]  /*3fd0*/  FMUL R65, R6.reuse, R65 ;  /* 0x0000004106417220 */ /* 0x040fe20000400000 */
[----:B------:R-:W-:Y:S01]  /*3fe0*/  FMUL R68, R6, R68 ;  /* 0x0000004406447220 */ /* 0x000fe20000400000 */
[----:B------:R-:W-:Y:S01]  /*3ff0*/  SHF.L.U32 R4, R2, 0x7, RZ ;  /* 0x0000000702047819 */ /* 0x000fe200000006ff */
[C---:B------:R-:W-:Y:S01]  /*4000*/  FMUL R67, R6.reuse, R67 ;  /* 0x0000004306437220 */ /* 0x040fe20000400000 */
[C---:B------:R-:W-:Y:S01]  /*4010*/  FMUL R70, R6.reuse, R70 ;  /* 0x0000004606467220 */ /* 0x040fe20000400000 */
[C---:B------:R-:W-:Y:S01]  /*4020*/  FMUL R69, R6.reuse, R69 ;  /* 0x0000004506457220 */ /* 0x040fe20000400000 */
[----:B------:R-:W-:Y:S01]  /*4030*/  LEA R5, P0, R5, R4, 0x7 ;  /* 0x0000000405057211 */ /* 0x000fe200078038ff */
[C---:B------:R-:W-:Y:S01]  /*4040*/  FMUL R72, R6.reuse, R72 ;  /* 0x0000004806487220 */ /* 0x040fe20000400000 */
[C---:B------:R-:W-:Y:S01]  /*4050*/  FMUL R71, R6.reuse, R71 ;  /* 0x0000004706477220 */ /* 0x040fe20000400000 */
[----:B------:R-:W-:Y:S01]  /*4060*/  FMUL R74, R6, R74 ;  /* 0x0000004a064a7220 */ /* 0x000fe20000400000 */
[----:B------:R-:W-:Y:S01]  /*4070*/  LEA.HI.X.SX32 R38, R4, RZ, 0x1, P0 ;  /* 0x000000ff04267211 */ /* 0x000fe200000f0eff */
[C---:B------:R-:W-:Y:S01]  /*4080*/  FMUL R73, R6.reuse, R73 ;  /* 0x0000004906497220 */ /* 0x040fe20000400000 */
[C---:B0-----:R-:W-:Y:S01]  /*4090*/  LEA R4, P0, R5.reuse, UR8, 0x2 ;  /* 0x0000000805047c11 */ /* 0x041fe2000f8010ff */
[C---:B------:R-:W-:Y:S01]  /*40a0*/  FMUL R76, R6.reuse, R76 ;  /* 0x0000004c064c7220 */ /* 0x040fe20000400000 */
[C---:B------:R-:W-:Y:S01]  /*40b0*/  FMUL R75, R6.reuse, R75 ;  /* 0x0000004b064b7220 */ /* 0x040fe20000400000 */
[C---:B------:R-:W-:Y:S01]  /*40c0*/  FMUL R78, R6.reuse, R78 ;  /* 0x0000004e064e7220 */ /* 0x040fe20000400000 */
[----:B------:R-:W-:Y:S01]  /*40d0*/  LEA.HI.X R5, R5, UR9, R38, 0x2, P0 ;  /* 0x0000000905057c11 */ /* 0x000fe200080f1426 */
[----:B------:R-:W-:Y:S01]  /*40e0*/  FMUL R77, R6, R77 ;  /* 0x0000004d064d7220 */ /* 0x000fe20000400000 */
[----:B------:R-:W-:Y:S01]  /*40f0*/  FSETP.GEU.AND P0, PT, |R0|, 1.175494350822287508e-38, PT ;  /* 0x008000000000780b */ /* 0x000fe20003f0e200 */
        /* <DEDUP_REMOVED lines=12> */
[----:B------:R-:W-:Y:S01]  /*41c0*/  @!P0 FMUL R0, R0, 16777216 ;  /* 0x4b80000000008820 */ /* 0x000fe20000400000 */
        /* <DEDUP_REMOVED lines=69> */
[----:B------:R0:W-:Y:S01]  /*4620*/  STG.E desc[UR14][R4.64+0x4], R7 ;  /* 0x0000040704007986 */ /* 0x0001e2000c10190e */
[----:B------:R-:W1:Y:S03]  /*4630*/  MUFU.LG2 R0, R0 ;  /* 0x0000000000007308 */ /* 0x000e660000000c00 */
[----:B------:R2:W-:Y:S04]  /*4640*/  STG.E desc[UR14][R4.64+0x58], R3 ;  /* 0x0000580304007986 */ /* 0x0005e8000c10190e */
[----:B------:R-:W-:Y:S01]  /*4650*/  STG.E desc[UR14][R4.64], R9 ;  /* 0x0000000904007986 */ /* 0x000fe2000c10190e */
[----:B0-----:R-:W0:Y:S03]  /*4660*/  LDC.64 R6, c[0x0][0x3b0] ;  /* 0x0000ec00ff067b82 */ /* 0x001e260000000a00 */
[----:B------:R-:W-:Y:S01]  /*4670*/  STG.E desc[UR14][R4.64+0x8], R37 ;  /* 0x0000082504007986 */ /* 0x000fe2000c10190e */
[----:B--2---:R-:W-:-:S03]  /*4680*/  IADD3 R3, PT, PT, R2, UR5, RZ ;  /* 0x0000000502037c10 */ /* 0x004fc6000fffe0ff */
[----:B------:R-:W-:Y:S01]  /*4690*/  STG.E desc[UR14][R4.64+0xc], R41 ;  /* 0x00000c2904007986 */ /* 0x000fe2000c10190e */
[----:B-1----:R-:W-:-:S03]  /*46a0*/  @!P0 FADD R0, R0, -24 ;  /* 0xc1c0000000008421 */ /* 0x002fc60000000000 */
[----:B------:R-:W-:Y:S01]  /*46b0*/  STG.E desc[UR14][R4.64+0x10], R15 ;  /* 0x0000100f04007986 */ /* 0x000fe2000c10190e */
[----:B------:R-:W-:-:S03]  /*46c0*/  FFMA R159, R0, 0.69314718246459960938, R159 ;  /* 0x3f317218009f7823 */ /* 0x000fc6000000009f */
[----:B------:R-:W-:Y:S04]  /*46d0*/  STG.E desc[UR14][R4.64+0x14], R43 ;  /* 0x0000142b04007986 */ /* 0x000fe8000c10190e */
[----:B------:R-:W-:Y:S04]  /*46e0*/  STG.E desc[UR14][R4.64+0x18], R17 ;  /* 0x0000181104007986 */ /* 0x000fe8000c10190e */
[----:B------:R-:W-:Y:S01]  /*46f0*/  STG.E desc[UR14][R4.64+0x1c], R45 ;  /* 0x00001c2d04007986 */ /* 0x000fe2000c10190e */
[----:B0-----:R-:W-:-:S03]  /*4700*/  IMAD.WIDE R2, R3, 0x4, R6 ;  /* 0x0000000403027825 */ /* 0x001fc600078e0206 */
[----:B------:R-:W-:Y:S04]  /*4710*/  STG.E desc[UR14][R4.64+0x20], R35 ;  /* 0x0000202304007986 */ /* 0x000fe8000c10190e */
        /* <DEDUP_REMOVED lines=118> */
[----:B------:R-:W-:Y:S01]  /*4e80*/  STG.E desc[UR14][R2.64], R159 ;  /* 0x0000009f02007986 */ /* 0x000fe2000c10190e */
[----:B------:R-:W-:Y:S05]  /*4e90*/  EXIT ;  /* 0x000000000000794d */ /* 0x000fea0003800000 */
        .weak           $__internal_2_$__cuda_sm20_rcp_rn_f32_slowpath
        .type           $__internal_2_$__cuda_sm20_rcp_rn_f32_slowpath,@function
        .size           $__internal_2_$__cuda_sm20_rcp_rn_f32_slowpath,(.L_x_110 - $__internal_2_$__cuda_sm20_rcp_rn_f32_slowpath)
$__internal_2_$__cuda_sm20_rcp_rn_f32_slowpath:
        /* <DEDUP_REMOVED lines=15> */
.L_x_77:
        /* <DEDUP_REMOVED lines=33> */
.L_x_79:
[----:B------:R0:W1:Y:S02]  /*51a0*/  MUFU.RCP R4, R0 ;  /* 0x0000000000047308 */ /* 0x0000640000001000 */
.L_x_78:
[----:B------:R-:W-:Y:S05]  /*51b0*/  BSYNC.RECONVERGENT B1 ;  /* 0x0000000000017941 */ /* 0x000fea0003800200 */
.L_x_76:
[----:B------:R-:W-:Y:S01]  /*51c0*/  HFMA2 R5, -RZ, RZ, 0, 0 ;  /* 0x00000000ff057431 */ /* 0x000fe200000001ff */
[----:B-1----:R-:W-:Y:S02]  /*51d0*/  MOV R6, R4 ;  /* 0x0000000400067202 */ /* 0x002fe40000000f00 */
[----:B------:R-:W-:-:S04]  /*51e0*/  MOV R4, R38 ;  /* 0x0000002600047202 */ /* 0x000fc80000000f00 */
[----:B0-----:R-:W-:Y:S05]  /*51f0*/  RET.REL.NODEC R4 `(varlen_flash_attention_fwd_128_fp32) ;  /* 0xffffffac04807950 */ /* 0x001fea0003c3ffff */
.L_x_80:
        /* <DEDUP_REMOVED lines=16> */
.L_x_110:


//--------------------- .text.varlen_flash_attention_fwd_64_fp32 --------------------------
	.section	.text.varlen_flash_attention_fwd_64_fp32,"ax",@progbits
	.align	128
        .global         varlen_flash_attention_fwd_64_fp32
        .type           varlen_flash_attention_fwd_64_fp32,@function
        .size           varlen_flash_attention_fwd_64_fp32,(.L_x_111 - varlen_flash_attention_fwd_64_fp32)
        .other          varlen_flash_attention_fwd_64_fp32,@"STO_CUDA_ENTRY STV_DEFAULT"
varlen_flash_attention_fwd_64_fp32:
.text.varlen_flash_attention_fwd_64_fp32:
        /* <DEDUP_REMOVED lines=33> */
.L_x_82:
        /* <DEDUP_REMOVED lines=9> */
.L_x_81:
        /* <DEDUP_REMOVED lines=18> */
[----:B------:R-:W-:-:S02]  /*03c0*/  MOV R91, 0xff800000 ;  /* 0xff800000005b7802 */ /* 0x000fc40000000f00 */
[----:B------:R-:W-:Y:S02]  /*03d0*/  CS2R R88, SRZ ;  /* 0x0000000000587805 */ /* 0x000fe4000001ff00 */
[----:B------:R-:W-:Y:S02]  /*03e0*/  R2UR UR7, R0 ;  /* 0x00000000000772ca */ /* 0x000fe400000e0000 */
[----:B------:R-:W-:Y:S01]  /*03f0*/  CS2R R86, SRZ ;  /* 0x0000000000567805 */ /* 0x000fe2000001ff00 */
[----:B------:R-:W1:Y:S01]  /*0400*/  S2R R0, SR_TID.X ;  /* 0x0000000000007919 */ /* 0x000e620000002100 */
[----:B------:R-:W-:Y:S02]  /*0410*/  MOV R90, RZ ;  /* 0x000000ff005a7202 */ /* 0x000fe40000000f00 */
        /* <DEDUP_REMOVED lines=8> */
[----:B------:R-:W-:Y:S01]  /*04a0*/  CS2R R68, SRZ ;  /* 0x0000000000447805 */ /* 0x000fe2000001ff00 */
[----:B------:R-:W-:Y:S01]  /*04b0*/  UIADD3 UR9, UPT, UPT, -UR19, UR7, URZ ;  /* 0x0000000713097290 */ /* 0x000fe2000fffe1ff */
[----:B------:R-:W-:Y:S02]  /*04c0*/  CS2R R66, SRZ ;  /* 0x0000000000427805 */ /* 0x000fe4000001ff00 */
[----:B------:R-:W-:Y:S02]  /*04d0*/  CS2R R64, SRZ ;  /* 0x0000000000407805 */ /* 0x000fe4000001ff00 */
[----:B------:R-:W-:Y:S01]  /*04e0*/  CS2R R62, SRZ ;  /* 0x00000000003e7805 */ /* 0x000fe2000001ff00 */
[----:B------:R-:W-:Y:S01]  /*04f0*/  USHF.L.U32 UR7, UR9, 0x6, URZ ;  /* 0x0000000609077899 */ /* 0x000fe200080006ff */
        /* <DEDUP_REMOVED lines=21> */
.L_x_85:
[----:B0-----:R-:W-:-:S04]  /*0650*/  SHF.R.S32.HI R2, RZ, 0x1f, R5 ;  /* 0x0000001fff027819 */ /* 0x001fc80000011405 */
[----:B------:R-:W-:-:S04]  /*0660*/  LEA.HI R2, R2, R5, RZ, 0x6 ;  /* 0x0000000502027211 */ /* 0x000fc800078f30ff */
[C---:B------:R-:W-:Y:S02]  /*0670*/  LOP3.LUT R6, R2.reuse, 0xffffffc0, RZ, 0xc0, !PT ;  /* 0xffffffc002067812 */ /* 0x040fe400078ec0ff */
[----:B------:R-:W-:Y:S02]  /*0680*/  LEA.HI.SX32 R2, R2, UR6, 0x1a ;  /* 0x0000000602027c11 */ /* 0x000fe4000f8fd2ff */
[----:B------:R-:W-:-:S05]  /*0690*/  IADD3 R3, PT, PT, -R6, R5, RZ ;  /* 0x0000000506037210 */ /* 0x000fca0007ffe1ff */
[----:B------:R-:W-:Y:S01]  /*06a0*/  IMAD R2, R4, R2, R3 ;  /* 0x0000000204027224 */ /* 0x000fe200078e0203 */
[----:B------:R-:W-:-:S04]  /*06b0*/  MOV R3, UR5 ;  /* 0x0000000500037c02 */ /* 0x000fc80008000f00 */
        /* <DEDUP_REMOVED lines=10> */
.L_x_84:
[----:B------:R-:W-:Y:S05]  /*0760*/  BSYNC.RECONVERGENT B0 ;  /* 0x0000000000007941 */ /* 0x000fea0003800200 */
.L_x_83:
[----:B------:R-:W-:Y:S01]  /*0770*/  BAR.SYNC.DEFER_BLOCKING 0x0 ;  /* 0x0000000000007b1d */ /* 0x000fe20000010000 */
[----:B------:R-:W-:Y:S01]  /*0780*/  UISETP.GE.AND UP0, UPT, UR8, 0x1, UPT ;  /* 0x000000010800788c */ /* 0x000fe2000bf06270 */
[----:B------:R-:W-:Y:S01]  /*0790*/  HFMA2 R18, -RZ, RZ, 0, 0 ;  /* 0x00000000ff127431 */ /* 0x000fe200000001ff */
[----:B------:R-:W-:Y:S02]  /*07a0*/  MOV R17, RZ ;  /* 0x000000ff00117202 */ /* 0x000fe40000000f00 */
[----:B------:R-:W-:Y:S02]  /*07b0*/  CS2R R4, SRZ ;  /* 0x0000000000047805 */ /* 0x000fe4000001ff00 */
[----:B0-----:R-:W-:Y:S02]  /*07c0*/  CS2R R6, SRZ ;  /* 0x0000000000067805 */ /* 0x001fe4000001ff00 */
[----:B------:R-:W-:Y:S02]  /*07d0*/  CS2R R8, SRZ ;  /* 0x0000000000087805 */ /* 0x000fe4000001ff00 */
[----:B------:R-:W-:-:S02]  /*07e0*/  CS2R R10, SRZ ;  /* 0x00000000000a7805 */ /* 0x000fc4000001ff00 */
[----:B------:R-:W-:Y:S02]  /*07f0*/  CS2R R12, SRZ ;  /* 0x00000000000c7805 */ /* 0x000fe4000001ff00 */
[----:B------:R-:W-:Y:S02]  /*0800*/  CS2R R14, SRZ ;  /* 0x00000000000e7805 */ /* 0x000fe4000001ff00 */
[----:B------:R-:W-:Y:S01]  /*0810*/  CS2R R2, SRZ ;  /* 0x0000000000027805 */ /* 0x000fe2000001ff00 */
[----:B------:R-:W-:Y:S06]  /*0820*/  BRA.U !UP0, `(.L_x_86) ;  /* 0x0000001d08387547 */ /* 0x000fec000b800000 */
[----:B------:R-:W-:Y:S01]  /*0830*/  IADD3 R16, PT, PT, R0, UR19, RZ ;  /* 0x0000001300107c10 */ /* 0x000fe2000fffe0ff */
[----:B------:R-:W-:Y:S01]  /*0840*/  UMOV UR4, URZ ;  /* 0x000000ff00047c82 */ /* 0x000fe20008000000 */
[----:B------:R-:W-:Y:S02]  /*0850*/  MOV R91, 0xff800000 ;  /* 0xff800000005b7802 */ /* 0x000fe40000000f00 */
[----:B------:R-:W-:-:S07]  /*0860*/  MOV R92, RZ ;  /* 0x000000ff005c7202 */ /* 0x000fce0000000f00 */
.L_x_99:
[----:B------:R-:W-:Y:S01]  /*0870*/  ULEA UR7, UR4, 0x40, 0x6 ;  /* 0x0000004004077891 */ /* 0x000fe2000f8e30ff */
[----:B------:R-:W-:Y:S01]  /*0880*/  BSSY.RECONVERGENT B0, `(.L_x_87) ;  /* 0x000002a000007945 */ /* 0x000fe20003800200 */
[----:B0-----:R-:W0:Y:S02]  /*0890*/  LDCU UR20, c[0x0][0x3bc] ;  /* 0x00007780ff1477ac */ /* 0x001e240008000800 */
[----:B------:R-:W-:Y:S01]  /*08a0*/  UISETP.LT.AND UP0, UPT, UR8, UR7, UPT ;  /* 0x000000070800728c */ /* 0x000fe2000bf01270 */
[----:B------:R-:W1:Y:S03]  /*08b0*/  LDCU.64 UR12, c[0x0][0x388] ;  /* 0x00007100ff0c77ac */ /* 0x000e660008000a00 */
[----:B------:R-:W-:Y:S01]  /*08c0*/  USEL UR7, UR8, UR7, UP0 ;  /* 0x0000000708077287 */ /* 0x000fe20008000000 */
[----:B------:R-:W2:Y:S03]  /*08d0*/  LDCU.64 UR16, c[0x0][0x390] ;  /* 0x00007200ff1077ac */ /* 0x000ea60008000a00 */
[----:B------:R-:W-:-:S04]  /*08e0*/  UIMAD UR10, UR4, -0x40, UR7 ;  /* 0xffffffc0040a78a4 */ /* 0x000fc8000f8e0207 */
[----:B------:R-:W-:-:S06]  /*08f0*/  USHF.L.U32 UR7, UR10, 0x6, URZ ;  /* 0x000000060a077899 */ /* 0x000fcc00080006ff */
[----:B------:R-:W-:Y:S02]  /*0900*/  ISETP.GE.AND P0, PT, R0, UR7, PT ;  /* 0x0000000700007c0c */ /* 0x000fe4000bf06270 */
[----:B------:R-:W3:Y:S11]  /*0910*/  S2R R0, SR_TID.X ;  /* 0x0000000000007919 */ /* 0x000ef60000002100 */
[----:B012---:R-:W-:Y:S05]  /*0920*/  @P0 BRA `(.L_x_88) ;  /* 0x00000000007c0947 */ /* 0x007fea0003800000 */
[----:B------:R-:W0:Y:S01]  /*0930*/  S2R R21, SR_CgaCtaId ;  /* 0x0000000000157919 */ /* 0x000e220000008800 */
[----:B------:R-:W-:Y:S02]  /*0940*/  MOV R20, 0x400 ;  /* 0x0000040000147802 */ /* 0x000fe40000000f00 */
[----:B------:R-:W-:Y:S01]  /*0950*/  MOV R26, UR4 ;  /* 0x00000004001a7c02 */ /* 0x000fe20008000f00 */
[----:B------:R-:W1:Y:S03]  /*0960*/  S2R R24, SR_TID.X ;  /* 0x0000000000187919 */ /* 0x000e660000002100 */
[----:B------:R-:W-:Y:S02]  /*0970*/  LEA R26, R26, UR18, 0x6 ;  /* 0x000000121a1a7c11 */ /* 0x000fe4000f8e30ff */
[----:B0-----:R-:W-:-:S07]  /*0980*/  LEA R27, R21, R20, 0x18 ;  /* 0x00000014151b7211 */ /* 0x001fce00078ec0ff */
.L_x_89:
        /* <DEDUP_REMOVED lines=17> */
[----:B------:R-:W4:Y:S01]  /*0aa0*/  LDG.E R20, desc[UR14][R20.64] ;  /* 0x0000000e14147981 */ /* 0x000f22000c1e1900 */
[----:B------:R-:W0:Y:S01]  /*0ab0*/  LDCU UR11, c[0x0][0x360] ;  /* 0x00006c00ff0b77ac */ /* 0x000e220008000800 */
[C---:B------:R-:W-:Y:S02]  /*0ac0*/  LEA R25, R24.reuse, R27, 0x2 ;  /* 0x0000001b18197211 */ /* 0x040fe400078e10ff */
[----:B0-----:R-:W-:-:S04]  /*0ad0*/  IADD3 R24, PT, PT, R24, UR11, RZ ;  /* 0x0000000b18187c10 */ /* 0x001fc8000fffe0ff */
[----:B------:R-:W-:Y:S01]  /*0ae0*/  ISETP.GE.AND P0, PT, R24, UR7, PT ;  /* 0x0000000718007c0c */ /* 0x000fe2000bf06270 */
[----:B--2---:R0:W-:Y:S04]  /*0af0*/  STS [R25+0x8000], R22 ;  /* 0x0080001619007388 */ /* 0x0041e80000000800 */
[----:B----4-:R0:W-:Y:S08]  /*0b00*/  STS [R25+0xc000], R20 ;  /* 0x00c0001419007388 */ /* 0x0101f00000000800 */
[----:B------:R-:W-:Y:S05]  /*0b10*/  @!P0 BRA `(.L_x_89) ;  /* 0xfffffffc009c8947 */ /* 0x000fea000383ffff */
.L_x_88:
[----:B------:R-:W-:Y:S05]  /*0b20*/  BSYNC.RECONVERGENT B0 ;  /* 0x0000000000007941 */ /* 0x000fea0003800200 */
.L_x_87:
[----:B------:R-:W-:Y:S01]  /*0b30*/  BAR.SYNC.DEFER_BLOCKING 0x0 ;  /* 0x0000000000007b1d */ /* 0x000fe20000010000 */
[----:B---3--:R-:W-:Y:S02]  /*0b40*/  ISETP.GE.AND P0, PT, R0, UR9, PT ;  /* 0x0000000900007c0c */ /* 0x008fe4000bf06270 */
        /* <DEDUP_REMOVED lines=10> */
[----:B------:R-:W4:Y:S01]  /*0bf0*/  LDCU UR12, c[0x0][0x3cc] ;  /* 0x00007980ff0c77ac */ /* 0x000f220008000800 */
[----:B------:R-:W-:Y:S01]  /*0c00*/  HFMA2 R36, -RZ, RZ, 0, 0 ;  /* 0x00000000ff247431 */ /* 0x000fe200000001ff */
[----:B------:R-:W-:Y:S01]  /*0c10*/  MOV R91, R40 ;  /* 0x00000028005b7202 */ /* 0x000fe20000000f00 */
[----:B------:R-:W-:Y:S01]  /*0c20*/  UMOV UR7, 0x400 ;  /* 0x0000040000077882 */ /* 0x000fe20000000000 */
[----:B----4-:R-:W-:Y:S01]  /*0c30*/  ISETP.NE.AND P3, PT, RZ, UR12, PT ;  /* 0x0000000cff007c0c */ /* 0x010fe2000bf65270 */
[----:B0-----:R-:W-:Y:S02]  /*0c40*/  ULEA UR7, UR11, UR7, 0x18 ;  /* 0x000000070b077291 */ /* 0x001fe4000f8ec0ff */
[----:B------:R-:W-:Y:S02]  /*0c50*/  USHF.L.U32 UR11, UR4, 0x6, URZ ;  /* 0x00000006040b7899 */ /* 0x000fe400080006ff */
[----:B------:R-:W-:-:S04]  /*0c60*/  UIADD3 UR7, UPT, UPT, UR7, 0x80f0, URZ ;  /* 0x000080f007077890 */ /* 0x000fc8000fffe0ff */
[----:B------:R-:W-:Y:S02]  /*0c70*/  MOV R37, UR11 ;  /* 0x0000000b00257c02 */ /* 0x000fe40008000f00 */
[----:B------:R-:W-:-:S07]  /*0c80*/  MOV R38, UR7 ;  /* 0x0000000700267c02 */ /* 0x000fce0008000f00 */
.L_x_95:
[----:B------:R-:W-:Y:S01]  /*0c90*/  ISETP.GE.AND P1, PT, R16, R37, PT ;  /* 0x000000251000720c */ /* 0x000fe20003f26270 */
[----:B------:R-:W-:Y:S01]  /*0ca0*/  BSSY.RECONVERGENT B1, `(.L_x_93) ;  /* 0x000006b000017945 */ /* 0x000fe20003800200 */
[----:B------:R-:W-:-:S04]  /*0cb0*/  IADD3 R36, PT, PT, R36, 0x1, RZ ;  /* 0x0000000124247810 */ /* 0x000fc80007ffe0ff */
[----:B------:R-:W-:-:S07]  /*0cc0*/  ISETP.GE.AND P2, PT, R36, UR10, PT ;  /* 0x0000000a24007c0c */ /* 0x000fce000bf46270 */
[----:B------:R-:W-:Y:S06]  /*0cd0*/  @!P1 BRA P3, `(.L_x_94) ;  /* 0x00000004009c9947 */ /* 0x000fec0001800000 */
[----:B------:R-:W0:Y:S01]  /*0ce0*/  S2R R0, SR_TID.X ;  /* 0x0000000000007919 */ /* 0x000e220000002100 */
[----:B------:R-:W4:Y:S01]  /*0cf0*/  S2UR UR11, SR_CgaCtaId ;  /* 0x00000000000b79c3 */ /* 0x000f220000008800 */
[----:B------:R-:W-:Y:S01]  /*0d00*/  UMOV UR7, 0x400 ;  /* 0x0000040000077882 */ /* 0x000fe20000000000 */
[----:B------:R-:W-:Y:S04]  /*0d10*/  LDS.128 R32, [R38+-0xf0] ;  /* 0xffff100026207984 */ /* 0x000fe80000000c00 */
[----:B------:R-:W-:Y:S01]  /*0d20*/  LDS.128 R28, [R38+-0xe0] ;  /* 0xffff2000261c7984 */ /* 0x000fe20000000c00 */
[----:B----4-:R-:W-:-:S06]  /*0d30*/  ULEA UR7, UR11, UR7, 0x18 ;  /* 0x000000070b077291 */ /* 0x010fcc000f8ec0ff */
[----:B0-----:R-:W-:-:S05]  /*0d40*/  LEA R39, R0, UR7, 0x8 ;  /* 0x0000000700277c11 */ /* 0x001fca000f8e40ff */
[----:B------:R-:W0:Y:S04]  /*0d50*/  LDS.128 R20, [R39] ;  /* 0x0000000027147984 */ /* 0x000e280000000c00 */
[----:B------:R-:W4:Y:S01]  /*0d60*/  LDS.128 R24, [R39+0x10] ;  /* 0x0000100027187984 */ /* 0x000f220000000c00 */
[----:B0-----:R-:W-:-:S04]  /*0d70*/  FFMA R20, R20, R32, RZ ;  /* 0x0000002014147223 */ /* 0x001fc800000000ff */
[----:B------:R-:W-:-:S04]  /*0d80*/  FFMA R21, R21, R33, R20 ;  /* 0x0000002115157223 */ /* 0x000fc80000000014 */
[----:B------:R-:W-:-:S04]  /*0d90*/  FFMA R22, R22, R34, R21 ;  /* 0x0000002216167223 */ /* 0x000fc80000000015 */
[----:B------:R-:W-:Y:S02]  /*0da0*/  FFMA R23, R23, R35, R22 ;  /* 0x0000002317177223 */ /* 0x000fe40000000016 */
[----:B------:R-:W-:Y:S02]  /*0db0*/  LDS.128 R32, [R38+-0xd0] ;  /* 0xffff300026207984 */ /* 0x000fe40000000c00 */
[----:B----4-:R-:W-:Y:S02]  /*0dc0*/  FFMA R24, R24, R28, R23 ;  /* 0x0000001c18187223 */ /* 0x010fe40000000017 */
[----:B------:R-:W0:Y:S02]  /*0dd0*/  LDS.128 R20, [R39+0x20] ;  /* 0x0000200027147984 */ /* 0x000e240000000c00 */
[----:B------:R-:W-:-:S04]  /*0de0*/  FFMA R25, R25, R29, R24 ;  /* 0x0000001d19197223 */ /* 0x000fc80000000018 */
[----:B------:R-:W-:-:S04]  /*0df0*/  FFMA R26, R26, R30, R25 ;  /* 0x0000001e1a1a7223 */ /* 0x000fc80000000019 */
[----:B------:R-:W-:Y:S02]  /*0e00*/  FFMA R27, R27, R31, R26 ;  /* 0x0000001f1b1b7223 */ /* 0x000fe4000000001a */
[----:B------:R-:W-:Y:S02]  /*0e10*/  LDS.128 R28, [R38+-0xc0] ;  /* 0xffff4000261c7984 */ /* 0x000fe40000000c00 */
[----:B0-----:R-:W-:Y:S02]  /*0e20*/  FFMA R20, R20, R32, R27 ;  /* 0x0000002014147223 */ /* 0x001fe4000000001b */
        /* <DEDUP_REMOVED lines=58> */
[----:B------:R-:W-:Y:S02]  /*11d0*/  LDS.128 R28, [R39+0xd0] ;  /* 0x0000d000271c7984 */ /* 0x000fe40000000c00 */
[----:B0-----:R-:W-:Y:S02]  /*11e0*/  FFMA R20, R20, R32, R27 ;  /* 0x0000002014147223 */ /* 0x001fe4000000001b */
[----:B------:R-:W0:Y:S02]  /*11f0*/  LDS.128 R24, [R38+-0x20] ;  /* 0xffffe00026187984 */ /* 0x000e240000000c00 */
        /* <DEDUP_REMOVED lines=9> */
[----:B------:R-:W-:Y:S04]  /*1290*/  LDS.128 R24, [R39+0xf0] ;  /* 0x0000f00027187984 */ /* 0x000fe80000000c00 */
[----:B------:R-:W4:Y:S01]  /*12a0*/  LDS.128 R28, [R38] ;  /* 0x00000000261c7984 */ /* 0x000f220000000c00 */
[----:B0-----:R-:W-:-:S04]  /*12b0*/  FFMA R20, R20, R32, R41 ;  /* 0x0000002014147223 */ /* 0x001fc80000000029 */
[----:B------:R-:W-:-:S04]  /*12c0*/  FFMA R21, R21, R33, R20 ;  /* 0x0000002115157223 */ /* 0x000fc80000000014 */
[----:B------:R-:W-:-:S04]  /*12d0*/  FFMA R22, R22, R34, R21 ;  /* 0x0000002216167223 */ /* 0x000fc80000000015 */
[----:B------:R-:W-:-:S04]  /*12e0*/  FFMA R23, R23, R35, R22 ;  /* 0x0000002317177223 */ /* 0x000fc80000000016 */
[----:B----4-:R-:W-:-:S04]  /*12f0*/  FFMA R24, R24, R28, R23 ;  /* 0x0000001c18187223 */ /* 0x010fc80000000017 */
[----:B------:R-:W-:-:S04]  /*1300*/  FFMA R25, R25, R29, R24 ;  /* 0x0000001d19197223 */ /* 0x000fc80000000018 */
[----:B------:R-:W-:-:S04]  /*1310*/  FFMA R26, R26, R30, R25 ;  /* 0x0000001e1a1a7223 */ /* 0x000fc80000000019 */
[----:B------:R-:W-:-:S04]  /*1320*/  FFMA R26, R27, R31, R26 ;  /* 0x0000001f1b1a7223 */ /* 0x000fc8000000001a */
[----:B-1----:R-:W-:-:S05]  /*1330*/  FMUL R26, R26, UR13 ;  /* 0x0000000d1a1a7c20 */ /* 0x002fca0008400000 */
[----:B------:R-:W-:-:S07]  /*1340*/  FMNMX R91, R91, R26, !PT ;  /* 0x0000001a5b5b7209 */ /* 0x000fce0007800000 */
.L_x_94:
[----:B-123--:R-:W-:Y:S05]  /*1350*/  BSYNC.RECONVERGENT B1 ;  /* 0x0000000000017941 */ /* 0x00efea0003800200 */
.L_x_93:
[----:B------:R-:W-:Y:S02]  /*1360*/  IADD3 R37, PT, PT, R37, 0x1, RZ ;  /* 0x0000000125257810 */ /* 0x000fe40007ffe0ff */
[----:B------:R-:W-:Y:S01]  /*1370*/  IADD3 R38, PT, PT, R38, 0x100, RZ ;  /* 0x0000010026267810 */ /* 0x000fe20007ffe0ff */
[----:B------:R-:W-:Y:S06]  /*1380*/  @!P2 BRA `(.L_x_95) ;  /* 0xfffffff80040a947 */ /* 0x000fec000383ffff */
.L_x_92:
        /* <DEDUP_REMOVED lines=73> */
.L_x_98:
[----:B------:R-:W-:Y:S01]  /*1820*/  MOV R20, UR4 ;  /* 0x0000000400147c02 */ /* 0x000fe20008000f00 */
[----:B------:R-:W-:Y:S01]  /*1830*/  BSSY.RECONVERGENT B1, `(.L_x_96) ;  /* 0x00000c3000017945 */ /* 0x000fe20003800200 */
[----:B---3--:R-:W-:Y:S02]  /*1840*/  ISETP.NE.AND P1, PT, RZ, UR16, PT ;  /* 0x00000010ff007c0c */ /* 0x008fe4000bf25270 */
[----:B------:R-:W-:-:S04]  /*1850*/  LEA R21, R20, R93, 0x6 ;  /* 0x0000005d14157211 */ /* 0x000fc800078e30ff */
[----:B------:R-:W-:-:S13]  /*1860*/  ISETP.GE.AND P0, PT, R16, R21, PT ;  /* 0x000000151000720c */ /* 0x000fda0003f06270 */
[----:B------:R-:W-:Y:S05]  /*1870*/  @!P0 BRA P1, `(.L_x_97) ;  /* 0x0000000800f88947 */ /* 0x000fea0000800000 */
[----:B------:R-:W0:Y:S01]  /*1880*/  S2R R0, SR_TID.X ;  /* 0x0000000000007919 */ /* 0x000e220000002100 */
[----:B------:R-:W3:Y:S01]  /*1890*/  S2UR UR11, SR_CgaCtaId ;  /* 0x00000000000b79c3 */ /* 0x000ee20000008800 */
[----:B------:R-:W-:Y:S01]  /*18a0*/  R2UR UR12, R93 ;  /* 0x000000005d0c72ca */ /* 0x000fe200000e0000 */
[----:B------:R-:W-:Y:S02]  /*18b0*/  UMOV UR7, 0x400 ;  /* 0x0000040000077882 */ /* 0x000fe40000000000 */
[----:B---3--:R-:W-:-:S10]  /*18c0*/  ULEA UR11, UR11, UR7, 0x18 ;  /* 0x000000070b0b7291 */ /* 0x008fd4000f8ec0ff */
[----:B------:R-:W-:Y:S02]  /*18d0*/  ULEA UR7, UR12, UR11, 0x8 ;  /* 0x0000000b0c077291 */ /* 0x000fe4000f8e40ff */
[----:B0-----:R-:W-:-:S05]  /*18e0*/  LEA R94, R0, UR11, 0x8 ;  /* 0x0000000b005e7c11 */ /* 0x001fca000f8e40ff */
[----:B------:R-:W-:Y:S04]  /*18f0*/  LDS.128 R20, [R94] ;  /* 0x000000005e147984 */ /* 0x000fe80000000c00 */
[----:B------:R-:W0:Y:S04]  /*1900*/  LDS.128 R24, [UR7+0x8000] ;  /* 0x00800007ff187984 */ /* 0x000e280008000c00 */
[----:B------:R-:W-:Y:S04]  /*1910*/  LDS.128 R28, [R94+0x10] ;  /* 0x000010005e1c7984 */ /* 0x000fe80000000c00 */
[----:B------:R-:W3:Y:S04]  /*1920*/  LDS.128 R32, [UR7+0x8010] ;  /* 0x00801007ff207984 */ /* 0x000ee80008000c00 */
[----:B------:R-:W-:Y:S04]  /*1930*/  LDS.128 R36, [R94+0x20] ;  /* 0x000020005e247984 */ /* 0x000fe80000000c00 */
[----:B------:R-:W4:Y:S01]  /*1940*/  LDS.128 R40, [UR7+0x8020] ;  /* 0x00802007ff287984 */ /* 0x000f220008000c00 */
[----:B0-----:R-:W-:-:S04]  /*1950*/  FFMA R20, R20, R24, RZ ;  /* 0x0000001814147223 */ /* 0x001fc800000000ff */
[----:B------:R-:W-:-:S04]  /*1960*/  FFMA R21, R21, R25, R20 ;  /* 0x0000001915157223 */ /* 0x000fc80000000014 */
[----:B------:R-:W-:-:S04]  /*1970*/  FFMA R22, R22, R26, R21 ;  /* 0x0000001a16167223 */ /* 0x000fc80000000015 */
[----:B------:R-:W-:Y:S02]  /*1980*/  FFMA R23, R23, R27, R22 ;  /* 0x0000001b17177223 */ /* 0x000fe40000000016 */
[----:B------:R-:W-:Y:S02]  /*1990*/  LDS.128 R24, [UR7+0x8030] ;  /* 0x00803007ff187984 */ /* 0x000fe40008000c00 */
[----:B---3--:R-:W-:Y:S02]  /*19a0*/  FFMA R28, R28, R32, R23 ;  /* 0x000000201c1c7223 */ /* 0x008fe40000000017 */
[----:B------:R-:W0:Y:S02]  /*19b0*/  LDS.128 R20, [R94+0x30] ;  /* 0x000030005e147984 */ /* 0x000e240000000c00 */
[----:B------:R-:W-:-:S04]  /*19c0*/  FFMA R29, R29, R33, R28 ;  /* 0x000000211d1d7223 */ /* 0x000fc8000000001c */
[----:B------:R-:W-:-:S04]  /*19d0*/  FFMA R30, R30, R34, R29 ;  /* 0x000000221e1e7223 */ /* 0x000fc8000000001d */
[----:B------:R-:W-:Y:S02]  /*19e0*/  FFMA R31, R31, R35, R30 ;  /* 0x000000231f1f7223 */ /* 0x000fe4000000001e */
[----:B------:R-:W-:Y:S02]  /*19f0*/  LDS.128 R32, [UR7+0x8050] ;  /* 0x00805007ff207984 */ /* 0x000fe40008000c00 */
[----:B----4-:R-:W-:Y:S02]  /*1a00*/  FFMA R36, R36, R40, R31 ;  /* 0x0000002824247223 */ /* 0x010fe4000000001f */
[----:B------:R-:W-:Y:S02]  /*1a10*/  LDS.128 R28, [R94+0x50] ;  /* 0x000050005e1c7984 */ /* 0x000fe40000000c00 */
        /* <DEDUP_REMOVED lines=10> */
[----:B0-----:R-:W-:Y:S02]  /*1ac0*/  FFMA R36, R36, R40, R23 ;  /* 0x0000002824247223 */ /* 0x001fe40000000017 */
[----:B------:R-:W-:Y:S02]  /*1ad0*/  LDS.128 R20, [R94+0x70] ;  /* 0x000070005e147984 */ /* 0x000fe40000000c00 */
[----:B------:R-:W-:-:S04]  /*1ae0*/  FFMA R37, R37, R41, R36 ;  /* 0x0000002925257223 */ /* 0x000fc80000000024 */
[----:B------:R-:W-:-:S04]  /*1af0*/  FFMA R38, R38, R42, R37 ;  /* 0x0000002a26267223 */ /* 0x000fc80000000025 */
[----:B------:R-:W-:Y:S02]  /*1b00*/  FFMA R43, R39, R43, R38 ;  /* 0x0000002b272b7223 */ /* 0x000fe40000000026 */
[----:B------:R-:W-:Y:S02]  /*1b10*/  LDS.128 R36, [R94+0x60] ;  /* 0x000060005e247984 */ /* 0x000fe40000000c00 */
[----:B------:R-:W-:Y:S02]  /*1b20*/  FFMA R28, R28, R32, R43 ;  /* 0x000000201c1c7223 */ /* 0x000fe4000000002b */
[----:B------:R-:W0:Y:S02]  /*1b30*/  LDS.128 R40, [UR7+0x8060] ;  /* 0x00806007ff287984 */ /* 0x000e240008000c00 */
[----:B------:R-:W-:-:S04]  /*1b40*/  FFMA R29, R29, R33, R28 ;  /* 0x000000211d1d7223 */ /* 0x000fc8000000001c */
[----:B------:R-:W-:-:S04]  /*1b50*/  FFMA R30, R30, R34, R29 ;  /* 0x000000221e1e7223 */ /* 0x000fc8000000001d */
[----:B------:R-:W-:Y:S02]  /*1b60*/  FFMA R31, R31, R35, R30 ;  /* 0x000000231f1f7223 */ /* 0x000fe4000000001e */
[----:B------:R-:W-:Y:S02]  /*1b70*/  LDS.128 R32, [R94+0x90] ;  /* 0x000090005e207984 */ /* 0x000fe40000000c00 */
[----:B0-----:R-:W-:Y:S02]  /*1b80*/  FFMA R36, R36, R40, R31 ;  /* 0x0000002824247223 */ /* 0x001fe4000000001f */
[----:B------:R-:W-:Y:S02]  /*1b90*/  LDS.128 R28, [UR7+0x8090] ;  /* 0x00809007ff1c7984 */ /* 0x000fe40008000c00 */
        /* <DEDUP_REMOVED lines=35> */
[----:B------:R-:W0:Y:S02]  /*1dd0*/  LDS.128 R20, [R94+0xe0] ;  /* 0x0000e0005e147984 */ /* 0x000e240000000c00 */
[----:B------:R-:W-:-:S04]  /*1de0*/  FFMA R37, R37, R41, R36 ;  /* 0x0000002925257223 */ /* 0x000fc80000000024 */
[----:B------:R-:W-:-:S04]  /*1df0*/  FFMA R38, R38, R42, R37 ;  /* 0x0000002a26267223 */ /* 0x000fc80000000025 */
[----:B------:R-:W-:Y:S02]  /*1e00*/  FFMA R39, R39, R43, R38 ;  /* 0x0000002b27277223 */ /* 0x000fe40000000026 */
[----:B------:R-:W-:Y:S02]  /*1e10*/  LDS.128 R40, [UR7+0x80f0] ;  /* 0x0080f007ff287984 */ /* 0x000fe40008000c00 */
[----:B------:R-:W-:Y:S02]  /*1e20*/  FFMA R28, R28, R32, R39 ;  /* 0x000000201c1c7223 */ /* 0x000fe40000000027 */
[----:B------:R-:W3:Y:S02]  /*1e30*/  LDS.128 R36, [R94+0xf0] ;  /* 0x0000f0005e247984 */ /* 0x000ee40000000c00 */
        /* <DEDUP_REMOVED lines=9> */
[----:B------:R-:W-:Y:S02]  /*1ed0*/  LDS.128 R24, [UR7+0xc020] ;  /* 0x00c02007ff187984 */ /* 0x000fe40008000c00 */
[----:B---3--:R-:W-:Y:S02]  /*1ee0*/  FFMA R36, R36, R40, R23 ;  /* 0x0000002824247223 */ /* 0x008fe40000000017 */
[----:B------:R-:W3:Y:S02]  /*1ef0*/  LDS.128 R20, [UR7+0xc010] ;  /* 0x00c01007ff147984 */ /* 0x000ee40008000c00 */
[----:B------:R-:W-:-:S04]  /*1f00*/  FFMA R37, R37, R41, R36 ;  /* 0x0000002925257223 */ /* 0x000fc80000000024 */
[----:B------:R-:W-:-:S04]  /*1f10*/  FFMA R38, R38, R42, R37 ;  /* 0x0000002a26267223 */ /* 0x000fc80000000025 */
[----:B------:R-:W-:-:S04]  /*1f20*/  FFMA R38, R39, R43, R38 ;  /* 0x0000002b27267223 */ /* 0x000fc80000000026 */
[----:B--2---:R-:W-:-:S04]  /*1f30*/  FFMA R38, R38, UR17, -R91 ;  /* 0x0000001126267c23 */ /* 0x004fc8000800085b */
[----:B------:R-:W-:Y:S02]  /*1f40*/  FMUL R41, R38, 1.4426950216293334961 ;  /* 0x3fb8aa3b26297820 */ /* 0x000fe40000400000 */
[----:B------:R-:W2:Y:S03]  /*1f50*/  LDS.128 R36, [UR7+0xc040] ;  /* 0x00c04007ff247984 */ /* 0x000ea60008000c00 */
[----:B------:R-:W-:-:S13]  /*1f60*/  FSETP.GEU.AND P0, PT, R41, -126, PT ;  /* 0xc2fc00002900780b */ /* 0x000fda0003f0e000 */
[----:B------:R-:W-:-:S04]  /*1f70*/  @!P0 FMUL R41, R41, 0.5 ;  /* 0x3f00000029298820 */ /* 0x000fc80000400000 */
[----:B------:R-:W4:Y:S02]  /*1f80*/  MUFU.EX2 R40, R41 ;  /* 0x0000002900287308 */ /* 0x000f240000000800 */
[----:B----4-:R-:W-:-:S04]  /*1f90*/  @!P0 FMUL R40, R40, R40 ;  /* 0x0000002828288220 */ /* 0x010fc80000400000 */
[C---:B0-----:R-:W-:Y:S01]  /*1fa0*/  FFMA R3, R40.reuse, R28, R3 ;  /* 0x0000001c28037223 */ /* 0x041fe20000000003 */
[C---:B------:R-:W-:Y:S01]  /*1fb0*/  FFMA R14, R40.reuse, R29, R14 ;  /* 0x0000001d280e7223 */ /* 0x040fe2000000000e */
[C---:B------:R-:W-:Y:S01]  /*1fc0*/  FFMA R15, R40.reuse, R30, R15 ;  /* 0x0000001e280f7223 */ /* 0x040fe2000000000f */
[C---:B------:R-:W-:Y:S01]  /*1fd0*/  FFMA R12, R40.reuse, R31, R12 ;  /* 0x0000001f280c7223 */ /* 0x040fe2000000000c */
[C---:B---3--:R-:W-:Y:S01]  /*1fe0*/  FFMA R13, R40.reuse, R20, R13 ;  /* 0x00000014280d7223 */ /* 0x048fe2000000000d */
[C---:B------:R-:W-:Y:S01]  /*1ff0*/  FFMA R10, R40.reuse, R21, R10 ;  /* 0x00000015280a7223 */ /* 0x040fe2000000000a */
[C---:B------:R-:W-:Y:S01]  /*2000*/  FFMA R11, R40.reuse, R22, R11 ;  /* 0x00000016280b7223 */ /* 0x040fe2000000000b */
[C---:B------:R-:W-:Y:S01]  /*2010*/  FFMA R6, R40.reuse, R23, R6 ;  /* 0x0000001728067223 */ /* 0x040fe20000000006 */
[----:B------:R-:W0:Y:S01]  /*2020*/  LDS.128 R28, [UR7+0xc060] ;  /* 0x00c06007ff1c7984 */ /* 0x000e220008000c00 */
[C---:B------:R-:W-:Y:S01]  /*2030*/  FFMA R9, R40.reuse, R24, R9 ;  /* 0x0000001828097223 */ /* 0x040fe20000000009 */
[C---:B------:R-:W-:Y:S01]  /*2040*/  FFMA R8, R40.reuse, R25, R8 ;  /* 0x0000001928087223 */ /* 0x040fe20000000008 */
[C---:B------:R-:W-:Y:S01]  /*2050*/  FFMA R7, R40.reuse, R26, R7 ;  /* 0x0000001a28077223 */ /* 0x040fe20000000007 */
[----:B------:R-:W3:Y:S01]  /*2060*/  LDS.128 R20, [UR7+0xc050] ;  /* 0x00c05007ff147984 */ /* 0x000ee20008000c00 */
[C---:B------:R-:W-:Y:S01]  /*2070*/  FFMA R4, R40.reuse, R27, R4 ;  /* 0x0000001b28047223 */ /* 0x040fe20000000004 */
[C---:B------:R-:W-:Y:S01]  /*2080*/  FFMA R5, R40.reuse, R32, R5 ;  /* 0x0000002028057223 */ /* 0x040fe20000000005 */
[C---:B------:R-:W-:Y:S01]  /*2090*/  FFMA R18, R40.reuse, R33, R18 ;  /* 0x0000002128127223 */ /* 0x040fe20000000012 */
[C---:B------:R-:W-:Y:S01]  /*20a0*/  FFMA R17, R40.reuse, R34, R17 ;  /* 0x0000002228117223 */ /* 0x040fe20000000011 */
[C---:B------:R-:W-:Y:S01]  /*20b0*/  FFMA R44, R40.reuse, R35, R44 ;  /* 0x00000023282c7223 */ /* 0x040fe2000000002c */
[----:B------:R-:W4:Y:S01]  /*20c0*/  LDS.128 R24, [UR7+0xc070] ;  /* 0x00c07007ff187984 */ /* 0x000f220008000c00 */
[C---:B--2---:R-:W-:Y:S01]  /*20d0*/  FFMA R19, R40.reuse, R36, R19 ;  /* 0x0000002428137223 */ /* 0x044fe20000000013 */
[C---:B------:R-:W-:Y:S01]  /*20e0*/  FFMA R46, R40.reuse, R37, R46 ;  /* 0x00000025282e7223 */ /* 0x040fe2000000002e */
[C---:B------:R-:W-:Y:S01]  /*20f0*/  FFMA R45, R40.reuse, R38, R45 ;  /* 0x00000026282d7223 */ /* 0x040fe2000000002d */
[----:B------:R-:W2:Y:S01]  /*2100*/  LDS.128 R32, [UR7+0xc080] ;  /* 0x00c08007ff207984 */ /* 0x000ea20008000c00 */
[----:B------:R-:W-:Y:S01]  /*2110*/  FFMA R48, R40, R39, R48 ;  /* 0x0000002728307223 */ /* 0x000fe20000000030 */
[----:B------:R-:W-:-:S02]  /*2120*/  FADD R2, R2, R40 ;  /* 0x0000002802027221 */ /* 0x000fc40000000000 */
[----:B------:R-:W5:Y:S01]  /*2130*/  LDS.128 R36, [UR7+0xc0b0] ;  /* 0x00c0b007ff247984 */ /* 0x000f620008000c00 */
        /* <DEDUP_REMOVED lines=9> */
[C---:B----4-:R-:W-:Y:S01]  /*21d0*/  FFMA R55, R40.reuse, R24, R55 ;  /* 0x0000001828377223 */ /* 0x050fe20000000037 */
[----:B------:R-:W-:-:S02]  /*21e0*/  FFMA R58, R40, R25, R58 ;  /* 0x00000019283a7223 */ /* 0x000fc4000000003a */
[----:B------:R-:W3:Y:S01]  /*21f0*/  LDS.128 R20, [UR7+0xc090] ;  /* 0x00c09007ff147984 */ /* 0x000ee20008000c00 */
[C---:B------:R-:W-:Y:S01]  /*2200*/  FFMA R57, R40.reuse, R26, R57 ;  /* 0x0000001a28397223 */ /* 0x040fe20000000039 */
[C---:B------:R-:W-:Y:S01]  /*2210*/  FFMA R60, R40.reuse, R27, R60 ;  /* 0x0000001b283c7223 */ /* 0x040fe2000000003c */
[C---:B--2---:R-:W-:Y:S01]  /*2220*/  FFMA R59, R40.reuse, R32, R59 ;  /* 0x00000020283b7223 */ /* 0x044fe2000000003b */
[C---:B------:R-:W-:Y:S01]  /*2230*/  FFMA R62, R40.reuse, R33, R62 ;  /* 0x00000021283e7223 */ /* 0x040fe2000000003e */
[C---:B------:R-:W-:Y:S01]  /*2240*/  FFMA R61, R40.reuse, R34, R61 ;  /* 0x00000022283d7223 */ /* 0x040fe2000000003d */
[C---:B------:R-:W-:Y:S01]  /*2250*/  FFMA R64, R40.reuse, R35, R64 ;  /* 0x0000002328407223 */ /* 0x040fe20000000040 */
[----:B------:R-:W2:Y:S01]  /*2260*/  LDS.128 R24, [UR7+0xc0c0] ;  /* 0x00c0c007ff187984 */ /* 0x000ea20008000c00 */
[C---:B-----5:R-:W-:Y:S01]  /*2270*/  FFMA R71, R40.reuse, R36, R71 ;  /* 0x0000002428477223 */ /* 0x060fe20000000047 */
[C---:B------:R-:W-:Y:S01]  /*2280*/  FFMA R74, R40.reuse, R37, R74 ;  /* 0x00000025284a7223 */ /* 0x040fe2000000004a */
[C---:B------:R-:W-:Y:S01]  /*2290*/  FFMA R73, R40.reuse, R38, R73 ;  /* 0x0000002628497223 */ /* 0x040fe20000000049 */
[----:B------:R-:W4:Y:S01]  /*22a0*/  LDS.128 R32, [UR7+0xc0f0] ;  /* 0x00c0f007ff207984 */ /* 0x000f220008000c00 */
[C---:B------:R-:W-:Y:S01]  /*22b0*/  FFMA R76, R40.reuse, R39, R76 ;  /* 0x00000027284c7223 */ /* 0x040fe2000000004c */
        /* <DEDUP_REMOVED lines=9> */
[----:B--2---:R-:W-:-:S03]  /*2350*/  FFMA R75, R40, R24, R75 ;  /* 0x00000018284b7223 */ /* 0x004fc6000000004b */
[----:B------:R-:W2:Y:S01]  /*2360*/  LDS.128 R20, [UR7+0xc0d0] ;  /* 0x00c0d007ff147984 */ /* 0x000ea20008000c00 */
[C---:B------:R-:W-:Y:S01]  /*2370*/  FFMA R78, R40.reuse, R25, R78 ;  /* 0x00000019284e7223 */ /* 0x040fe2000000004e */
[C---:B------:R-:W-:Y:S01]  /*2380*/  FFMA R77, R40.reuse, R26, R77 ;  /* 0x0000001a284d7223 */ /* 0x040fe2000000004d */
[C---:B------:R-:W-:Y:S01]  /*2390*/  FFMA R80, R40.reuse, R27, R80 ;  /* 0x0000001b28507223 */ /* 0x040fe20000000050 */
[C---:B----4-:R-:W-:Y:S01]  /*23a0*/  FFMA R87, R40.reuse, R32, R87 ;  /* 0x0000002028577223 */ /* 0x050fe20000000057 */
[C---:B------:R-:W-:Y:S01]  /*23b0*/  FFMA R90, R40.reuse, R33, R90 ;  /* 0x00000021285a7223 */ /* 0x040fe2000000005a */
[C---:B------:R-:W-:Y:S01]  /*23c0*/  FFMA R89, R40.reuse, R34, R89 ;  /* 0x0000002228597223 */ /* 0x040fe20000000059 */
[C---:B------:R-:W-:Y:S01]  /*23d0*/  FFMA R92, R40.reuse, R35, R92 ;  /* 0x00000023285c7223 */ /* 0x040fe2000000005c */
[C---:B0-----:R-:W-:Y:S01]  /*23e0*/  FFMA R83, R40.reuse, R28, R83 ;  /* 0x0000001c28537223 */ /* 0x041fe20000000053 */
[C---:B------:R-:W-:Y:S01]  /*23f0*/  FFMA R86, R40.reuse, R29, R86 ;  /* 0x0000001d28567223 */ /* 0x040fe20000000056 */
[C---:B------:R-:W-:Y:S01]  /*2400*/  FFMA R85, R40.reuse, R30, R85 ;  /* 0x0000001e28557223 */ /* 0x040fe20000000055 */
[C---:B------:R-:W-:Y:S01]  /*2410*/  FFMA R88, R40.reuse, R31, R88 ;  /* 0x0000001f28587223 */ /* 0x040fe20000000058 */
[C---:B--2---:R-:W-:Y:S01]  /*2420*/  FFMA R79, R40.reuse, R20, R79 ;  /* 0x00000014284f7223 */ /* 0x044fe2000000004f */
[C---:B------:R-:W-:Y:S01]  /*2430*/  FFMA R82, R40.reuse, R21, R82 ;  /* 0x0000001528527223 */ /* 0x040fe20000000052 */
[C---:B------:R-:W-:Y:S01]  /*2440*/  FFMA R81, R40.reuse, R22, R81 ;  /* 0x0000001628517223 */ /* 0x040fe20000000051 */
[----:B------:R-:W-:-:S07]  /*2450*/  FFMA R84, R40, R23, R84 ;  /* 0x0000001728547223 */ /* 0x000fce0000000054 */
.L_x_97:
[----:B-12---:R-:W-:Y:S05]  /*2460*/  BSYNC.RECONVERGENT B1 ;  /* 0x0000000000017941 */ /* 0x006fea0003800200 */
.L_x_96:
[----:B------:R-:W-:-:S04]  /*2470*/  IADD3 R93, PT, PT, R93, 0x1, RZ ;  /* 0x000000015d5d7810 */ /* 0x000fc80007ffe0ff */
[----:B------:R-:W-:-:S13]  /*2480*/  ISETP.GE.AND P0, PT, R93, UR10, PT ;  /* 0x0000000a5d007c0c */ /* 0x000fda000bf06270 */
[----:B------:R-:W-:Y:S05]  /*2490*/  @!P0 BRA `(.L_x_98) ;  /* 0xfffffff000e08947 */ /* 0x000fea000383ffff */
.L_x_91:
[----:B-123--:R-:W-:Y:S05]  /*24a0*/  BSYNC.RECONVERGENT B0 ;  /* 0x0000000000007941 */ /* 0x00efea0003800200 */
.L_x_90:
[----:B------:R-:W-:Y:S01]  /*24b0*/  BAR.SYNC.DEFER_BLOCKING 0x0 ;  /* 0x0000000000007b1d */ /* 0x000fe20000010000 */
[----:B------:R-:W-:Y:S02]  /*24c0*/  UIADD3 UR7, UPT, UPT, UR8, 0x3f, URZ ;  /* 0x0000003f08077890 */ /* 0x000fe4000fffe0ff */
[----:B------:R-:W-:Y:S02]  /*24d0*/  UIADD3 UR4, UPT, UPT, UR4, 0x1, URZ ;  /* 0x0000000104047890 */ /* 0x000fe4000fffe0ff */
[----:B------:R-:W-:-:S04]  /*24e0*/  USHF.R.U32.HI UR7, URZ, 0x6, UR7 ;  /* 0x00000006ff077899 */ /* 0x000fc80008011607 */
[----:B------:R-:W-:-:S09]  /*24f0*/  UISETP.NE.AND UP0, UPT, UR4, UR7, UPT ;  /* 0x000000070400728c */ /* 0x000fd2000bf05270 */
[----:B------:R-:W-:Y:S05]  /*2500*/  BRA.U UP0, `(.L_x_99) ;  /* 0xffffffe100d87547 */ /* 0x000fea000b83ffff */
.L_x_86:
        /* <DEDUP_REMOVED lines=10> */
[----:B------:R-:W-:Y:S05]  /*25b0*/  CALL.REL.NOINC `($__internal_3_$__cuda_sm20_rcp_rn_f32_slowpath) ;  /* 0x00000008006c7944 */ /* 0x000fea0003c00000 */
[----:B------:R-:W-:Y:S01]  /*25c0*/  MOV R20, R2 ;  /* 0x0000000200147202 */ /* 0x000fe20000000f00 */
[----:B------:R-:W-:Y:S06]  /*25d0*/  BRA `(.L_x_102) ;  /* 0x0000000000107947 */ /* 0x000fec0003800000 */
.L_x_101:
[----:B------:R-:W1:Y:S02]  /*25e0*/  MUFU.RCP R21, R0 ;  /* 0x0000000000157308 */ /* 0x000e640000001000 */
[----:B-1----:R-:W-:-:S04]  /*25f0*/  FFMA R2, R21, R0, -1 ;  /* 0xbf80000015027423 */ /* 0x002fc80000000000 */
[----:B------:R-:W-:-:S04]  /*2600*/  FADD.FTZ R2, -R2, -RZ ;  /* 0x800000ff02027221 */ /* 0x000fc80000010100 */
[----:B0-----:R-:W-:-:S07]  /*2610*/  FFMA R20, R21, R2, R21 ;  /* 0x0000000215147223 */ /* 0x001fce0000000015 */
.L_x_102:
[----:B------:R-:W-:Y:S05]  /*2620*/  BSYNC.RECONVERGENT B0 ;  /* 0x0000000000007941 */ /* 0x000fea0003800200 */
.L_x_100:
[----:B------:R-:W0:Y:S01]  /*2630*/  LDCU UR4, c[0x0][0x3bc] ;  /* 0x00007780ff0477ac */ /* 0x000e220008000800 */
[----:B------:R-:W-:Y:S01]  /*2640*/  IADD3 R16, PT, PT, R16, UR6, RZ ;  /* 0x0000000610107c10 */ /* 0x000fe2000fffe0ff */
[C---:B------:R-:W-:Y:S01]  /*2650*/  FMUL R5, R20.reuse, R5 ;  /* 0x0000000514057220 */ /* 0x040fe20000400000 */
[----:B------:R-:W-:Y:S01]  /*2660*/  MOV R21, UR5 ;  /* 0x0000000500157c02 */ /* 0x000fe20008000f00 */
[----:B------:R-:W1:Y:S01]  /*2670*/  LDCU.64 UR8, c[0x0][0x3a8] ;  /* 0x00007500ff0877ac */ /* 0x000e620008000a00 */
        /* <DEDUP_REMOVED lines=13> */
[----:B0-----:R-:W-:-:S02]  /*2750*/  IMAD R16, R16, UR4, RZ ;  /* 0x0000000410107c24 */ /* 0x001fc4000f8e02ff */
        /* <DEDUP_REMOVED lines=13> */
[----:B------:R-:W-:Y:S01]  /*2830*/  FMUL R95, R20, R54 ;  /* 0x00000036145f7220 */ /* 0x000fe20000400000 */
[----:B-1----:R-:W-:Y:S01]  /*2840*/  LEA R2, P0, R22, UR8, 0x2 ;  /* 0x0000000816027c11 */ /* 0x002fe2000f8010ff */
[C---:B------:R-:W-:Y:S01]  /*2850*/  FMUL R53, R20.reuse, R53 ;  /* 0x0000003514357220 */ /* 0x040fe20000400000 */
[C---:B------:R-:W-:Y:S01]  /*2860*/  FMUL R97, R20.reuse, R56 ;  /* 0x0000003814617220 */ /* 0x040fe20000400000 */
[----:B------:R-:W-:Y:S01]  /*2870*/  FMUL R55, R20, R55 ;  /* 0x0000003714377220 */ /* 0x000fe20000400000 */
[----:B------:R-:W-:Y:S01]  /*2880*/  LEA.HI.X R3, R22, UR9, R25, 0x2, P0 ;  /* 0x0000000916037c11 */ /* 0x000fe200080f1419 */
[----:B------:R-:W-:Y:S01]  /*2890*/  FMUL R25, R20, R12 ;  /* 0x0000000c14197220 */ /* 0x000fe20000400000 */
[----:B------:R-:W-:Y:S01]  /*28a0*/  FSETP.GEU.AND P0, PT, |R0|, 1.175494350822287508e-38, PT ;  /* 0x008000000000780b */ /* 0x000fe20003f0e200 */
[C---:B------:R-:W-:Y:S01]  /*28b0*/  FMUL R99, R20.reuse, R58 ;  /* 0x0000003a14637220 */ /* 0x040fe20000400000 */
[C---:B------:R-:W-:Y:S01]  /*28c0*/  FMUL R57, R20.reuse, R57 ;  /* 0x0000003914397220 */ /* 0x040fe20000400000 */
[----:B------:R0:W-:Y:S01]  /*28d0*/  STG.E desc[UR14][R2.64+0x30], R5 ;  /* 0x0000300502007986 */ /* 0x0001e2000c10190e */
[C---:B------:R-:W-:Y:S01]  /*28e0*/  FMUL R101, R20.reuse, R60 ;  /* 0x0000003c14657220 */ /* 0x040fe20000400000 */
[C---:B------:R-:W-:Y:S01]  /*28f0*/  FMUL R59, R20.reuse, R59 ;  /* 0x0000003b143b7220 */ /* 0x040fe20000400000 */
[C---:B------:R-:W-:Y:S01]  /*2900*/  FMUL R103, R20.reuse, R62 ;  /* 0x0000003e14677220 */ /* 0x040fe20000400000 */
[----:B------:R1:W-:Y:S01]  /*2910*/  STG.E desc[UR14][R2.64+0x28], R7 ;  /* 0x0000280702007986 */ /* 0x0003e2000c10190e */
[C---:B------:R-:W-:Y:S01]  /*2920*/  FMUL R61, R20.reuse, R61 ;  /* 0x0000003d143d7220 */ /* 0x040fe20000400000 */
[C---:B------:R-:W-:Y:S01]  /*2930*/  FMUL R105, R20.reuse, R64 ;  /* 0x0000004014697220 */ /* 0x040fe20000400000 */
[C---:B------:R-:W-:Y:S01]  /*2940*/  FMUL R63, R20.reuse, R63 ;  /* 0x0000003f143f7220 */ /* 0x040fe20000400000 */
[C---:B------:R-:W-:Y:S01]  /*2950*/  FMUL R109, R20.reuse, R66 ;  /* 0x00000042146d7220 */ /* 0x040fe20000400000 */
[----:B------:R-:W-:Y:S01]  /*2960*/  FMUL R65, R20, R65 ;  /* 0x0000004114417220 */ /* 0x000fe20000400000 */
[----:B------:R-:W-:Y:S01]  /*2970*/  @!P0 FMUL R0, R0, 16777216 ;  /* 0x4b80000000008820 */ /* 0x000fe20000400000 */
[C---:B------:R-:W-:Y:S01]  /*2980*/  FMUL R107, R20.reuse, R68 ;  /* 0x00000044146b7220 */ /* 0x040fe20000400000 */
[----:B0-----:R-:W0:Y:S01]  /*2990*/  LDC.64 R4, c[0x0][0x3b0] ;  /* 0x0000ec00ff047b82 */ /* 0x001e220000000a00 */
[C---:B------:R-:W-:Y:S01]  /*29a0*/  FMUL R67, R20.reuse, R67 ;  /* 0x0000004314437220 */ /* 0x040fe20000400000 */
[C---:B------:R-:W-:Y:S01]  /*29b0*/  FMUL R111, R20.reuse, R70 ;  /* 0x00000046146f7220 */ /* 0x040fe20000400000 */
[----:B------:R-:W-:Y:S01]  /*29c0*/  FMUL R69, R20, R69 ;  /* 0x0000004514457220 */ /* 0x000fe20000400000 */
[----:B------:R-:W2:Y:S01]  /*29d0*/  MUFU.LG2 R0, R0 ;  /* 0x0000000000007308 */ /* 0x000ea20000000c00 */
[----:B-1----:R-:W-:Y:S01]  /*29e0*/  IADD3 R7, PT, PT, R16, UR5, RZ ;  /* 0x0000000510077c10 */ /* 0x002fe2000fffe0ff */
        /* <DEDUP_REMOVED lines=15> */
[----:B--2---:R-:W-:Y:S01]  /*2ae0*/  @!P0 FADD R0, R0, -24 ;  /* 0xc1c0000000008421 */ /* 0x004fe20000000000 */
[C---:B------:R-:W-:Y:S01]  /*2af0*/  FMUL R85, R20.reuse, R85 ;  /* 0x0000005514557220 */ /* 0x040fe20000400000 */
[C---:B------:R-:W-:Y:S01]  /*2b00*/  FMUL R88, R20.reuse, R88 ;  /* 0x0000005814587220 */ /* 0x040fe20000400000 */
[C---:B------:R-:W-:Y:S01]  /*2b10*/  FMUL R87, R20.reuse, R87 ;  /* 0x0000005714577220 */ /* 0x040fe20000400000 */
[C---:B------:R-:W-:Y:S01]  /*2b20*/  FMUL R90, R20.reuse, R90 ;  /* 0x0000005a145a7220 */ /* 0x040fe20000400000 */
[C---:B------:R-:W-:Y:S01]  /*2b30*/  FMUL R89, R20.reuse, R89 ;  /* 0x0000005914597220 */ /* 0x040fe20000400000 */
[----:B------:R-:W-:Y:S01]  /*2b40*/  FMUL R20, R20, R92 ;  /* 0x0000005c14147220 */ /* 0x000fe20000400000 */
[----:B------:R-:W-:Y:S01]  /*2b50*/  FFMA R91, R0, 0.69314718246459960938, R91 ;  /* 0x3f317218005b7823 */ /* 0x000fe2000000005b */
[----:B0-----:R-:W-:Y:S01]  /*2b60*/  IMAD.WIDE R4, R7, 0x4, R4 ;  /* 0x0000000407047825 */ /* 0x001fe200078e0204 */
        /* <DEDUP_REMOVED lines=64> */
        .weak           $__internal_3_$__cuda_sm20_rcp_rn_f32_slowpath
        .type           $__internal_3_$__cuda_sm20_rcp_rn_f32_slowpath,@function
        .size           $__internal_3_$__cuda_sm20_rcp_rn_f32_slowpath,(.L_x_111 - $__internal_3_$__cuda_sm20_rcp_rn_f32_slowpath)
$__internal_3_$__cuda_sm20_rcp_rn_f32_slowpath:
        /* <DEDUP_REMOVED lines=15> */
.L_x_104:
        /* <DEDUP_REMOVED lines=33> */
.L_x_106:
[----:B------:R0:W1:Y:S02]  /*3270*/  MUFU.RCP R21, R0 ;  /* 0x0000000000157308 */ /* 0x0000640000001000 */
.L_x_105:
[----:B------:R-:W-:Y:S05]  /*3280*/  BSYNC.RECONVERGENT B1 ;  /* 0x0000000000017941 */ /* 0x000fea0003800200 */
.L_x_103:
[----:B-1----:R-:W-:Y:S01]  /*3290*/  MOV R2, R21 ;  /* 0x0000001500027202 */ /* 0x002fe20000000f00 */
[----:B------:R-:W-:-:S04]  /*32a0*/  HFMA2 R21, -RZ, RZ, 0, 0 ;  /* 0x00000000ff157431 */ /* 0x000fc800000001ff */
[----:B0-----:R-:W-:Y:S05]  /*32b0*/  RET.REL.NODEC R20 `(varlen_flash_attention_fwd_64_fp32) ;  /* 0xffffffcc14507950 */ /* 0x001fea0003c3ffff */
.L_x_107:
        /* <DEDUP_REMOVED lines=12> */
.L_x_111:


//--------------------- .nv.shared.varlen_flash_attention_fwd_128_fp16 --------------------------
	.section	.nv.shared.varlen_flash_attention_fwd_128_fp16,"aw",@nobits
	.sectionflags	@""
	.align	16
	.zero		1024


//--------------------- .nv.shared.reserved.0     --------------------------
	.section	.nv.shared.reserved.0,"aw",@nobits
	.weak		__nv_reservedSMEM_offset_0_alias
	.size		__nv_reservedSMEM_offset_0_alias, 0, 64
	.other		__nv_reservedSMEM_offset_0_alias,@"STO_CUDA_RESERVED_SHARED STV_DEFAULT"
__nv_reservedSMEM_offset_0_alias:
	.zero		0
	.zero		64


//--------------------- .nv.shared.varlen_flash_attention_fwd_64_fp16 --------------------------
	.section	.nv.shared.varlen_flash_attention_fwd_64_fp16,"aw",@nobits
	.sectionflags	@""
	.align	16
	.zero		1024


//--------------------- .nv.shared.varlen_flash_attention_fwd_128_fp32 --------------------------
	.section	.nv.shared.varlen_flash_attention_fwd_128_fp32,"aw",@nobits
	.sectionflags	@""
	.align	16
	.zero		1024


//--------------------- .nv.shared.varlen_flash_attention_fwd_64_fp32 --------------------------
	.section	.nv.shared.varlen_flash_attention_fwd_64_fp32,"aw",@nobits
	.sectionflags	@""
	.align	16
	.zero		1024


//--------------------- .nv.constant0.varlen_flash_attention_fwd_128_fp16 --------------------------
	.section	.nv.constant0.varlen_flash_attention_fwd_128_fp16,"a",@progbits
	.sectionflags	@""
	.align	4
.nv.constant0.varlen_flash_attention_fwd_128_fp16:
	.zero		976


//--------------------- .nv.constant0.varlen_flash_attention_fwd_64_fp16 --------------------------
	.section	.nv.constant0.varlen_flash_attention_fwd_64_fp16,"a",@progbits
	.sectionflags	@""
	.align	4
.nv.constant0.varlen_flash_attention_fwd_64_fp16:
	.zero		976


//--------------------- .nv.constant0.varlen_flash_attention_fwd_128_fp32 --------------------------
	.section	.nv.constant0.varlen_flash_attention_fwd_128_fp32,"a",@progbits
	.sectionflags	@""
	.align	4
.nv.constant0.varlen_flash_attention_fwd_128_fp32:
	.zero		976


//--------------------- .nv.constant0.varlen_flash_attention_fwd_64_fp32 --------------------------
	.section	.nv.constant0.varlen_flash_attention_fwd_64_fp32,"a",@progbits
	.sectionflags	@""
	.align	4
.nv.constant0.varlen_flash_attention_fwd_64_fp32:
	.zero		976


//--------------------- SYMBOLS --------------------------

	.type		.nv.reservedSmem.offset0,@object
	.size		.nv.reservedSmem.offset0,0x4
	.type		.nv.reservedSmem.cap,@object
	.size		.nv.reservedSmem.cap,0x4
